//
// Generated by NVIDIA NVVM Compiler
//
// Compiler Build ID: CL-36424714
// Cuda compilation tools, release 13.0, V13.0.88
// Based on NVVM 20.0.0
//

.version 9.0
.target sm_100
.address_size 64

	// .globl	_Z8_abs2_32iPfS_
.func  (.param .align 16 .b8 func_retval0[16]) __internal_trig_reduction_slowpathd
(
	.param .b64 __internal_trig_reduction_slowpathd_param_0
)
;
.global .align 4 .b8 __cudart_i2opi_f[24] = {65, 144, 67, 60, 153, 149, 98, 219, 192, 221, 52, 245, 209, 87, 39, 252, 41, 21, 68, 78, 110, 131, 249, 162};
.global .align 8 .b8 __cudart_i2opi_d[144] = {8, 93, 141, 31, 177, 95, 251, 107, 234, 146, 82, 138, 247, 57, 7, 61, 123, 241, 229, 235, 199, 186, 39, 117, 45, 234, 95, 158, 102, 63, 70, 79, 183, 9, 203, 39, 207, 126, 54, 109, 31, 109, 10, 90, 139, 17, 47, 239, 15, 152, 5, 222, 255, 151, 248, 31, 59, 40, 249, 189, 139, 95, 132, 156, 244, 57, 83, 131, 57, 214, 145, 57, 65, 126, 95, 180, 38, 112, 156, 233, 132, 68, 187, 46, 245, 53, 130, 232, 62, 167, 41, 177, 28, 235, 29, 254, 28, 146, 209, 9, 234, 46, 73, 6, 224, 210, 77, 66, 58, 110, 36, 183, 97, 197, 187, 222, 171, 99, 81, 254, 65, 144, 67, 60, 153, 149, 98, 219, 192, 221, 52, 245, 209, 87, 39, 252, 41, 21, 68, 78, 110, 131, 249, 162};
.global .align 16 .b8 __cudart_sin_cos_coeffs[128] = {70, 210, 176, 44, 241, 229, 90, 190, 146, 227, 172, 105, 227, 29, 199, 62, 161, 98, 219, 25, 160, 1, 42, 191, 24, 8, 17, 17, 17, 17, 129, 63, 84, 85, 85, 85, 85, 85, 197, 191, 0, 0, 0, 0, 0, 0, 0, 0, 0, 0, 0, 0, 0, 0, 0, 0, 100, 129, 253, 32, 131, 255, 168, 189, 40, 133, 239, 193, 167, 238, 33, 62, 217, 230, 6, 142, 79, 126, 146, 190, 233, 188, 221, 25, 160, 1, 250, 62, 71, 93, 193, 22, 108, 193, 86, 191, 81, 85, 85, 85, 85, 85, 165, 63, 0, 0, 0, 0, 0, 0, 224, 191, 0, 0, 0, 0, 0, 0, 240, 63};

.visible .entry _Z8_abs2_32iPfS_(
	.param .u32 _Z8_abs2_32iPfS__param_0,
	.param .u64 .ptr .align 1 _Z8_abs2_32iPfS__param_1,
	.param .u64 .ptr .align 1 _Z8_abs2_32iPfS__param_2
)
{
	.reg .pred 	%p<3>;
	.reg .b32 	%r<11>;
	.reg .b32 	%f<3>;
	.reg .b64 	%rd<8>;

	ld.param.u32 	%r6, [_Z8_abs2_32iPfS__param_0];
	ld.param.u64 	%rd3, [_Z8_abs2_32iPfS__param_1];
	ld.param.u64 	%rd4, [_Z8_abs2_32iPfS__param_2];
	mov.u32 	%r7, %tid.x;
	mov.u32 	%r8, %ctaid.x;
	mov.u32 	%r1, %ntid.x;
	mad.lo.s32 	%r10, %r8, %r1, %r7;
	setp.ge.s32 	%p1, %r10, %r6;
	@%p1 bra 	$L__BB0_3;
	mov.u32 	%r9, %nctaid.x;
	mul.lo.s32 	%r3, %r1, %r9;
	cvta.to.global.u64 	%rd1, %rd3;
	cvta.to.global.u64 	%rd2, %rd4;
$L__BB0_2:
	mul.wide.s32 	%rd5, %r10, 4;
	add.s64 	%rd6, %rd1, %rd5;
	ld.global.f32 	%f1, [%rd6];
	mul.f32 	%f2, %f1, %f1;
	add.s64 	%rd7, %rd2, %rd5;
	st.global.f32 	[%rd7], %f2;
	add.s32 	%r10, %r10, %r3;
	setp.lt.s32 	%p2, %r10, %r6;
	@%p2 bra 	$L__BB0_2;
$L__BB0_3:
	ret;

}
	// .globl	_Z8_abs2_64iPdS_
.visible .entry _Z8_abs2_64iPdS_(
	.param .u32 _Z8_abs2_64iPdS__param_0,
	.param .u64 .ptr .align 1 _Z8_abs2_64iPdS__param_1,
	.param .u64 .ptr .align 1 _Z8_abs2_64iPdS__param_2
)
{
	.reg .pred 	%p<3>;
	.reg .b32 	%r<11>;
	.reg .b64 	%rd<8>;
	.reg .b64 	%fd<3>;

	ld.param.u32 	%r6, [_Z8_abs2_64iPdS__param_0];
	ld.param.u64 	%rd3, [_Z8_abs2_64iPdS__param_1];
	ld.param.u64 	%rd4, [_Z8_abs2_64iPdS__param_2];
	mov.u32 	%r7, %tid.x;
	mov.u32 	%r8, %ctaid.x;
	mov.u32 	%r1, %ntid.x;
	mad.lo.s32 	%r10, %r8, %r1, %r7;
	setp.ge.s32 	%p1, %r10, %r6;
	@%p1 bra 	$L__BB1_3;
	mov.u32 	%r9, %nctaid.x;
	mul.lo.s32 	%r3, %r1, %r9;
	cvta.to.global.u64 	%rd1, %rd3;
	cvta.to.global.u64 	%rd2, %rd4;
$L__BB1_2:
	mul.wide.s32 	%rd5, %r10, 8;
	add.s64 	%rd6, %rd1, %rd5;
	ld.global.f64 	%fd1, [%rd6];
	mul.f64 	%fd2, %fd1, %fd1;
	add.s64 	%rd7, %rd2, %rd5;
	st.global.f64 	[%rd7], %fd2;
	add.s32 	%r10, %r10, %r3;
	setp.lt.s32 	%p2, %r10, %r6;
	@%p2 bra 	$L__BB1_2;
$L__BB1_3:
	ret;

}
	// .globl	_Z7_abs_32iPfS_
.visible .entry _Z7_abs_32iPfS_(
	.param .u32 _Z7_abs_32iPfS__param_0,
	.param .u64 .ptr .align 1 _Z7_abs_32iPfS__param_1,
	.param .u64 .ptr .align 1 _Z7_abs_32iPfS__param_2
)
{
	.reg .pred 	%p<4>;
	.reg .b32 	%r<11>;
	.reg .b32 	%f<4>;
	.reg .b64 	%rd<8>;

	ld.param.u32 	%r6, [_Z7_abs_32iPfS__param_0];
	ld.param.u64 	%rd3, [_Z7_abs_32iPfS__param_1];
	ld.param.u64 	%rd4, [_Z7_abs_32iPfS__param_2];
	mov.u32 	%r7, %tid.x;
	mov.u32 	%r8, %ctaid.x;
	mov.u32 	%r1, %ntid.x;
	mad.lo.s32 	%r10, %r8, %r1, %r7;
	setp.ge.s32 	%p1, %r10, %r6;
	@%p1 bra 	$L__BB2_3;
	mov.u32 	%r9, %nctaid.x;
	mul.lo.s32 	%r3, %r1, %r9;
	cvta.to.global.u64 	%rd1, %rd3;
	cvta.to.global.u64 	%rd2, %rd4;
$L__BB2_2:
	mul.wide.s32 	%rd5, %r10, 4;
	add.s64 	%rd6, %rd1, %rd5;
	ld.global.f32 	%f1, [%rd6];
	setp.lt.f32 	%p2, %f1, 0f00000000;
	neg.f32 	%f2, %f1;
	selp.f32 	%f3, %f2, %f1, %p2;
	add.s64 	%rd7, %rd2, %rd5;
	st.global.f32 	[%rd7], %f3;
	add.s32 	%r10, %r10, %r3;
	setp.lt.s32 	%p3, %r10, %r6;
	@%p3 bra 	$L__BB2_2;
$L__BB2_3:
	ret;

}
	// .globl	_Z7_abs_64iPdS_
.visible .entry _Z7_abs_64iPdS_(
	.param .u32 _Z7_abs_64iPdS__param_0,
	.param .u64 .ptr .align 1 _Z7_abs_64iPdS__param_1,
	.param .u64 .ptr .align 1 _Z7_abs_64iPdS__param_2
)
{
	.reg .pred 	%p<4>;
	.reg .b32 	%r<11>;
	.reg .b64 	%rd<8>;
	.reg .b64 	%fd<4>;

	ld.param.u32 	%r6, [_Z7_abs_64iPdS__param_0];
	ld.param.u64 	%rd3, [_Z7_abs_64iPdS__param_1];
	ld.param.u64 	%rd4, [_Z7_abs_64iPdS__param_2];
	mov.u32 	%r7, %tid.x;
	mov.u32 	%r8, %ctaid.x;
	mov.u32 	%r1, %ntid.x;
	mad.lo.s32 	%r10, %r8, %r1, %r7;
	setp.ge.s32 	%p1, %r10, %r6;
	@%p1 bra 	$L__BB3_3;
	mov.u32 	%r9, %nctaid.x;
	mul.lo.s32 	%r3, %r1, %r9;
	cvta.to.global.u64 	%rd1, %rd3;
	cvta.to.global.u64 	%rd2, %rd4;
$L__BB3_2:
	mul.wide.s32 	%rd5, %r10, 8;
	add.s64 	%rd6, %rd1, %rd5;
	ld.global.f64 	%fd1, [%rd6];
	setp.lt.f64 	%p2, %fd1, 0d0000000000000000;
	neg.f64 	%fd2, %fd1;
	selp.f64 	%fd3, %fd2, %fd1, %p2;
	add.s64 	%rd7, %rd2, %rd5;
	st.global.f64 	[%rd7], %fd3;
	add.s32 	%r10, %r10, %r3;
	setp.lt.s32 	%p3, %r10, %r6;
	@%p3 bra 	$L__BB3_2;
$L__BB3_3:
	ret;

}
	// .globl	_Z9_htanh_32iPfS_
.visible .entry _Z9_htanh_32iPfS_(
	.param .u32 _Z9_htanh_32iPfS__param_0,
	.param .u64 .ptr .align 1 _Z9_htanh_32iPfS__param_1,
	.param .u64 .ptr .align 1 _Z9_htanh_32iPfS__param_2
)
{
	.reg .pred 	%p<5>;
	.reg .b32 	%r<11>;
	.reg .b32 	%f<4>;
	.reg .b64 	%rd<8>;

	ld.param.u32 	%r6, [_Z9_htanh_32iPfS__param_0];
	ld.param.u64 	%rd3, [_Z9_htanh_32iPfS__param_1];
	ld.param.u64 	%rd4, [_Z9_htanh_32iPfS__param_2];
	mov.u32 	%r7, %tid.x;
	mov.u32 	%r8, %ctaid.x;
	mov.u32 	%r1, %ntid.x;
	mad.lo.s32 	%r10, %r8, %r1, %r7;
	setp.ge.s32 	%p1, %r10, %r6;
	@%p1 bra 	$L__BB4_3;
	mov.u32 	%r9, %nctaid.x;
	mul.lo.s32 	%r3, %r1, %r9;
	cvta.to.global.u64 	%rd1, %rd3;
	cvta.to.global.u64 	%rd2, %rd4;
$L__BB4_2:
	mul.wide.s32 	%rd5, %r10, 4;
	add.s64 	%rd6, %rd1, %rd5;
	ld.global.f32 	%f1, [%rd6];
	setp.lt.f32 	%p2, %f1, 0fBF800000;
	setp.gt.f32 	%p3, %f1, 0f3F800000;
	selp.f32 	%f2, 0f3F800000, %f1, %p3;
	selp.f32 	%f3, 0fBF800000, %f2, %p2;
	add.s64 	%rd7, %rd2, %rd5;
	st.global.f32 	[%rd7], %f3;
	add.s32 	%r10, %r10, %r3;
	setp.lt.s32 	%p4, %r10, %r6;
	@%p4 bra 	$L__BB4_2;
$L__BB4_3:
	ret;

}
	// .globl	_Z9_htanh_64iPdS_
.visible .entry _Z9_htanh_64iPdS_(
	.param .u32 _Z9_htanh_64iPdS__param_0,
	.param .u64 .ptr .align 1 _Z9_htanh_64iPdS__param_1,
	.param .u64 .ptr .align 1 _Z9_htanh_64iPdS__param_2
)
{
	.reg .pred 	%p<5>;
	.reg .b32 	%r<11>;
	.reg .b64 	%rd<8>;
	.reg .b64 	%fd<4>;

	ld.param.u32 	%r6, [_Z9_htanh_64iPdS__param_0];
	ld.param.u64 	%rd3, [_Z9_htanh_64iPdS__param_1];
	ld.param.u64 	%rd4, [_Z9_htanh_64iPdS__param_2];
	mov.u32 	%r7, %tid.x;
	mov.u32 	%r8, %ctaid.x;
	mov.u32 	%r1, %ntid.x;
	mad.lo.s32 	%r10, %r8, %r1, %r7;
	setp.ge.s32 	%p1, %r10, %r6;
	@%p1 bra 	$L__BB5_3;
	mov.u32 	%r9, %nctaid.x;
	mul.lo.s32 	%r3, %r1, %r9;
	cvta.to.global.u64 	%rd1, %rd3;
	cvta.to.global.u64 	%rd2, %rd4;
$L__BB5_2:
	mul.wide.s32 	%rd5, %r10, 8;
	add.s64 	%rd6, %rd1, %rd5;
	ld.global.f64 	%fd1, [%rd6];
	setp.lt.f64 	%p2, %fd1, 0dBFF0000000000000;
	setp.gt.f64 	%p3, %fd1, 0d3FF0000000000000;
	selp.f64 	%fd2, 0d3FF0000000000000, %fd1, %p3;
	selp.f64 	%fd3, 0dBFF0000000000000, %fd2, %p2;
	add.s64 	%rd7, %rd2, %rd5;
	st.global.f64 	[%rd7], %fd3;
	add.s32 	%r10, %r10, %r3;
	setp.lt.s32 	%p4, %r10, %r6;
	@%p4 bra 	$L__BB5_2;
$L__BB5_3:
	ret;

}
	// .globl	_Z8_acos_32iPfS_
.visible .entry _Z8_acos_32iPfS_(
	.param .u32 _Z8_acos_32iPfS__param_0,
	.param .u64 .ptr .align 1 _Z8_acos_32iPfS__param_1,
	.param .u64 .ptr .align 1 _Z8_acos_32iPfS__param_2
)
{
	.reg .pred 	%p<6>;
	.reg .b32 	%r<11>;
	.reg .b32 	%f<26>;
	.reg .b64 	%rd<8>;

	ld.param.u32 	%r6, [_Z8_acos_32iPfS__param_0];
	ld.param.u64 	%rd3, [_Z8_acos_32iPfS__param_1];
	ld.param.u64 	%rd4, [_Z8_acos_32iPfS__param_2];
	mov.u32 	%r7, %tid.x;
	mov.u32 	%r8, %ctaid.x;
	mov.u32 	%r1, %ntid.x;
	mad.lo.s32 	%r10, %r8, %r1, %r7;
	setp.ge.s32 	%p1, %r10, %r6;
	@%p1 bra 	$L__BB6_3;
	mov.u32 	%r9, %nctaid.x;
	mul.lo.s32 	%r3, %r1, %r9;
	cvta.to.global.u64 	%rd1, %rd3;
	cvta.to.global.u64 	%rd2, %rd4;
$L__BB6_2:
	mul.wide.s32 	%rd5, %r10, 4;
	add.s64 	%rd6, %rd1, %rd5;
	ld.global.f32 	%f1, [%rd6];
	abs.f32 	%f2, %f1;
	fma.rn.f32 	%f3, %f2, 0fBF000000, 0f3F000000;
	rsqrt.approx.ftz.f32 	%f4, %f3;
	mul.f32 	%f5, %f4, %f3;
	mul.f32 	%f6, %f4, 0fBF000000;
	fma.rn.f32 	%f7, %f5, %f6, 0f3F000000;
	fma.rn.f32 	%f8, %f5, %f7, %f5;
	setp.eq.f32 	%p2, %f2, 0f3F800000;
	selp.f32 	%f9, 0f00000000, %f8, %p2;
	setp.gt.f32 	%p3, %f2, 0f3F0F5C29;
	selp.f32 	%f10, %f9, %f2, %p3;
	copysign.f32 	%f11, %f1, %f10;
	mul.f32 	%f12, %f11, %f11;
	fma.rn.f32 	%f13, %f12, 0f3D10ECEF, 0f3C8B1ABB;
	fma.rn.f32 	%f14, %f13, %f12, 0f3CFC028C;
	fma.rn.f32 	%f15, %f14, %f12, 0f3D372139;
	fma.rn.f32 	%f16, %f15, %f12, 0f3D9993DB;
	fma.rn.f32 	%f17, %f16, %f12, 0f3E2AAAC6;
	mul.f32 	%f18, %f12, %f17;
	fma.rn.f32 	%f19, %f18, %f11, %f11;
	neg.f32 	%f20, %f19;
	selp.f32 	%f21, %f19, %f20, %p3;
	fma.rn.f32 	%f22, 0f3F6EE581, 0f3FD774EB, %f21;
	setp.gt.f32 	%p4, %f1, 0f3F0F5C29;
	selp.f32 	%f23, %f19, %f22, %p4;
	add.f32 	%f24, %f23, %f23;
	selp.f32 	%f25, %f24, %f23, %p3;
	add.s64 	%rd7, %rd2, %rd5;
	st.global.f32 	[%rd7], %f25;
	add.s32 	%r10, %r10, %r3;
	setp.lt.s32 	%p5, %r10, %r6;
	@%p5 bra 	$L__BB6_2;
$L__BB6_3:
	ret;

}
	// .globl	_Z8_acos_64iPdS_
.visible .entry _Z8_acos_64iPdS_(
	.param .u32 _Z8_acos_64iPdS__param_0,
	.param .u64 .ptr .align 1 _Z8_acos_64iPdS__param_1,
	.param .u64 .ptr .align 1 _Z8_acos_64iPdS__param_2
)
{
	.reg .pred 	%p<8>;
	.reg .b32 	%r<22>;
	.reg .b64 	%rd<9>;
	.reg .b64 	%fd<70>;

	ld.param.u32 	%r7, [_Z8_acos_64iPdS__param_0];
	ld.param.u64 	%rd3, [_Z8_acos_64iPdS__param_1];
	ld.param.u64 	%rd4, [_Z8_acos_64iPdS__param_2];
	mov.u32 	%r8, %tid.x;
	mov.u32 	%r9, %ctaid.x;
	mov.u32 	%r1, %ntid.x;
	mad.lo.s32 	%r21, %r9, %r1, %r8;
	setp.ge.s32 	%p1, %r21, %r7;
	@%p1 bra 	$L__BB7_8;
	mov.u32 	%r10, %nctaid.x;
	mul.lo.s32 	%r3, %r1, %r10;
	cvta.to.global.u64 	%rd1, %rd3;
	cvta.to.global.u64 	%rd2, %rd4;
$L__BB7_2:
	mul.wide.s32 	%rd5, %r21, 8;
	add.s64 	%rd6, %rd1, %rd5;
	ld.global.f64 	%fd1, [%rd6];
	{
	.reg .b32 %temp; 
	mov.b64 	{%temp, %r5}, %fd1;
	}
	abs.f64 	%fd2, %fd1;
	{
	.reg .b32 %temp; 
	mov.b64 	{%temp, %r11}, %fd2;
	}
	setp.gt.s32 	%p2, %r11, 1071801957;
	@%p2 bra 	$L__BB7_6;
	mul.f64 	%fd48, %fd1, %fd1;
	fma.rn.f64 	%fd49, %fd48, 0d3FB0066BDC1895E9, 0dBFB3823B180754AF;
	fma.rn.f64 	%fd50, %fd49, %fd48, 0d3FB11E52CC2F79AE;
	fma.rn.f64 	%fd51, %fd50, %fd48, 0dBF924EAF3526861B;
	fma.rn.f64 	%fd52, %fd51, %fd48, 0d3F91DF02A31E6CB7;
	fma.rn.f64 	%fd53, %fd52, %fd48, 0d3F847D18B0EEC6CC;
	fma.rn.f64 	%fd54, %fd53, %fd48, 0d3F8D0AF961BA53B0;
	fma.rn.f64 	%fd55, %fd54, %fd48, 0d3F91BF7734CF1C48;
	fma.rn.f64 	%fd56, %fd55, %fd48, 0d3F96E91483144EF7;
	fma.rn.f64 	%fd57, %fd56, %fd48, 0d3F9F1C6E0A4F9F81;
	fma.rn.f64 	%fd58, %fd57, %fd48, 0d3FA6DB6DC27FA92B;
	fma.rn.f64 	%fd59, %fd58, %fd48, 0d3FB333333320F91B;
	fma.rn.f64 	%fd60, %fd59, %fd48, 0d3FC5555555555F4D;
	mul.f64 	%fd61, %fd48, %fd60;
	fma.rn.f64 	%fd3, %fd61, %fd2, %fd2;
	setp.gt.s32 	%p6, %r5, -1;
	@%p6 bra 	$L__BB7_5;
	mov.f64 	%fd66, 0d3C91A62633145C07;
	add.rn.f64 	%fd67, %fd3, %fd66;
	mov.f64 	%fd68, 0d3FF921FB54442D18;
	add.rn.f64 	%fd69, %fd68, %fd67;
	bra.uni 	$L__BB7_7;
$L__BB7_5:
	mov.f64 	%fd62, 0dBC91A62633145C07;
	add.rn.f64 	%fd63, %fd3, %fd62;
	neg.f64 	%fd64, %fd63;
	mov.f64 	%fd65, 0d3FF921FB54442D18;
	add.rn.f64 	%fd69, %fd65, %fd64;
	bra.uni 	$L__BB7_7;
$L__BB7_6:
	mov.f64 	%fd8, 0d3FF0000000000000;
	sub.f64 	%fd9, %fd8, %fd2;
	{
	.reg .b32 %temp; 
	mov.b64 	{%r12, %temp}, %fd9;
	}
	{
	.reg .b32 %temp; 
	mov.b64 	{%temp, %r13}, %fd9;
	}
	add.s32 	%r14, %r13, -1048576;
	mov.b64 	%fd10, {%r12, %r14};
	rsqrt.approx.ftz.f64 	%fd11, %fd10;
	{
	.reg .b32 %temp; 
	mov.b64 	{%r15, %temp}, %fd11;
	}
	{
	.reg .b32 %temp; 
	mov.b64 	{%temp, %r16}, %fd11;
	}
	add.s32 	%r17, %r16, -1048576;
	mov.b64 	%fd12, {%r15, %r17};
	mul.f64 	%fd13, %fd10, %fd11;
	neg.f64 	%fd14, %fd13;
	fma.rn.f64 	%fd15, %fd13, %fd14, %fd10;
	fma.rn.f64 	%fd16, %fd15, %fd12, %fd13;
	neg.f64 	%fd17, %fd16;
	fma.rn.f64 	%fd18, %fd11, %fd17, 0d3FF0000000000000;
	fma.rn.f64 	%fd19, %fd18, %fd12, %fd12;
	fma.rn.f64 	%fd20, %fd16, %fd17, %fd10;
	fma.rn.f64 	%fd21, %fd20, %fd19, %fd16;
	{
	.reg .b32 %temp; 
	mov.b64 	{%r18, %temp}, %fd21;
	}
	{
	.reg .b32 %temp; 
	mov.b64 	{%temp, %r19}, %fd21;
	}
	add.s32 	%r20, %r19, 1048576;
	mov.b64 	%fd22, {%r18, %r20};
	fma.rn.f64 	%fd23, %fd9, 0d3EC715B371155F70, 0dBEBAC2FE66FAAC4B;
	fma.rn.f64 	%fd24, %fd23, %fd9, 0d3ED9A9B88EFCD9B8;
	fma.rn.f64 	%fd25, %fd24, %fd9, 0d3EDD0F40A8A0C4C3;
	fma.rn.f64 	%fd26, %fd25, %fd9, 0d3EF46D4CFA9E0E1F;
	fma.rn.f64 	%fd27, %fd26, %fd9, 0d3F079C168D1E2422;
	fma.rn.f64 	%fd28, %fd27, %fd9, 0d3F1C9A88C3BCA540;
	fma.rn.f64 	%fd29, %fd28, %fd9, 0d3F31C4E64BD476DF;
	fma.rn.f64 	%fd30, %fd29, %fd9, 0d3F46E8BA60009C8F;
	fma.rn.f64 	%fd31, %fd30, %fd9, 0d3F5F1C71C62B05A2;
	fma.rn.f64 	%fd32, %fd31, %fd9, 0d3F76DB6DB6DC9F2C;
	fma.rn.f64 	%fd33, %fd32, %fd9, 0d3F9333333333329C;
	fma.rn.f64 	%fd34, %fd33, %fd9, 0d3FB5555555555555;
	setp.lt.s32 	%p3, %r13, 1;
	mov.f64 	%fd35, 0d0000000000000000;
	mul.rn.f64 	%fd36, %fd2, %fd35;
	mul.f64 	%fd37, %fd9, %fd34;
	fma.rn.f64 	%fd38, %fd37, %fd22, %fd22;
	selp.f64 	%fd39, %fd36, %fd38, %p3;
	setp.lt.s32 	%p4, %r13, 0;
	mov.f64 	%fd40, 0d7FF0000000000000;
	mul.rn.f64 	%fd41, %fd39, %fd40;
	selp.f64 	%fd42, %fd41, %fd39, %p4;
	setp.lt.s32 	%p5, %r5, 0;
	mov.f64 	%fd43, 0dBCA1A62633145C07;
	add.rn.f64 	%fd44, %fd42, %fd43;
	neg.f64 	%fd45, %fd44;
	mov.f64 	%fd46, 0d400921FB54442D18;
	add.rn.f64 	%fd47, %fd46, %fd45;
	selp.f64 	%fd69, %fd47, %fd42, %p5;
$L__BB7_7:
	add.s64 	%rd8, %rd2, %rd5;
	st.global.f64 	[%rd8], %fd69;
	add.s32 	%r21, %r21, %r3;
	setp.lt.s32 	%p7, %r21, %r7;
	@%p7 bra 	$L__BB7_2;
$L__BB7_8:
	ret;

}
	// .globl	_Z9_acosh_32iPfS_
.visible .entry _Z9_acosh_32iPfS_(
	.param .u32 _Z9_acosh_32iPfS__param_0,
	.param .u64 .ptr .align 1 _Z9_acosh_32iPfS__param_1,
	.param .u64 .ptr .align 1 _Z9_acosh_32iPfS__param_2
)
{
	.reg .pred 	%p<9>;
	.reg .b32 	%r<18>;
	.reg .b32 	%f<39>;
	.reg .b64 	%rd<9>;

	ld.param.u32 	%r8, [_Z9_acosh_32iPfS__param_0];
	ld.param.u64 	%rd3, [_Z9_acosh_32iPfS__param_1];
	ld.param.u64 	%rd4, [_Z9_acosh_32iPfS__param_2];
	mov.u32 	%r9, %tid.x;
	mov.u32 	%r10, %ctaid.x;
	mov.u32 	%r1, %ntid.x;
	mad.lo.s32 	%r17, %r10, %r1, %r9;
	setp.ge.s32 	%p1, %r17, %r8;
	@%p1 bra 	$L__BB8_5;
	mov.u32 	%r11, %nctaid.x;
	mul.lo.s32 	%r3, %r1, %r11;
	cvta.to.global.u64 	%rd1, %rd3;
	cvta.to.global.u64 	%rd2, %rd4;
$L__BB8_2:
	mul.wide.s32 	%rd5, %r17, 4;
	add.s64 	%rd6, %rd1, %rd5;
	ld.global.f32 	%f5, [%rd6];
	mov.f32 	%f6, 0f3F800000;
	sub.rn.f32 	%f7, %f5, %f6;
	mov.b32 	%r5, %f7;
	setp.gt.u32 	%p2, %r5, 1258291200;
	fma.rn.f32 	%f8, %f5, %f5, 0fBF800000;
	rsqrt.approx.ftz.f32 	%f9, %f8;
	mul.f32 	%f10, %f8, %f9;
	mul.f32 	%f11, %f9, 0f3F000000;
	neg.f32 	%f12, %f10;
	fma.rn.f32 	%f13, %f12, %f10, %f8;
	fma.rn.f32 	%f14, %f13, %f11, %f10;
	setp.eq.f32 	%p3, %f8, 0f00000000;
	selp.f32 	%f15, 0f00000000, %f14, %p3;
	selp.f32 	%f16, 0fBF800001, %f15, %p2;
	add.f32 	%f1, %f7, %f16;
	add.rz.f32 	%f17, %f1, %f6;
	mov.b32 	%r12, %f17;
	add.s32 	%r13, %r12, -1061158912;
	and.b32  	%r14, %r13, -8388608;
	mov.b32 	%r6, %f1;
	sub.s32 	%r15, %r6, %r14;
	mov.b32 	%f18, %r15;
	sub.s32 	%r16, 1082130432, %r14;
	mov.b32 	%f19, %r16;
	fma.rn.f32 	%f20, %f19, 0f3E800000, 0fBF800000;
	add.f32 	%f21, %f20, %f18;
	cvt.rn.f32.s32 	%f22, %r14;
	mul.f32 	%f23, %f22, 0f34000000;
	fma.rn.f32 	%f24, %f21, 0fBD39BF78, 0f3DD80012;
	fma.rn.f32 	%f25, %f24, %f21, 0fBE0778E0;
	fma.rn.f32 	%f26, %f25, %f21, 0f3E146475;
	fma.rn.f32 	%f27, %f26, %f21, 0fBE2A68DD;
	fma.rn.f32 	%f28, %f27, %f21, 0f3E4CAF9E;
	fma.rn.f32 	%f29, %f28, %f21, 0fBE800042;
	fma.rn.f32 	%f30, %f29, %f21, 0f3EAAAAE6;
	fma.rn.f32 	%f31, %f30, %f21, 0fBF000000;
	mul.f32 	%f32, %f21, %f31;
	fma.rn.f32 	%f33, %f32, %f21, %f21;
	fma.rn.f32 	%f38, %f23, 0f3F317218, %f33;
	setp.lt.u32 	%p4, %r6, 2139095040;
	@%p4 bra 	$L__BB8_4;
	setp.gt.s32 	%p5, %r6, -1082130432;
	fma.rn.f32 	%f34, %f1, 0f7F800000, 0f7F800000;
	selp.f32 	%f35, %f34, %f38, %p5;
	setp.eq.f32 	%p6, %f1, 0f00000000;
	selp.f32 	%f38, 0f80000000, %f35, %p6;
$L__BB8_4:
	setp.gt.u32 	%p7, %r5, 1258291200;
	add.f32 	%f36, %f38, 0f3F317218;
	selp.f32 	%f37, %f36, %f38, %p7;
	add.s64 	%rd8, %rd2, %rd5;
	st.global.f32 	[%rd8], %f37;
	add.s32 	%r17, %r17, %r3;
	setp.lt.s32 	%p8, %r17, %r8;
	@%p8 bra 	$L__BB8_2;
$L__BB8_5:
	ret;

}
	// .globl	_Z9_acosh_64iPdS_
.visible .entry _Z9_acosh_64iPdS_(
	.param .u32 _Z9_acosh_64iPdS__param_0,
	.param .u64 .ptr .align 1 _Z9_acosh_64iPdS__param_1,
	.param .u64 .ptr .align 1 _Z9_acosh_64iPdS__param_2
)
{
	.reg .pred 	%p<13>;
	.reg .b32 	%r<45>;
	.reg .b32 	%f<2>;
	.reg .b64 	%rd<9>;
	.reg .b64 	%fd<82>;

	ld.param.u32 	%r17, [_Z9_acosh_64iPdS__param_0];
	ld.param.u64 	%rd3, [_Z9_acosh_64iPdS__param_1];
	ld.param.u64 	%rd4, [_Z9_acosh_64iPdS__param_2];
	mov.u32 	%r18, %tid.x;
	mov.u32 	%r19, %ctaid.x;
	mov.u32 	%r1, %ntid.x;
	mad.lo.s32 	%r40, %r19, %r1, %r18;
	setp.ge.s32 	%p1, %r40, %r17;
	@%p1 bra 	$L__BB9_12;
	mov.b32 	%r20, 1127219200;
	mov.b32 	%r21, -2147483648;
	mov.b64 	%fd1, {%r21, %r20};
	mov.u32 	%r22, %nctaid.x;
	mul.lo.s32 	%r3, %r1, %r22;
	cvta.to.global.u64 	%rd1, %rd3;
	cvta.to.global.u64 	%rd2, %rd4;
$L__BB9_2:
	mul.wide.s32 	%rd5, %r40, 8;
	add.s64 	%rd6, %rd1, %rd5;
	ld.global.f64 	%fd13, [%rd6];
	mov.f64 	%fd14, 0dBFF0000000000000;
	add.rn.f64 	%fd15, %fd13, %fd14;
	{
	.reg .b32 %temp; 
	mov.b64 	{%temp, %r5}, %fd15;
	}
	setp.gt.u32 	%p2, %r5, 1127219199;
	fma.rn.f64 	%fd16, %fd13, %fd13, 0dBFF0000000000000;
	rsqrt.approx.ftz.f64 	%fd17, %fd16;
	{
	.reg .b32 %temp; 
	mov.b64 	{%r23, %temp}, %fd17;
	}
	{
	.reg .b32 %temp; 
	mov.b64 	{%temp, %r24}, %fd17;
	}
	add.s32 	%r25, %r24, -1048576;
	mov.b64 	%fd18, {%r23, %r25};
	mul.f64 	%fd19, %fd16, %fd17;
	neg.f64 	%fd20, %fd19;
	fma.rn.f64 	%fd21, %fd19, %fd20, %fd16;
	fma.rn.f64 	%fd22, %fd21, %fd18, %fd19;
	neg.f64 	%fd23, %fd22;
	fma.rn.f64 	%fd24, %fd17, %fd23, 0d3FF0000000000000;
	fma.rn.f64 	%fd25, %fd24, %fd18, %fd18;
	fma.rn.f64 	%fd26, %fd22, %fd23, %fd16;
	fma.rn.f64 	%fd27, %fd26, %fd25, %fd22;
	setp.eq.s32 	%p3, %r5, 0;
	selp.f64 	%fd28, 0d0000000000000000, %fd27, %p3;
	selp.f64 	%fd29, 0dBFF0000000000001, %fd28, %p2;
	add.f64 	%fd2, %fd15, %fd29;
	{
	.reg .b32 %temp; 
	mov.b64 	{%temp, %r26}, %fd2;
	}
	mov.b32 	%f1, %r26;
	setp.geu.f32 	%p4, %f1, 0f3FE55555;
	setp.leu.f32 	%p5, %f1, 0fBFD99999;
	or.pred  	%p6, %p4, %p5;
	@%p6 bra 	$L__BB9_4;
	add.f64 	%fd62, %fd2, 0d4000000000000000;
	div.rn.f64 	%fd63, %fd2, %fd62;
	neg.f64 	%fd64, %fd2;
	mul.f64 	%fd65, %fd63, %fd64;
	add.f64 	%fd66, %fd2, %fd65;
	mul.f64 	%fd67, %fd66, %fd66;
	fma.rn.f64 	%fd68, %fd67, 0d3EB372FB2FBE14B5, 0d3ED087FFCEB2DC44;
	fma.rn.f64 	%fd69, %fd68, %fd67, 0d3EF3B9FF890F468C;
	fma.rn.f64 	%fd70, %fd69, %fd67, 0d3F17457EFD51BAF8;
	fma.rn.f64 	%fd71, %fd70, %fd67, 0d3F3C71C8DE3CE825;
	fma.rn.f64 	%fd72, %fd71, %fd67, 0d3F6249248FA4661F;
	fma.rn.f64 	%fd73, %fd72, %fd67, 0d3F899999999D70C4;
	fma.rn.f64 	%fd74, %fd73, %fd67, 0d3FB5555555555462;
	mul.f64 	%fd75, %fd67, %fd74;
	fma.rn.f64 	%fd76, %fd75, %fd66, %fd65;
	add.f64 	%fd81, %fd2, %fd76;
	bra.uni 	$L__BB9_11;
$L__BB9_4:
	add.f64 	%fd79, %fd2, 0d3FF0000000000000;
	{
	.reg .b32 %temp; 
	mov.b64 	{%temp, %r41}, %fd79;
	}
	{
	.reg .b32 %temp; 
	mov.b64 	{%r42, %temp}, %fd79;
	}
	setp.gt.s32 	%p7, %r41, 1048575;
	mov.b32 	%r43, -1023;
	@%p7 bra 	$L__BB9_6;
	mul.f64 	%fd79, %fd79, 0d4350000000000000;
	{
	.reg .b32 %temp; 
	mov.b64 	{%temp, %r41}, %fd79;
	}
	{
	.reg .b32 %temp; 
	mov.b64 	{%r42, %temp}, %fd79;
	}
	mov.b32 	%r43, -1077;
$L__BB9_6:
	add.s32 	%r29, %r41, -1;
	setp.gt.u32 	%p8, %r29, 2146435070;
	@%p8 bra 	$L__BB9_10;
	shr.u32 	%r32, %r41, 20;
	add.s32 	%r44, %r43, %r32;
	and.b32  	%r33, %r41, 1048575;
	or.b32  	%r34, %r33, 1072693248;
	mov.b64 	%fd80, {%r42, %r34};
	setp.lt.u32 	%p10, %r34, 1073127583;
	@%p10 bra 	$L__BB9_9;
	{
	.reg .b32 %temp; 
	mov.b64 	{%r35, %temp}, %fd80;
	}
	{
	.reg .b32 %temp; 
	mov.b64 	{%temp, %r36}, %fd80;
	}
	add.s32 	%r37, %r36, -1048576;
	mov.b64 	%fd80, {%r35, %r37};
	add.s32 	%r44, %r44, 1;
$L__BB9_9:
	add.f64 	%fd31, %fd80, 0dBFF0000000000000;
	add.f64 	%fd32, %fd80, 0d3FF0000000000000;
	rcp.approx.ftz.f64 	%fd33, %fd32;
	neg.f64 	%fd34, %fd32;
	fma.rn.f64 	%fd35, %fd34, %fd33, 0d3FF0000000000000;
	fma.rn.f64 	%fd36, %fd35, %fd35, %fd35;
	fma.rn.f64 	%fd37, %fd36, %fd33, %fd33;
	mul.f64 	%fd38, %fd31, %fd37;
	fma.rn.f64 	%fd39, %fd31, %fd37, %fd38;
	mul.f64 	%fd40, %fd39, %fd39;
	fma.rn.f64 	%fd41, %fd40, 0d3EB1380B3AE80F1E, 0d3ED0EE258B7A8B04;
	fma.rn.f64 	%fd42, %fd41, %fd40, 0d3EF3B2669F02676F;
	fma.rn.f64 	%fd43, %fd42, %fd40, 0d3F1745CBA9AB0956;
	fma.rn.f64 	%fd44, %fd43, %fd40, 0d3F3C71C72D1B5154;
	fma.rn.f64 	%fd45, %fd44, %fd40, 0d3F624924923BE72D;
	fma.rn.f64 	%fd46, %fd45, %fd40, 0d3F8999999999A3C4;
	fma.rn.f64 	%fd47, %fd46, %fd40, 0d3FB5555555555554;
	sub.f64 	%fd48, %fd31, %fd39;
	add.f64 	%fd49, %fd48, %fd48;
	neg.f64 	%fd50, %fd39;
	fma.rn.f64 	%fd51, %fd50, %fd31, %fd49;
	mul.f64 	%fd52, %fd37, %fd51;
	mul.f64 	%fd53, %fd40, %fd47;
	fma.rn.f64 	%fd54, %fd53, %fd39, %fd52;
	xor.b32  	%r38, %r44, -2147483648;
	mov.b32 	%r39, 1127219200;
	mov.b64 	%fd55, {%r38, %r39};
	sub.f64 	%fd56, %fd55, %fd1;
	fma.rn.f64 	%fd57, %fd56, 0d3FE62E42FEFA39EF, %fd39;
	fma.rn.f64 	%fd58, %fd56, 0dBFE62E42FEFA39EF, %fd57;
	sub.f64 	%fd59, %fd58, %fd39;
	sub.f64 	%fd60, %fd54, %fd59;
	fma.rn.f64 	%fd61, %fd56, 0d3C7ABC9E3B39803F, %fd60;
	add.f64 	%fd81, %fd57, %fd61;
	bra.uni 	$L__BB9_11;
$L__BB9_10:
	fma.rn.f64 	%fd30, %fd79, 0d7FF0000000000000, 0d7FF0000000000000;
	{
	.reg .b32 %temp; 
	mov.b64 	{%temp, %r30}, %fd79;
	}
	and.b32  	%r31, %r30, 2147483647;
	setp.eq.s32 	%p9, %r31, 0;
	selp.f64 	%fd81, 0dFFF0000000000000, %fd30, %p9;
$L__BB9_11:
	setp.gt.u32 	%p11, %r5, 1127219199;
	add.f64 	%fd77, %fd81, 0d3FE62E42FEFA39EF;
	selp.f64 	%fd78, %fd77, %fd81, %p11;
	add.s64 	%rd8, %rd2, %rd5;
	st.global.f64 	[%rd8], %fd78;
	add.s32 	%r40, %r40, %r3;
	setp.lt.s32 	%p12, %r40, %r17;
	@%p12 bra 	$L__BB9_2;
$L__BB9_12:
	ret;

}
	// .globl	_Z8_asin_32iPfS_
.visible .entry _Z8_asin_32iPfS_(
	.param .u32 _Z8_asin_32iPfS__param_0,
	.param .u64 .ptr .align 1 _Z8_asin_32iPfS__param_1,
	.param .u64 .ptr .align 1 _Z8_asin_32iPfS__param_2
)
{
	.reg .pred 	%p<6>;
	.reg .b32 	%r<11>;
	.reg .b32 	%f<23>;
	.reg .b64 	%rd<8>;

	ld.param.u32 	%r6, [_Z8_asin_32iPfS__param_0];
	ld.param.u64 	%rd3, [_Z8_asin_32iPfS__param_1];
	ld.param.u64 	%rd4, [_Z8_asin_32iPfS__param_2];
	mov.u32 	%r7, %tid.x;
	mov.u32 	%r8, %ctaid.x;
	mov.u32 	%r1, %ntid.x;
	mad.lo.s32 	%r10, %r8, %r1, %r7;
	setp.ge.s32 	%p1, %r10, %r6;
	@%p1 bra 	$L__BB10_3;
	mov.u32 	%r9, %nctaid.x;
	mul.lo.s32 	%r3, %r1, %r9;
	cvta.to.global.u64 	%rd1, %rd3;
	cvta.to.global.u64 	%rd2, %rd4;
$L__BB10_2:
	mul.wide.s32 	%rd5, %r10, 4;
	add.s64 	%rd6, %rd1, %rd5;
	ld.global.f32 	%f1, [%rd6];
	abs.f32 	%f2, %f1;
	fma.rn.f32 	%f3, %f2, 0fBF000000, 0f3F000000;
	rsqrt.approx.ftz.f32 	%f4, %f3;
	mul.f32 	%f5, %f4, %f3;
	mul.f32 	%f6, %f4, 0fBF000000;
	fma.rn.f32 	%f7, %f5, %f6, 0f3F000000;
	fma.rn.f32 	%f8, %f5, %f7, %f5;
	setp.eq.f32 	%p2, %f2, 0f3F800000;
	selp.f32 	%f9, 0f00000000, %f8, %p2;
	setp.gt.f32 	%p3, %f2, 0f3F0F5C29;
	selp.f32 	%f10, %f9, %f2, %p3;
	mul.f32 	%f11, %f10, %f10;
	fma.rn.f32 	%f12, %f11, 0f3D4DD2F7, 0f3C99CA97;
	fma.rn.f32 	%f13, %f12, %f11, 0f3D3F90E8;
	fma.rn.f32 	%f14, %f13, %f11, 0f3D993CCF;
	fma.rn.f32 	%f15, %f14, %f11, 0f3E2AAC04;
	mul.f32 	%f16, %f11, %f15;
	fma.rn.f32 	%f17, %f16, %f10, %f10;
	mul.f32 	%f18, %f17, 0fC0000000;
	fma.rn.f32 	%f19, 0f3F6EE581, 0f3FD774EB, %f18;
	selp.f32 	%f20, %f19, %f17, %p3;
	setp.num.f32 	%p4, %f20, %f20;
	copysign.f32 	%f21, %f1, %f20;
	selp.f32 	%f22, %f21, %f20, %p4;
	add.s64 	%rd7, %rd2, %rd5;
	st.global.f32 	[%rd7], %f22;
	add.s32 	%r10, %r10, %r3;
	setp.lt.s32 	%p5, %r10, %r6;
	@%p5 bra 	$L__BB10_2;
$L__BB10_3:
	ret;

}
	// .globl	_Z8_asin_64iPdS_
.visible .entry _Z8_asin_64iPdS_(
	.param .u32 _Z8_asin_64iPdS__param_0,
	.param .u64 .ptr .align 1 _Z8_asin_64iPdS__param_1,
	.param .u64 .ptr .align 1 _Z8_asin_64iPdS__param_2
)
{
	.reg .pred 	%p<6>;
	.reg .b32 	%r<16>;
	.reg .b32 	%f<3>;
	.reg .b64 	%rd<9>;
	.reg .b64 	%fd<53>;

	ld.param.u32 	%r6, [_Z8_asin_64iPdS__param_0];
	ld.param.u64 	%rd3, [_Z8_asin_64iPdS__param_1];
	ld.param.u64 	%rd4, [_Z8_asin_64iPdS__param_2];
	mov.u32 	%r7, %tid.x;
	mov.u32 	%r8, %ctaid.x;
	mov.u32 	%r1, %ntid.x;
	mad.lo.s32 	%r15, %r8, %r1, %r7;
	setp.ge.s32 	%p1, %r15, %r6;
	@%p1 bra 	$L__BB11_6;
	mov.u32 	%r9, %nctaid.x;
	mul.lo.s32 	%r3, %r1, %r9;
	cvta.to.global.u64 	%rd1, %rd3;
	cvta.to.global.u64 	%rd2, %rd4;
$L__BB11_2:
	mul.wide.s32 	%rd5, %r15, 8;
	add.s64 	%rd6, %rd1, %rd5;
	ld.global.f64 	%fd1, [%rd6];
	{
	.reg .b32 %temp; 
	mov.b64 	{%temp, %r10}, %fd1;
	}
	mov.b32 	%f1, %r10;
	abs.f32 	%f2, %f1;
	setp.geu.f32 	%p2, %f2, 0f3FE26666;
	@%p2 bra 	$L__BB11_4;
	mul.f64 	%fd38, %fd1, %fd1;
	fma.rn.f64 	%fd39, %fd38, 0d3FB0066BDC1895E9, 0dBFB3823B180754AF;
	fma.rn.f64 	%fd40, %fd39, %fd38, 0d3FB11E52CC2F79AE;
	fma.rn.f64 	%fd41, %fd40, %fd38, 0dBF924EAF3526861B;
	fma.rn.f64 	%fd42, %fd41, %fd38, 0d3F91DF02A31E6CB7;
	fma.rn.f64 	%fd43, %fd42, %fd38, 0d3F847D18B0EEC6CC;
	fma.rn.f64 	%fd44, %fd43, %fd38, 0d3F8D0AF961BA53B0;
	fma.rn.f64 	%fd45, %fd44, %fd38, 0d3F91BF7734CF1C48;
	fma.rn.f64 	%fd46, %fd45, %fd38, 0d3F96E91483144EF7;
	fma.rn.f64 	%fd47, %fd46, %fd38, 0d3F9F1C6E0A4F9F81;
	fma.rn.f64 	%fd48, %fd47, %fd38, 0d3FA6DB6DC27FA92B;
	fma.rn.f64 	%fd49, %fd48, %fd38, 0d3FB333333320F91B;
	fma.rn.f64 	%fd50, %fd49, %fd38, 0d3FC5555555555F4D;
	mul.f64 	%fd51, %fd38, %fd50;
	fma.rn.f64 	%fd52, %fd51, %fd1, %fd1;
	bra.uni 	$L__BB11_5;
$L__BB11_4:
	abs.f64 	%fd5, %fd1;
	fma.rn.f64 	%fd6, %fd5, 0dBFE0000000000000, 0d3FE0000000000000;
	rsqrt.approx.ftz.f64 	%fd7, %fd6;
	{
	.reg .b32 %temp; 
	mov.b64 	{%r11, %temp}, %fd7;
	}
	{
	.reg .b32 %temp; 
	mov.b64 	{%temp, %r12}, %fd7;
	}
	add.s32 	%r13, %r12, -1048576;
	mov.b64 	%fd8, {%r11, %r13};
	mul.f64 	%fd9, %fd6, %fd7;
	neg.f64 	%fd10, %fd9;
	fma.rn.f64 	%fd11, %fd9, %fd10, %fd6;
	fma.rn.f64 	%fd12, %fd11, %fd8, %fd9;
	neg.f64 	%fd13, %fd12;
	fma.rn.f64 	%fd14, %fd7, %fd13, 0d3FF0000000000000;
	fma.rn.f64 	%fd15, %fd14, %fd8, %fd8;
	fma.rn.f64 	%fd16, %fd12, %fd13, %fd6;
	fma.rn.f64 	%fd17, %fd16, %fd15, %fd12;
	{
	.reg .b32 %temp; 
	mov.b64 	{%temp, %r14}, %fd6;
	}
	setp.lt.s32 	%p3, %r14, 0;
	selp.f64 	%fd18, 0dFFF8000000000000, %fd17, %p3;
	setp.ne.f64 	%p4, %fd6, 0d0000000000000000;
	selp.f64 	%fd19, %fd18, %fd6, %p4;
	fma.rn.f64 	%fd20, %fd6, 0d3FB0066BDC1895E9, 0dBFB3823B180754AF;
	fma.rn.f64 	%fd21, %fd20, %fd6, 0d3FB11E52CC2F79AE;
	fma.rn.f64 	%fd22, %fd21, %fd6, 0dBF924EAF3526861B;
	fma.rn.f64 	%fd23, %fd22, %fd6, 0d3F91DF02A31E6CB7;
	fma.rn.f64 	%fd24, %fd23, %fd6, 0d3F847D18B0EEC6CC;
	fma.rn.f64 	%fd25, %fd24, %fd6, 0d3F8D0AF961BA53B0;
	fma.rn.f64 	%fd26, %fd25, %fd6, 0d3F91BF7734CF1C48;
	fma.rn.f64 	%fd27, %fd26, %fd6, 0d3F96E91483144EF7;
	fma.rn.f64 	%fd28, %fd27, %fd6, 0d3F9F1C6E0A4F9F81;
	fma.rn.f64 	%fd29, %fd28, %fd6, 0d3FA6DB6DC27FA92B;
	fma.rn.f64 	%fd30, %fd29, %fd6, 0d3FB333333320F91B;
	fma.rn.f64 	%fd31, %fd30, %fd6, 0d3FC5555555555F4D;
	mul.f64 	%fd32, %fd6, %fd31;
	mul.f64 	%fd33, %fd19, 0dC000000000000000;
	fma.rn.f64 	%fd34, %fd33, %fd32, 0d3C91A62633145C07;
	add.f64 	%fd35, %fd33, 0d3FE921FB54442D18;
	add.f64 	%fd36, %fd35, %fd34;
	add.f64 	%fd37, %fd36, 0d3FE921FB54442D18;
	copysign.f64 	%fd52, %fd1, %fd37;
$L__BB11_5:
	add.s64 	%rd8, %rd2, %rd5;
	st.global.f64 	[%rd8], %fd52;
	add.s32 	%r15, %r15, %r3;
	setp.lt.s32 	%p5, %r15, %r6;
	@%p5 bra 	$L__BB11_2;
$L__BB11_6:
	ret;

}
	// .globl	_Z9_asinh_32iPfS_
.visible .entry _Z9_asinh_32iPfS_(
	.param .u32 _Z9_asinh_32iPfS__param_0,
	.param .u64 .ptr .align 1 _Z9_asinh_32iPfS__param_1,
	.param .u64 .ptr .align 1 _Z9_asinh_32iPfS__param_2
)
{
	.reg .pred 	%p<9>;
	.reg .b32 	%r<17>;
	.reg .b32 	%f<38>;
	.reg .b64 	%rd<9>;

	ld.param.u32 	%r7, [_Z9_asinh_32iPfS__param_0];
	ld.param.u64 	%rd3, [_Z9_asinh_32iPfS__param_1];
	ld.param.u64 	%rd4, [_Z9_asinh_32iPfS__param_2];
	mov.u32 	%r8, %tid.x;
	mov.u32 	%r9, %ctaid.x;
	mov.u32 	%r1, %ntid.x;
	mad.lo.s32 	%r16, %r9, %r1, %r8;
	setp.ge.s32 	%p1, %r16, %r7;
	@%p1 bra 	$L__BB12_5;
	mov.u32 	%r10, %nctaid.x;
	mul.lo.s32 	%r3, %r1, %r10;
	cvta.to.global.u64 	%rd1, %rd3;
	cvta.to.global.u64 	%rd2, %rd4;
$L__BB12_2:
	mul.wide.s32 	%rd5, %r16, 4;
	add.s64 	%rd6, %rd1, %rd5;
	ld.global.f32 	%f1, [%rd6];
	abs.f32 	%f2, %f1;
	fma.rn.f32 	%f7, %f1, %f1, 0f3F800000;
	rsqrt.approx.ftz.f32 	%f8, %f7;
	fma.rn.f32 	%f9, %f7, %f8, 0f3F800000;
	rcp.approx.ftz.f32 	%f10, %f9;
	mul.f32 	%f11, %f2, %f10;
	fma.rn.f32 	%f12, %f2, %f11, %f2;
	setp.gt.f32 	%p2, %f2, 0f4B000000;
	selp.f32 	%f3, %f2, %f12, %p2;
	mov.f32 	%f13, 0f3F800000;
	add.rz.f32 	%f14, %f3, %f13;
	mov.b32 	%r11, %f14;
	add.s32 	%r12, %r11, -1061158912;
	and.b32  	%r13, %r12, -8388608;
	mov.b32 	%r5, %f3;
	sub.s32 	%r14, %r5, %r13;
	mov.b32 	%f15, %r14;
	sub.s32 	%r15, 1082130432, %r13;
	mov.b32 	%f16, %r15;
	fma.rn.f32 	%f17, %f16, 0f3E800000, 0fBF800000;
	add.f32 	%f18, %f17, %f15;
	cvt.rn.f32.s32 	%f19, %r13;
	mul.f32 	%f20, %f19, 0f34000000;
	fma.rn.f32 	%f21, %f18, 0fBD39BF78, 0f3DD80012;
	fma.rn.f32 	%f22, %f21, %f18, 0fBE0778E0;
	fma.rn.f32 	%f23, %f22, %f18, 0f3E146475;
	fma.rn.f32 	%f24, %f23, %f18, 0fBE2A68DD;
	fma.rn.f32 	%f25, %f24, %f18, 0f3E4CAF9E;
	fma.rn.f32 	%f26, %f25, %f18, 0fBE800042;
	fma.rn.f32 	%f27, %f26, %f18, 0f3EAAAAE6;
	fma.rn.f32 	%f28, %f27, %f18, 0fBF000000;
	mul.f32 	%f29, %f18, %f28;
	fma.rn.f32 	%f30, %f29, %f18, %f18;
	fma.rn.f32 	%f37, %f20, 0f3F317218, %f30;
	setp.lt.u32 	%p3, %r5, 2139095040;
	@%p3 bra 	$L__BB12_4;
	setp.gt.s32 	%p4, %r5, -1082130432;
	fma.rn.f32 	%f31, %f3, 0f7F800000, 0f7F800000;
	selp.f32 	%f32, %f31, %f37, %p4;
	setp.eq.f32 	%p5, %f3, 0f00000000;
	selp.f32 	%f37, 0f80000000, %f32, %p5;
$L__BB12_4:
	setp.gt.f32 	%p6, %f2, 0f4B000000;
	add.f32 	%f33, %f37, 0f3F317218;
	selp.f32 	%f34, %f33, %f37, %p6;
	setp.num.f32 	%p7, %f2, %f2;
	copysign.f32 	%f35, %f1, %f34;
	selp.f32 	%f36, %f35, %f34, %p7;
	add.s64 	%rd8, %rd2, %rd5;
	st.global.f32 	[%rd8], %f36;
	add.s32 	%r16, %r16, %r3;
	setp.lt.s32 	%p8, %r16, %r7;
	@%p8 bra 	$L__BB12_2;
$L__BB12_5:
	ret;

}
	// .globl	_Z9_asinh_64iPdS_
.visible .entry _Z9_asinh_64iPdS_(
	.param .u32 _Z9_asinh_64iPdS__param_0,
	.param .u64 .ptr .align 1 _Z9_asinh_64iPdS__param_1,
	.param .u64 .ptr .align 1 _Z9_asinh_64iPdS__param_2
)
{
	.reg .pred 	%p<12>;
	.reg .b32 	%r<44>;
	.reg .b32 	%f<2>;
	.reg .b64 	%rd<9>;
	.reg .b64 	%fd<84>;

	ld.param.u32 	%r17, [_Z9_asinh_64iPdS__param_0];
	ld.param.u64 	%rd3, [_Z9_asinh_64iPdS__param_1];
	ld.param.u64 	%rd4, [_Z9_asinh_64iPdS__param_2];
	mov.u32 	%r18, %tid.x;
	mov.u32 	%r19, %ctaid.x;
	mov.u32 	%r1, %ntid.x;
	mad.lo.s32 	%r39, %r19, %r1, %r18;
	setp.ge.s32 	%p1, %r39, %r17;
	@%p1 bra 	$L__BB13_12;
	mov.b32 	%r20, 1127219200;
	mov.b32 	%r21, -2147483648;
	mov.b64 	%fd1, {%r21, %r20};
	mov.u32 	%r22, %nctaid.x;
	mul.lo.s32 	%r3, %r1, %r22;
	cvta.to.global.u64 	%rd1, %rd3;
	cvta.to.global.u64 	%rd2, %rd4;
$L__BB13_2:
	mul.wide.s32 	%rd5, %r39, 8;
	add.s64 	%rd6, %rd1, %rd5;
	ld.global.f64 	%fd2, [%rd6];
	{
	.reg .b32 %temp; 
	mov.b64 	{%temp, %r23}, %fd2;
	}
	{
	.reg .b32 %temp; 
	mov.b64 	{%r24, %temp}, %fd2;
	}
	and.b32  	%r5, %r23, 2147483647;
	mov.b64 	%fd14, {%r24, %r5};
	fma.rn.f64 	%fd15, %fd2, %fd2, 0d3FF0000000000000;
	rsqrt.approx.ftz.f64 	%fd16, %fd15;
	mul.rn.f64 	%fd17, %fd16, %fd16;
	neg.f64 	%fd18, %fd17;
	fma.rn.f64 	%fd19, %fd15, %fd18, 0d3FF0000000000000;
	fma.rn.f64 	%fd20, %fd19, 0d3FD8000000000000, 0d3FE0000000000000;
	mul.rn.f64 	%fd21, %fd19, %fd16;
	fma.rn.f64 	%fd22, %fd20, %fd21, %fd16;
	fma.rn.f64 	%fd23, %fd15, %fd22, 0d3FF0000000000000;
	rcp.approx.ftz.f64 	%fd24, %fd23;
	neg.f64 	%fd25, %fd23;
	fma.rn.f64 	%fd26, %fd25, %fd24, 0d3FF0000000000000;
	fma.rn.f64 	%fd27, %fd26, %fd26, %fd26;
	fma.rn.f64 	%fd28, %fd27, %fd24, %fd24;
	mul.f64 	%fd29, %fd14, %fd28;
	fma.rn.f64 	%fd30, %fd14, %fd29, %fd14;
	setp.gt.u32 	%p2, %r5, 1138753535;
	selp.f64 	%fd3, %fd14, %fd30, %p2;
	{
	.reg .b32 %temp; 
	mov.b64 	{%temp, %r25}, %fd3;
	}
	mov.b32 	%f1, %r25;
	setp.geu.f32 	%p3, %f1, 0f3FE55555;
	setp.leu.f32 	%p4, %f1, 0fBFD99999;
	or.pred  	%p5, %p3, %p4;
	@%p5 bra 	$L__BB13_4;
	add.f64 	%fd63, %fd3, 0d4000000000000000;
	div.rn.f64 	%fd64, %fd3, %fd63;
	neg.f64 	%fd65, %fd3;
	mul.f64 	%fd66, %fd64, %fd65;
	add.f64 	%fd67, %fd3, %fd66;
	mul.f64 	%fd68, %fd67, %fd67;
	fma.rn.f64 	%fd69, %fd68, 0d3EB372FB2FBE14B5, 0d3ED087FFCEB2DC44;
	fma.rn.f64 	%fd70, %fd69, %fd68, 0d3EF3B9FF890F468C;
	fma.rn.f64 	%fd71, %fd70, %fd68, 0d3F17457EFD51BAF8;
	fma.rn.f64 	%fd72, %fd71, %fd68, 0d3F3C71C8DE3CE825;
	fma.rn.f64 	%fd73, %fd72, %fd68, 0d3F6249248FA4661F;
	fma.rn.f64 	%fd74, %fd73, %fd68, 0d3F899999999D70C4;
	fma.rn.f64 	%fd75, %fd74, %fd68, 0d3FB5555555555462;
	mul.f64 	%fd76, %fd68, %fd75;
	fma.rn.f64 	%fd77, %fd76, %fd67, %fd66;
	add.f64 	%fd83, %fd3, %fd77;
	bra.uni 	$L__BB13_11;
$L__BB13_4:
	add.f64 	%fd81, %fd3, 0d3FF0000000000000;
	{
	.reg .b32 %temp; 
	mov.b64 	{%temp, %r40}, %fd81;
	}
	{
	.reg .b32 %temp; 
	mov.b64 	{%r41, %temp}, %fd81;
	}
	setp.gt.s32 	%p6, %r40, 1048575;
	mov.b32 	%r42, -1023;
	@%p6 bra 	$L__BB13_6;
	mul.f64 	%fd81, %fd81, 0d4350000000000000;
	{
	.reg .b32 %temp; 
	mov.b64 	{%temp, %r40}, %fd81;
	}
	{
	.reg .b32 %temp; 
	mov.b64 	{%r41, %temp}, %fd81;
	}
	mov.b32 	%r42, -1077;
$L__BB13_6:
	add.s32 	%r28, %r40, -1;
	setp.gt.u32 	%p7, %r28, 2146435070;
	@%p7 bra 	$L__BB13_10;
	shr.u32 	%r31, %r40, 20;
	add.s32 	%r43, %r42, %r31;
	and.b32  	%r32, %r40, 1048575;
	or.b32  	%r33, %r32, 1072693248;
	mov.b64 	%fd82, {%r41, %r33};
	setp.lt.u32 	%p9, %r33, 1073127583;
	@%p9 bra 	$L__BB13_9;
	{
	.reg .b32 %temp; 
	mov.b64 	{%r34, %temp}, %fd82;
	}
	{
	.reg .b32 %temp; 
	mov.b64 	{%temp, %r35}, %fd82;
	}
	add.s32 	%r36, %r35, -1048576;
	mov.b64 	%fd82, {%r34, %r36};
	add.s32 	%r43, %r43, 1;
$L__BB13_9:
	add.f64 	%fd32, %fd82, 0dBFF0000000000000;
	add.f64 	%fd33, %fd82, 0d3FF0000000000000;
	rcp.approx.ftz.f64 	%fd34, %fd33;
	neg.f64 	%fd35, %fd33;
	fma.rn.f64 	%fd36, %fd35, %fd34, 0d3FF0000000000000;
	fma.rn.f64 	%fd37, %fd36, %fd36, %fd36;
	fma.rn.f64 	%fd38, %fd37, %fd34, %fd34;
	mul.f64 	%fd39, %fd32, %fd38;
	fma.rn.f64 	%fd40, %fd32, %fd38, %fd39;
	mul.f64 	%fd41, %fd40, %fd40;
	fma.rn.f64 	%fd42, %fd41, 0d3EB1380B3AE80F1E, 0d3ED0EE258B7A8B04;
	fma.rn.f64 	%fd43, %fd42, %fd41, 0d3EF3B2669F02676F;
	fma.rn.f64 	%fd44, %fd43, %fd41, 0d3F1745CBA9AB0956;
	fma.rn.f64 	%fd45, %fd44, %fd41, 0d3F3C71C72D1B5154;
	fma.rn.f64 	%fd46, %fd45, %fd41, 0d3F624924923BE72D;
	fma.rn.f64 	%fd47, %fd46, %fd41, 0d3F8999999999A3C4;
	fma.rn.f64 	%fd48, %fd47, %fd41, 0d3FB5555555555554;
	sub.f64 	%fd49, %fd32, %fd40;
	add.f64 	%fd50, %fd49, %fd49;
	neg.f64 	%fd51, %fd40;
	fma.rn.f64 	%fd52, %fd51, %fd32, %fd50;
	mul.f64 	%fd53, %fd38, %fd52;
	mul.f64 	%fd54, %fd41, %fd48;
	fma.rn.f64 	%fd55, %fd54, %fd40, %fd53;
	xor.b32  	%r37, %r43, -2147483648;
	mov.b32 	%r38, 1127219200;
	mov.b64 	%fd56, {%r37, %r38};
	sub.f64 	%fd57, %fd56, %fd1;
	fma.rn.f64 	%fd58, %fd57, 0d3FE62E42FEFA39EF, %fd40;
	fma.rn.f64 	%fd59, %fd57, 0dBFE62E42FEFA39EF, %fd58;
	sub.f64 	%fd60, %fd59, %fd40;
	sub.f64 	%fd61, %fd55, %fd60;
	fma.rn.f64 	%fd62, %fd57, 0d3C7ABC9E3B39803F, %fd61;
	add.f64 	%fd83, %fd58, %fd62;
	bra.uni 	$L__BB13_11;
$L__BB13_10:
	fma.rn.f64 	%fd31, %fd81, 0d7FF0000000000000, 0d7FF0000000000000;
	{
	.reg .b32 %temp; 
	mov.b64 	{%temp, %r29}, %fd81;
	}
	and.b32  	%r30, %r29, 2147483647;
	setp.eq.s32 	%p8, %r30, 0;
	selp.f64 	%fd83, 0dFFF0000000000000, %fd31, %p8;
$L__BB13_11:
	setp.gt.u32 	%p10, %r5, 1138753535;
	add.f64 	%fd78, %fd83, 0d3FE62E42FEFA39EF;
	selp.f64 	%fd79, %fd78, %fd83, %p10;
	copysign.f64 	%fd80, %fd2, %fd79;
	add.s64 	%rd8, %rd2, %rd5;
	st.global.f64 	[%rd8], %fd80;
	add.s32 	%r39, %r39, %r3;
	setp.lt.s32 	%p11, %r39, %r17;
	@%p11 bra 	$L__BB13_2;
$L__BB13_12:
	ret;

}
	// .globl	_Z8_atan_32iPfS_
.visible .entry _Z8_atan_32iPfS_(
	.param .u32 _Z8_atan_32iPfS__param_0,
	.param .u64 .ptr .align 1 _Z8_atan_32iPfS__param_1,
	.param .u64 .ptr .align 1 _Z8_atan_32iPfS__param_2
)
{
	.reg .pred 	%p<5>;
	.reg .b32 	%r<11>;
	.reg .b32 	%f<20>;
	.reg .b64 	%rd<8>;

	ld.param.u32 	%r6, [_Z8_atan_32iPfS__param_0];
	ld.param.u64 	%rd3, [_Z8_atan_32iPfS__param_1];
	ld.param.u64 	%rd4, [_Z8_atan_32iPfS__param_2];
	mov.u32 	%r7, %tid.x;
	mov.u32 	%r8, %ctaid.x;
	mov.u32 	%r1, %ntid.x;
	mad.lo.s32 	%r10, %r8, %r1, %r7;
	setp.ge.s32 	%p1, %r10, %r6;
	@%p1 bra 	$L__BB14_3;
	mov.u32 	%r9, %nctaid.x;
	mul.lo.s32 	%r3, %r1, %r9;
	cvta.to.global.u64 	%rd1, %rd3;
	cvta.to.global.u64 	%rd2, %rd4;
$L__BB14_2:
	mul.wide.s32 	%rd5, %r10, 4;
	add.s64 	%rd6, %rd1, %rd5;
	ld.global.f32 	%f1, [%rd6];
	abs.f32 	%f2, %f1;
	setp.gt.f32 	%p2, %f2, 0f3F800000;
	rcp.approx.ftz.f32 	%f3, %f2;
	selp.f32 	%f4, %f3, %f2, %p2;
	mul.f32 	%f5, %f4, %f4;
	fma.rn.f32 	%f6, %f5, 0f3B2090AA, 0fBC6BE14F;
	fma.rn.f32 	%f7, %f6, %f5, 0f3D23397E;
	fma.rn.f32 	%f8, %f7, %f5, 0fBD948A7A;
	fma.rn.f32 	%f9, %f8, %f5, 0f3DD76B21;
	fma.rn.f32 	%f10, %f9, %f5, 0fBE111E88;
	fma.rn.f32 	%f11, %f10, %f5, 0f3E4CAF60;
	fma.rn.f32 	%f12, %f11, %f5, 0fBEAAAA27;
	mul.f32 	%f13, %f5, %f12;
	fma.rn.f32 	%f14, %f13, %f4, %f4;
	neg.f32 	%f15, %f14;
	fma.rn.f32 	%f16, 0f3F6EE581, 0f3FD774EB, %f15;
	selp.f32 	%f17, %f16, %f14, %p2;
	setp.num.f32 	%p3, %f2, %f2;
	copysign.f32 	%f18, %f1, %f17;
	selp.f32 	%f19, %f18, %f17, %p3;
	add.s64 	%rd7, %rd2, %rd5;
	st.global.f32 	[%rd7], %f19;
	add.s32 	%r10, %r10, %r3;
	setp.lt.s32 	%p4, %r10, %r6;
	@%p4 bra 	$L__BB14_2;
$L__BB14_3:
	ret;

}
	// .globl	_Z8_atan_64iPdS_
.visible .entry _Z8_atan_64iPdS_(
	.param .u32 _Z8_atan_64iPdS__param_0,
	.param .u64 .ptr .align 1 _Z8_atan_64iPdS__param_1,
	.param .u64 .ptr .align 1 _Z8_atan_64iPdS__param_2
)
{
	.reg .pred 	%p<6>;
	.reg .b32 	%r<11>;
	.reg .b64 	%rd<9>;
	.reg .b64 	%fd<36>;

	ld.param.u32 	%r6, [_Z8_atan_64iPdS__param_0];
	ld.param.u64 	%rd3, [_Z8_atan_64iPdS__param_1];
	ld.param.u64 	%rd4, [_Z8_atan_64iPdS__param_2];
	mov.u32 	%r7, %tid.x;
	mov.u32 	%r8, %ctaid.x;
	mov.u32 	%r1, %ntid.x;
	mad.lo.s32 	%r10, %r8, %r1, %r7;
	setp.ge.s32 	%p1, %r10, %r6;
	@%p1 bra 	$L__BB15_5;
	mov.u32 	%r9, %nctaid.x;
	mul.lo.s32 	%r3, %r1, %r9;
	cvta.to.global.u64 	%rd1, %rd3;
	cvta.to.global.u64 	%rd2, %rd4;
$L__BB15_2:
	mul.wide.s32 	%rd5, %r10, 8;
	add.s64 	%rd6, %rd1, %rd5;
	ld.global.f64 	%fd1, [%rd6];
	abs.f64 	%fd2, %fd1;
	setp.leu.f64 	%p2, %fd2, 0d3FF0000000000000;
	mov.f64 	%fd35, %fd2;
	@%p2 bra 	$L__BB15_4;
	rcp.approx.ftz.f64 	%fd5, %fd2;
	neg.f64 	%fd6, %fd2;
	fma.rn.f64 	%fd7, %fd6, %fd5, 0d3FF0000000000000;
	fma.rn.f64 	%fd8, %fd7, %fd7, %fd7;
	fma.rn.f64 	%fd9, %fd8, %fd5, %fd5;
	setp.eq.f64 	%p3, %fd2, 0d7FF0000000000000;
	selp.f64 	%fd35, 0d0000000000000000, %fd9, %p3;
$L__BB15_4:
	setp.gt.f64 	%p4, %fd2, 0d3FF0000000000000;
	mul.f64 	%fd10, %fd35, %fd35;
	fma.rn.f64 	%fd11, %fd10, 0dBEF53E1D2A25FF7E, 0d3F2D3B63DBB65B49;
	fma.rn.f64 	%fd12, %fd11, %fd10, 0dBF5312788DDE082E;
	fma.rn.f64 	%fd13, %fd12, %fd10, 0d3F6F9690C8249315;
	fma.rn.f64 	%fd14, %fd13, %fd10, 0dBF82CF5AABC7CF0D;
	fma.rn.f64 	%fd15, %fd14, %fd10, 0d3F9162B0B2A3BFDE;
	fma.rn.f64 	%fd16, %fd15, %fd10, 0dBF9A7256FEB6FC6B;
	fma.rn.f64 	%fd17, %fd16, %fd10, 0d3FA171560CE4A489;
	fma.rn.f64 	%fd18, %fd17, %fd10, 0dBFA4F44D841450E4;
	fma.rn.f64 	%fd19, %fd18, %fd10, 0d3FA7EE3D3F36BB95;
	fma.rn.f64 	%fd20, %fd19, %fd10, 0dBFAAD32AE04A9FD1;
	fma.rn.f64 	%fd21, %fd20, %fd10, 0d3FAE17813D66954F;
	fma.rn.f64 	%fd22, %fd21, %fd10, 0dBFB11089CA9A5BCD;
	fma.rn.f64 	%fd23, %fd22, %fd10, 0d3FB3B12B2DB51738;
	fma.rn.f64 	%fd24, %fd23, %fd10, 0dBFB745D022F8DC5C;
	fma.rn.f64 	%fd25, %fd24, %fd10, 0d3FBC71C709DFE927;
	fma.rn.f64 	%fd26, %fd25, %fd10, 0dBFC2492491FA1744;
	fma.rn.f64 	%fd27, %fd26, %fd10, 0d3FC99999999840D2;
	fma.rn.f64 	%fd28, %fd27, %fd10, 0dBFD555555555544C;
	mul.f64 	%fd29, %fd10, %fd28;
	fma.rn.f64 	%fd30, %fd29, %fd35, %fd35;
	mov.f64 	%fd31, 0d3FF921FB54442D18;
	sub.f64 	%fd32, %fd31, %fd30;
	selp.f64 	%fd33, %fd32, %fd30, %p4;
	copysign.f64 	%fd34, %fd1, %fd33;
	add.s64 	%rd8, %rd2, %rd5;
	st.global.f64 	[%rd8], %fd34;
	add.s32 	%r10, %r10, %r3;
	setp.lt.s32 	%p5, %r10, %r6;
	@%p5 bra 	$L__BB15_2;
$L__BB15_5:
	ret;

}
	// .globl	_Z9_atanh_32iPfS_
.visible .entry _Z9_atanh_32iPfS_(
	.param .u32 _Z9_atanh_32iPfS__param_0,
	.param .u64 .ptr .align 1 _Z9_atanh_32iPfS__param_1,
	.param .u64 .ptr .align 1 _Z9_atanh_32iPfS__param_2
)
{
	.reg .pred 	%p<7>;
	.reg .b32 	%r<17>;
	.reg .b32 	%f<35>;
	.reg .b64 	%rd<9>;

	ld.param.u32 	%r7, [_Z9_atanh_32iPfS__param_0];
	ld.param.u64 	%rd3, [_Z9_atanh_32iPfS__param_1];
	ld.param.u64 	%rd4, [_Z9_atanh_32iPfS__param_2];
	mov.u32 	%r8, %tid.x;
	mov.u32 	%r9, %ctaid.x;
	mov.u32 	%r1, %ntid.x;
	mad.lo.s32 	%r16, %r9, %r1, %r8;
	setp.ge.s32 	%p1, %r16, %r7;
	@%p1 bra 	$L__BB16_5;
	mov.u32 	%r10, %nctaid.x;
	mul.lo.s32 	%r3, %r1, %r10;
	cvta.to.global.u64 	%rd1, %rd3;
	cvta.to.global.u64 	%rd2, %rd4;
$L__BB16_2:
	mul.wide.s32 	%rd5, %r16, 4;
	add.s64 	%rd6, %rd1, %rd5;
	ld.global.f32 	%f1, [%rd6];
	abs.f32 	%f6, %f1;
	mov.f32 	%f7, 0f3F800000;
	sub.f32 	%f8, %f7, %f6;
	rcp.approx.ftz.f32 	%f9, %f8;
	add.f32 	%f10, %f9, %f9;
	mul.f32 	%f11, %f6, %f10;
	setp.gt.f32 	%p2, %f6, 0f7E800000;
	selp.f32 	%f2, 0fC0000000, %f11, %p2;
	add.rz.f32 	%f12, %f2, %f7;
	mov.b32 	%r11, %f12;
	add.s32 	%r12, %r11, -1061158912;
	and.b32  	%r13, %r12, -8388608;
	mov.b32 	%r5, %f2;
	sub.s32 	%r14, %r5, %r13;
	mov.b32 	%f13, %r14;
	sub.s32 	%r15, 1082130432, %r13;
	mov.b32 	%f14, %r15;
	fma.rn.f32 	%f15, %f14, 0f3E800000, 0fBF800000;
	add.f32 	%f16, %f15, %f13;
	cvt.rn.f32.s32 	%f17, %r13;
	mul.f32 	%f18, %f17, 0f34000000;
	fma.rn.f32 	%f19, %f16, 0fBD39BF78, 0f3DD80012;
	fma.rn.f32 	%f20, %f19, %f16, 0fBE0778E0;
	fma.rn.f32 	%f21, %f20, %f16, 0f3E146475;
	fma.rn.f32 	%f22, %f21, %f16, 0fBE2A68DD;
	fma.rn.f32 	%f23, %f22, %f16, 0f3E4CAF9E;
	fma.rn.f32 	%f24, %f23, %f16, 0fBE800042;
	fma.rn.f32 	%f25, %f24, %f16, 0f3EAAAAE6;
	fma.rn.f32 	%f26, %f25, %f16, 0fBF000000;
	mul.f32 	%f27, %f16, %f26;
	fma.rn.f32 	%f28, %f27, %f16, %f16;
	fma.rn.f32 	%f34, %f18, 0f3F317218, %f28;
	setp.lt.u32 	%p3, %r5, 2139095040;
	@%p3 bra 	$L__BB16_4;
	setp.gt.s32 	%p4, %r5, -1082130432;
	fma.rn.f32 	%f29, %f2, 0f7F800000, 0f7F800000;
	selp.f32 	%f30, %f29, %f34, %p4;
	setp.eq.f32 	%p5, %f2, 0f00000000;
	selp.f32 	%f34, 0f80000000, %f30, %p5;
$L__BB16_4:
	mov.f32 	%f31, 0f3F000000;
	copysign.f32 	%f32, %f1, %f31;
	mul.f32 	%f33, %f32, %f34;
	add.s64 	%rd8, %rd2, %rd5;
	st.global.f32 	[%rd8], %f33;
	add.s32 	%r16, %r16, %r3;
	setp.lt.s32 	%p6, %r16, %r7;
	@%p6 bra 	$L__BB16_2;
$L__BB16_5:
	ret;

}
	// .globl	_Z9_atanh_64iPdS_
.visible .entry _Z9_atanh_64iPdS_(
	.param .u32 _Z9_atanh_64iPdS__param_0,
	.param .u64 .ptr .align 1 _Z9_atanh_64iPdS__param_1,
	.param .u64 .ptr .align 1 _Z9_atanh_64iPdS__param_2
)
{
	.reg .pred 	%p<10>;
	.reg .b32 	%r<41>;
	.reg .b32 	%f<2>;
	.reg .b64 	%rd<9>;
	.reg .b64 	%fd<70>;

	ld.param.u32 	%r16, [_Z9_atanh_64iPdS__param_0];
	ld.param.u64 	%rd3, [_Z9_atanh_64iPdS__param_1];
	ld.param.u64 	%rd4, [_Z9_atanh_64iPdS__param_2];
	mov.u32 	%r17, %tid.x;
	mov.u32 	%r18, %ctaid.x;
	mov.u32 	%r1, %ntid.x;
	mad.lo.s32 	%r36, %r18, %r1, %r17;
	setp.ge.s32 	%p1, %r36, %r16;
	@%p1 bra 	$L__BB17_12;
	mov.b32 	%r19, 1127219200;
	mov.b32 	%r20, -2147483648;
	mov.b64 	%fd1, {%r20, %r19};
	mov.u32 	%r21, %nctaid.x;
	mul.lo.s32 	%r3, %r1, %r21;
	cvta.to.global.u64 	%rd1, %rd3;
	cvta.to.global.u64 	%rd2, %rd4;
$L__BB17_2:
	mul.wide.s32 	%rd5, %r36, 8;
	add.s64 	%rd6, %rd1, %rd5;
	ld.global.f64 	%fd2, [%rd6];
	abs.f64 	%fd14, %fd2;
	add.f64 	%fd15, %fd14, %fd14;
	mov.f64 	%fd16, 0d3FF0000000000000;
	sub.f64 	%fd17, %fd16, %fd14;
	div.rn.f64 	%fd3, %fd15, %fd17;
	{
	.reg .b32 %temp; 
	mov.b64 	{%temp, %r22}, %fd3;
	}
	mov.b32 	%f1, %r22;
	setp.geu.f32 	%p2, %f1, 0f3FE55555;
	setp.leu.f32 	%p3, %f1, 0fBFD99999;
	or.pred  	%p4, %p2, %p3;
	@%p4 bra 	$L__BB17_4;
	add.f64 	%fd50, %fd3, 0d4000000000000000;
	div.rn.f64 	%fd51, %fd3, %fd50;
	neg.f64 	%fd52, %fd3;
	mul.f64 	%fd53, %fd51, %fd52;
	add.f64 	%fd54, %fd3, %fd53;
	mul.f64 	%fd55, %fd54, %fd54;
	fma.rn.f64 	%fd56, %fd55, 0d3EB372FB2FBE14B5, 0d3ED087FFCEB2DC44;
	fma.rn.f64 	%fd57, %fd56, %fd55, 0d3EF3B9FF890F468C;
	fma.rn.f64 	%fd58, %fd57, %fd55, 0d3F17457EFD51BAF8;
	fma.rn.f64 	%fd59, %fd58, %fd55, 0d3F3C71C8DE3CE825;
	fma.rn.f64 	%fd60, %fd59, %fd55, 0d3F6249248FA4661F;
	fma.rn.f64 	%fd61, %fd60, %fd55, 0d3F899999999D70C4;
	fma.rn.f64 	%fd62, %fd61, %fd55, 0d3FB5555555555462;
	mul.f64 	%fd63, %fd55, %fd62;
	fma.rn.f64 	%fd64, %fd63, %fd54, %fd53;
	add.f64 	%fd69, %fd3, %fd64;
	bra.uni 	$L__BB17_11;
$L__BB17_4:
	add.f64 	%fd67, %fd3, 0d3FF0000000000000;
	{
	.reg .b32 %temp; 
	mov.b64 	{%temp, %r37}, %fd67;
	}
	{
	.reg .b32 %temp; 
	mov.b64 	{%r38, %temp}, %fd67;
	}
	setp.gt.s32 	%p5, %r37, 1048575;
	mov.b32 	%r39, -1023;
	@%p5 bra 	$L__BB17_6;
	mul.f64 	%fd67, %fd67, 0d4350000000000000;
	{
	.reg .b32 %temp; 
	mov.b64 	{%temp, %r37}, %fd67;
	}
	{
	.reg .b32 %temp; 
	mov.b64 	{%r38, %temp}, %fd67;
	}
	mov.b32 	%r39, -1077;
$L__BB17_6:
	add.s32 	%r25, %r37, -1;
	setp.gt.u32 	%p6, %r25, 2146435070;
	@%p6 bra 	$L__BB17_10;
	shr.u32 	%r28, %r37, 20;
	add.s32 	%r40, %r39, %r28;
	and.b32  	%r29, %r37, 1048575;
	or.b32  	%r30, %r29, 1072693248;
	mov.b64 	%fd68, {%r38, %r30};
	setp.lt.u32 	%p8, %r30, 1073127583;
	@%p8 bra 	$L__BB17_9;
	{
	.reg .b32 %temp; 
	mov.b64 	{%r31, %temp}, %fd68;
	}
	{
	.reg .b32 %temp; 
	mov.b64 	{%temp, %r32}, %fd68;
	}
	add.s32 	%r33, %r32, -1048576;
	mov.b64 	%fd68, {%r31, %r33};
	add.s32 	%r40, %r40, 1;
$L__BB17_9:
	add.f64 	%fd19, %fd68, 0dBFF0000000000000;
	add.f64 	%fd20, %fd68, 0d3FF0000000000000;
	rcp.approx.ftz.f64 	%fd21, %fd20;
	neg.f64 	%fd22, %fd20;
	fma.rn.f64 	%fd23, %fd22, %fd21, 0d3FF0000000000000;
	fma.rn.f64 	%fd24, %fd23, %fd23, %fd23;
	fma.rn.f64 	%fd25, %fd24, %fd21, %fd21;
	mul.f64 	%fd26, %fd19, %fd25;
	fma.rn.f64 	%fd27, %fd19, %fd25, %fd26;
	mul.f64 	%fd28, %fd27, %fd27;
	fma.rn.f64 	%fd29, %fd28, 0d3EB1380B3AE80F1E, 0d3ED0EE258B7A8B04;
	fma.rn.f64 	%fd30, %fd29, %fd28, 0d3EF3B2669F02676F;
	fma.rn.f64 	%fd31, %fd30, %fd28, 0d3F1745CBA9AB0956;
	fma.rn.f64 	%fd32, %fd31, %fd28, 0d3F3C71C72D1B5154;
	fma.rn.f64 	%fd33, %fd32, %fd28, 0d3F624924923BE72D;
	fma.rn.f64 	%fd34, %fd33, %fd28, 0d3F8999999999A3C4;
	fma.rn.f64 	%fd35, %fd34, %fd28, 0d3FB5555555555554;
	sub.f64 	%fd36, %fd19, %fd27;
	add.f64 	%fd37, %fd36, %fd36;
	neg.f64 	%fd38, %fd27;
	fma.rn.f64 	%fd39, %fd38, %fd19, %fd37;
	mul.f64 	%fd40, %fd25, %fd39;
	mul.f64 	%fd41, %fd28, %fd35;
	fma.rn.f64 	%fd42, %fd41, %fd27, %fd40;
	xor.b32  	%r34, %r40, -2147483648;
	mov.b32 	%r35, 1127219200;
	mov.b64 	%fd43, {%r34, %r35};
	sub.f64 	%fd44, %fd43, %fd1;
	fma.rn.f64 	%fd45, %fd44, 0d3FE62E42FEFA39EF, %fd27;
	fma.rn.f64 	%fd46, %fd44, 0dBFE62E42FEFA39EF, %fd45;
	sub.f64 	%fd47, %fd46, %fd27;
	sub.f64 	%fd48, %fd42, %fd47;
	fma.rn.f64 	%fd49, %fd44, 0d3C7ABC9E3B39803F, %fd48;
	add.f64 	%fd69, %fd45, %fd49;
	bra.uni 	$L__BB17_11;
$L__BB17_10:
	fma.rn.f64 	%fd18, %fd67, 0d7FF0000000000000, 0d7FF0000000000000;
	{
	.reg .b32 %temp; 
	mov.b64 	{%temp, %r26}, %fd67;
	}
	and.b32  	%r27, %r26, 2147483647;
	setp.eq.s32 	%p7, %r27, 0;
	selp.f64 	%fd69, 0dFFF0000000000000, %fd18, %p7;
$L__BB17_11:
	mul.f64 	%fd65, %fd69, 0d3FE0000000000000;
	copysign.f64 	%fd66, %fd2, %fd65;
	add.s64 	%rd8, %rd2, %rd5;
	st.global.f64 	[%rd8], %fd66;
	add.s32 	%r36, %r36, %r3;
	setp.lt.s32 	%p9, %r36, %r16;
	@%p9 bra 	$L__BB17_2;
$L__BB17_12:
	ret;

}
	// .globl	_Z8_cbrt_32iPfS_
.visible .entry _Z8_cbrt_32iPfS_(
	.param .u32 _Z8_cbrt_32iPfS__param_0,
	.param .u64 .ptr .align 1 _Z8_cbrt_32iPfS__param_1,
	.param .u64 .ptr .align 1 _Z8_cbrt_32iPfS__param_2
)
{
	.reg .pred 	%p<5>;
	.reg .b32 	%r<11>;
	.reg .b32 	%f<16>;
	.reg .b64 	%rd<8>;

	ld.param.u32 	%r6, [_Z8_cbrt_32iPfS__param_0];
	ld.param.u64 	%rd3, [_Z8_cbrt_32iPfS__param_1];
	ld.param.u64 	%rd4, [_Z8_cbrt_32iPfS__param_2];
	mov.u32 	%r7, %tid.x;
	mov.u32 	%r8, %ctaid.x;
	mov.u32 	%r1, %ntid.x;
	mad.lo.s32 	%r10, %r8, %r1, %r7;
	setp.ge.s32 	%p1, %r10, %r6;
	@%p1 bra 	$L__BB18_3;
	mov.u32 	%r9, %nctaid.x;
	mul.lo.s32 	%r3, %r1, %r9;
	cvta.to.global.u64 	%rd1, %rd3;
	cvta.to.global.u64 	%rd2, %rd4;
$L__BB18_2:
	mul.wide.s32 	%rd5, %r10, 4;
	add.s64 	%rd6, %rd1, %rd5;
	ld.global.f32 	%f1, [%rd6];
	abs.f32 	%f2, %f1;
	lg2.approx.f32 	%f3, %f2;
	mul.f32 	%f4, %f3, 0fBF2AAAAB;
	ex2.approx.ftz.f32 	%f5, %f4;
	mul.f32 	%f6, %f2, %f5;
	neg.f32 	%f7, %f6;
	mul.f32 	%f8, %f5, %f7;
	fma.rn.f32 	%f9, %f6, %f8, 0f3F800000;
	mul.f32 	%f10, %f9, 0f3EAAAAAB;
	fma.rn.f32 	%f11, %f6, %f10, %f6;
	setp.lt.f32 	%p2, %f1, 0f00000000;
	neg.f32 	%f12, %f11;
	selp.f32 	%f13, %f12, %f11, %p2;
	add.f32 	%f14, %f1, %f1;
	setp.eq.f32 	%p3, %f14, %f1;
	selp.f32 	%f15, %f14, %f13, %p3;
	add.s64 	%rd7, %rd2, %rd5;
	st.global.f32 	[%rd7], %f15;
	add.s32 	%r10, %r10, %r3;
	setp.lt.s32 	%p4, %r10, %r6;
	@%p4 bra 	$L__BB18_2;
$L__BB18_3:
	ret;

}
	// .globl	_Z8_cbrt_64iPdS_
.visible .entry _Z8_cbrt_64iPdS_(
	.param .u32 _Z8_cbrt_64iPdS__param_0,
	.param .u64 .ptr .align 1 _Z8_cbrt_64iPdS__param_1,
	.param .u64 .ptr .align 1 _Z8_cbrt_64iPdS__param_2
)
{
	.reg .pred 	%p<5>;
	.reg .b32 	%r<31>;
	.reg .b32 	%f<7>;
	.reg .b64 	%rd<8>;
	.reg .b64 	%fd<22>;

	ld.param.u32 	%r6, [_Z8_cbrt_64iPdS__param_0];
	ld.param.u64 	%rd3, [_Z8_cbrt_64iPdS__param_1];
	ld.param.u64 	%rd4, [_Z8_cbrt_64iPdS__param_2];
	mov.u32 	%r7, %tid.x;
	mov.u32 	%r8, %ctaid.x;
	mov.u32 	%r1, %ntid.x;
	mad.lo.s32 	%r30, %r8, %r1, %r7;
	setp.ge.s32 	%p1, %r30, %r6;
	@%p1 bra 	$L__BB19_3;
	mov.u32 	%r9, %nctaid.x;
	mul.lo.s32 	%r3, %r1, %r9;
	cvta.to.global.u64 	%rd1, %rd3;
	cvta.to.global.u64 	%rd2, %rd4;
$L__BB19_2:
	mul.wide.s32 	%rd5, %r30, 8;
	add.s64 	%rd6, %rd1, %rd5;
	ld.global.f64 	%fd1, [%rd6];
	{
	.reg .b32 %temp; 
	mov.b64 	{%r10, %temp}, %fd1;
	}
	{
	.reg .b32 %temp; 
	mov.b64 	{%temp, %r11}, %fd1;
	}
	and.b32  	%r12, %r11, 2147483647;
	setp.lt.u32 	%p2, %r12, 1048576;
	mov.b64 	%fd2, {%r10, %r12};
	mul.f64 	%fd3, %fd2, 0d4350000000000000;
	{
	.reg .b32 %temp; 
	mov.b64 	{%r13, %temp}, %fd3;
	}
	{
	.reg .b32 %temp; 
	mov.b64 	{%temp, %r14}, %fd3;
	}
	selp.b32 	%r15, %r13, %r10, %p2;
	selp.b32 	%r16, %r14, %r12, %p2;
	selp.b32 	%r17, 4078, 1048576, %p2;
	shr.u32 	%r18, %r16, 20;
	add.s32 	%r19, %r18, -1022;
	cvt.rn.f32.s32 	%f1, %r19;
	mul.f32 	%f2, %f1, 0f3EAAAAAB;
	cvt.rni.s32.f32 	%r20, %f2;
	mad.lo.s32 	%r21, %r20, -3145728, %r16;
	mov.b64 	%fd4, {%r15, %r21};
	cvt.rn.f32.f64 	%f3, %fd4;
	lg2.approx.ftz.f32 	%f4, %f3;
	mul.f32 	%f5, %f4, 0f3EAAAAAB;
	ex2.approx.ftz.f32 	%f6, %f5;
	cvt.f64.f32 	%fd5, %f6;
	mul.f64 	%fd6, %fd5, %fd5;
	{
	.reg .b32 %temp; 
	mov.b64 	{%r22, %temp}, %fd6;
	}
	{
	.reg .b32 %temp; 
	mov.b64 	{%temp, %r23}, %fd6;
	}
	add.s32 	%r24, %r23, 1048576;
	mov.b64 	%fd7, {%r22, %r24};
	fma.rn.f64 	%fd8, %fd7, %fd5, %fd4;
	rcp.approx.ftz.f64 	%fd9, %fd8;
	neg.f64 	%fd10, %fd8;
	fma.rn.f64 	%fd11, %fd10, %fd9, 0d3FF0000000000000;
	fma.rn.f64 	%fd12, %fd11, %fd11, %fd11;
	fma.rn.f64 	%fd13, %fd12, %fd9, %fd9;
	neg.f64 	%fd14, %fd5;
	fma.rn.f64 	%fd15, %fd6, %fd14, %fd4;
	mul.f64 	%fd16, %fd15, %fd13;
	fma.rn.f64 	%fd17, %fd5, %fd16, %fd5;
	{
	.reg .b32 %temp; 
	mov.b64 	{%r25, %temp}, %fd17;
	}
	{
	.reg .b32 %temp; 
	mov.b64 	{%temp, %r26}, %fd17;
	}
	add.s32 	%r27, %r20, %r17;
	shl.b32 	%r28, %r27, 20;
	add.s32 	%r29, %r26, %r28;
	mov.b64 	%fd18, {%r25, %r29};
	copysign.f64 	%fd19, %fd1, %fd18;
	add.f64 	%fd20, %fd1, %fd1;
	setp.equ.f64 	%p3, %fd20, %fd1;
	selp.f64 	%fd21, %fd20, %fd19, %p3;
	add.s64 	%rd7, %rd2, %rd5;
	st.global.f64 	[%rd7], %fd21;
	add.s32 	%r30, %r30, %r3;
	setp.lt.s32 	%p4, %r30, %r6;
	@%p4 bra 	$L__BB19_2;
$L__BB19_3:
	ret;

}
	// .globl	_Z8_ceil_32iPfS_
.visible .entry _Z8_ceil_32iPfS_(
	.param .u32 _Z8_ceil_32iPfS__param_0,
	.param .u64 .ptr .align 1 _Z8_ceil_32iPfS__param_1,
	.param .u64 .ptr .align 1 _Z8_ceil_32iPfS__param_2
)
{
	.reg .pred 	%p<3>;
	.reg .b32 	%r<11>;
	.reg .b32 	%f<3>;
	.reg .b64 	%rd<8>;

	ld.param.u32 	%r6, [_Z8_ceil_32iPfS__param_0];
	ld.param.u64 	%rd3, [_Z8_ceil_32iPfS__param_1];
	ld.param.u64 	%rd4, [_Z8_ceil_32iPfS__param_2];
	mov.u32 	%r7, %tid.x;
	mov.u32 	%r8, %ctaid.x;
	mov.u32 	%r1, %ntid.x;
	mad.lo.s32 	%r10, %r8, %r1, %r7;
	setp.ge.s32 	%p1, %r10, %r6;
	@%p1 bra 	$L__BB20_3;
	mov.u32 	%r9, %nctaid.x;
	mul.lo.s32 	%r3, %r1, %r9;
	cvta.to.global.u64 	%rd1, %rd3;
	cvta.to.global.u64 	%rd2, %rd4;
$L__BB20_2:
	mul.wide.s32 	%rd5, %r10, 4;
	add.s64 	%rd6, %rd1, %rd5;
	ld.global.f32 	%f1, [%rd6];
	cvt.rpi.f32.f32 	%f2, %f1;
	add.s64 	%rd7, %rd2, %rd5;
	st.global.f32 	[%rd7], %f2;
	add.s32 	%r10, %r10, %r3;
	setp.lt.s32 	%p2, %r10, %r6;
	@%p2 bra 	$L__BB20_2;
$L__BB20_3:
	ret;

}
	// .globl	_Z8_ceil_64iPdS_
.visible .entry _Z8_ceil_64iPdS_(
	.param .u32 _Z8_ceil_64iPdS__param_0,
	.param .u64 .ptr .align 1 _Z8_ceil_64iPdS__param_1,
	.param .u64 .ptr .align 1 _Z8_ceil_64iPdS__param_2
)
{
	.reg .pred 	%p<3>;
	.reg .b32 	%r<11>;
	.reg .b64 	%rd<8>;
	.reg .b64 	%fd<3>;

	ld.param.u32 	%r6, [_Z8_ceil_64iPdS__param_0];
	ld.param.u64 	%rd3, [_Z8_ceil_64iPdS__param_1];
	ld.param.u64 	%rd4, [_Z8_ceil_64iPdS__param_2];
	mov.u32 	%r7, %tid.x;
	mov.u32 	%r8, %ctaid.x;
	mov.u32 	%r1, %ntid.x;
	mad.lo.s32 	%r10, %r8, %r1, %r7;
	setp.ge.s32 	%p1, %r10, %r6;
	@%p1 bra 	$L__BB21_3;
	mov.u32 	%r9, %nctaid.x;
	mul.lo.s32 	%r3, %r1, %r9;
	cvta.to.global.u64 	%rd1, %rd3;
	cvta.to.global.u64 	%rd2, %rd4;
$L__BB21_2:
	mul.wide.s32 	%rd5, %r10, 8;
	add.s64 	%rd6, %rd1, %rd5;
	ld.global.f64 	%fd1, [%rd6];
	cvt.rpi.f64.f64 	%fd2, %fd1;
	add.s64 	%rd7, %rd2, %rd5;
	st.global.f64 	[%rd7], %fd2;
	add.s32 	%r10, %r10, %r3;
	setp.lt.s32 	%p2, %r10, %r6;
	@%p2 bra 	$L__BB21_2;
$L__BB21_3:
	ret;

}
	// .globl	_Z7_cos_32iPfS_
.visible .entry _Z7_cos_32iPfS_(
	.param .u32 _Z7_cos_32iPfS__param_0,
	.param .u64 .ptr .align 1 _Z7_cos_32iPfS__param_1,
	.param .u64 .ptr .align 1 _Z7_cos_32iPfS__param_2
)
{
	.local .align 4 .b8 	__local_depot22[28];
	.reg .b64 	%SP;
	.reg .b64 	%SPL;
	.reg .pred 	%p<11>;
	.reg .b32 	%r<51>;
	.reg .b32 	%f<28>;
	.reg .b64 	%rd<29>;
	.reg .b64 	%fd<3>;

	mov.u64 	%SPL, __local_depot22;
	ld.param.u32 	%r20, [_Z7_cos_32iPfS__param_0];
	ld.param.u64 	%rd11, [_Z7_cos_32iPfS__param_1];
	ld.param.u64 	%rd12, [_Z7_cos_32iPfS__param_2];
	add.u64 	%rd1, %SPL, 0;
	mov.u32 	%r21, %tid.x;
	mov.u32 	%r22, %ctaid.x;
	mov.u32 	%r1, %ntid.x;
	mad.lo.s32 	%r46, %r22, %r1, %r21;
	setp.ge.s32 	%p1, %r46, %r20;
	@%p1 bra 	$L__BB22_11;
	mov.u32 	%r23, %nctaid.x;
	mul.lo.s32 	%r3, %r1, %r23;
	cvta.to.global.u64 	%rd2, %rd11;
	cvta.to.global.u64 	%rd3, %rd12;
	mov.u64 	%rd16, __cudart_i2opi_f;
$L__BB22_2:
	mul.wide.s32 	%rd14, %r46, 4;
	add.s64 	%rd15, %rd2, %rd14;
	ld.global.f32 	%f1, [%rd15];
	mul.f32 	%f7, %f1, 0f3F22F983;
	cvt.rni.s32.f32 	%r50, %f7;
	cvt.rn.f32.s32 	%f8, %r50;
	fma.rn.f32 	%f9, %f8, 0fBFC90FDA, %f1;
	fma.rn.f32 	%f10, %f8, 0fB3A22168, %f9;
	fma.rn.f32 	%f27, %f8, 0fA7C234C5, %f10;
	abs.f32 	%f3, %f1;
	setp.ltu.f32 	%p2, %f3, 0f47CE4780;
	@%p2 bra 	$L__BB22_10;
	setp.neu.f32 	%p3, %f3, 0f7F800000;
	@%p3 bra 	$L__BB22_5;
	mov.f32 	%f13, 0f00000000;
	mul.rn.f32 	%f27, %f1, %f13;
	mov.b32 	%r50, 0;
	bra.uni 	$L__BB22_10;
$L__BB22_5:
	mov.b32 	%r6, %f1;
	shl.b32 	%r25, %r6, 8;
	or.b32  	%r7, %r25, -2147483648;
	mov.b64 	%rd28, 0;
	mov.b32 	%r47, 0;
	mov.u64 	%rd26, %rd16;
	mov.u64 	%rd27, %rd1;
$L__BB22_6:
	.pragma "nounroll";
	ld.global.nc.u32 	%r26, [%rd26];
	mad.wide.u32 	%rd18, %r26, %r7, %rd28;
	shr.u64 	%rd28, %rd18, 32;
	st.local.u32 	[%rd27], %rd18;
	add.s32 	%r47, %r47, 1;
	add.s64 	%rd27, %rd27, 4;
	add.s64 	%rd26, %rd26, 4;
	setp.ne.s32 	%p4, %r47, 6;
	@%p4 bra 	$L__BB22_6;
	shr.u32 	%r27, %r6, 23;
	st.local.u32 	[%rd1+24], %rd28;
	and.b32  	%r10, %r27, 31;
	and.b32  	%r28, %r27, 224;
	add.s32 	%r29, %r28, -128;
	shr.u32 	%r30, %r29, 5;
	mul.wide.u32 	%rd19, %r30, 4;
	sub.s64 	%rd10, %rd1, %rd19;
	ld.local.u32 	%r48, [%rd10+24];
	ld.local.u32 	%r49, [%rd10+20];
	setp.eq.s32 	%p5, %r10, 0;
	@%p5 bra 	$L__BB22_9;
	shf.l.wrap.b32 	%r48, %r49, %r48, %r10;
	ld.local.u32 	%r31, [%rd10+16];
	shf.l.wrap.b32 	%r49, %r31, %r49, %r10;
$L__BB22_9:
	shr.u32 	%r32, %r48, 30;
	shf.l.wrap.b32 	%r33, %r49, %r48, 2;
	shl.b32 	%r34, %r49, 2;
	shr.u32 	%r35, %r33, 31;
	add.s32 	%r36, %r35, %r32;
	neg.s32 	%r37, %r36;
	setp.lt.s32 	%p6, %r6, 0;
	selp.b32 	%r50, %r37, %r36, %p6;
	xor.b32  	%r38, %r33, %r6;
	shr.s32 	%r39, %r33, 31;
	xor.b32  	%r40, %r39, %r33;
	xor.b32  	%r41, %r39, %r34;
	cvt.u64.u32 	%rd20, %r40;
	shl.b64 	%rd21, %rd20, 32;
	cvt.u64.u32 	%rd22, %r41;
	or.b64  	%rd23, %rd21, %rd22;
	cvt.rn.f64.s64 	%fd1, %rd23;
	mul.f64 	%fd2, %fd1, 0d3BF921FB54442D19;
	cvt.rn.f32.f64 	%f11, %fd2;
	neg.f32 	%f12, %f11;
	setp.lt.s32 	%p7, %r38, 0;
	selp.f32 	%f27, %f12, %f11, %p7;
$L__BB22_10:
	add.s32 	%r43, %r50, 1;
	mul.rn.f32 	%f14, %f27, %f27;
	and.b32  	%r44, %r50, 1;
	setp.eq.b32 	%p8, %r44, 1;
	selp.f32 	%f15, %f27, 0f3F800000, %p8;
	fma.rn.f32 	%f16, %f14, %f15, 0f00000000;
	fma.rn.f32 	%f17, %f14, 0f37CBAC00, 0fBAB607ED;
	selp.f32 	%f18, 0fB94D4153, %f17, %p8;
	selp.f32 	%f19, 0f3C0885E4, 0f3D2AAABB, %p8;
	fma.rn.f32 	%f20, %f18, %f14, %f19;
	selp.f32 	%f21, 0fBE2AAAA8, 0fBEFFFFFF, %p8;
	fma.rn.f32 	%f22, %f20, %f14, %f21;
	fma.rn.f32 	%f23, %f22, %f16, %f15;
	and.b32  	%r45, %r43, 2;
	setp.eq.s32 	%p9, %r45, 0;
	mov.f32 	%f24, 0f00000000;
	sub.f32 	%f25, %f24, %f23;
	selp.f32 	%f26, %f23, %f25, %p9;
	add.s64 	%rd25, %rd3, %rd14;
	st.global.f32 	[%rd25], %f26;
	add.s32 	%r46, %r46, %r3;
	setp.lt.s32 	%p10, %r46, %r20;
	@%p10 bra 	$L__BB22_2;
$L__BB22_11:
	ret;

}
	// .globl	_Z7_cos_64iPdS_
.visible .entry _Z7_cos_64iPdS_(
	.param .u32 _Z7_cos_64iPdS__param_0,
	.param .u64 .ptr .align 1 _Z7_cos_64iPdS__param_1,
	.param .u64 .ptr .align 1 _Z7_cos_64iPdS__param_2
)
{
	.reg .pred 	%p<7>;
	.reg .b32 	%r<23>;
	.reg .b64 	%rd<13>;
	.reg .b64 	%fd<36>;

	ld.param.u32 	%r11, [_Z7_cos_64iPdS__param_0];
	ld.param.u64 	%rd3, [_Z7_cos_64iPdS__param_1];
	ld.param.u64 	%rd4, [_Z7_cos_64iPdS__param_2];
	mov.u32 	%r12, %tid.x;
	mov.u32 	%r13, %ctaid.x;
	mov.u32 	%r1, %ntid.x;
	mad.lo.s32 	%r20, %r13, %r1, %r12;
	setp.ge.s32 	%p1, %r20, %r11;
	@%p1 bra 	$L__BB23_8;
	mov.u32 	%r14, %nctaid.x;
	mul.lo.s32 	%r3, %r1, %r14;
	cvta.to.global.u64 	%rd1, %rd3;
	cvta.to.global.u64 	%rd2, %rd4;
	mov.u64 	%rd9, __cudart_sin_cos_coeffs;
$L__BB23_2:
	mul.wide.s32 	%rd5, %r20, 8;
	add.s64 	%rd6, %rd1, %rd5;
	ld.global.f64 	%fd1, [%rd6];
	abs.f64 	%fd2, %fd1;
	setp.neu.f64 	%p2, %fd2, 0d7FF0000000000000;
	@%p2 bra 	$L__BB23_4;
	mov.f64 	%fd13, 0d0000000000000000;
	mul.rn.f64 	%fd35, %fd1, %fd13;
	mov.b32 	%r22, 1;
	bra.uni 	$L__BB23_7;
$L__BB23_4:
	mul.f64 	%fd8, %fd1, 0d3FE45F306DC9C883;
	cvt.rni.s32.f64 	%r21, %fd8;
	cvt.rn.f64.s32 	%fd9, %r21;
	fma.rn.f64 	%fd10, %fd9, 0dBFF921FB54442D18, %fd1;
	fma.rn.f64 	%fd11, %fd9, 0dBC91A62633145C00, %fd10;
	fma.rn.f64 	%fd35, %fd9, 0dB97B839A252049C0, %fd11;
	setp.ltu.f64 	%p3, %fd2, 0d41E0000000000000;
	@%p3 bra 	$L__BB23_6;
	{ // callseq 0, 0
	.param .b64 param0;
	st.param.f64 	[param0], %fd1;
	.param .align 16 .b8 retval0[16];
	call.uni (retval0), 
	__internal_trig_reduction_slowpathd, 
	(
	param0
	);
	ld.param.f64 	%fd35, [retval0];
	ld.param.b32 	%r21, [retval0+8];
	} // callseq 0
$L__BB23_6:
	add.s32 	%r22, %r21, 1;
$L__BB23_7:
	shl.b32 	%r17, %r22, 6;
	cvt.u64.u32 	%rd7, %r17;
	and.b64  	%rd8, %rd7, 64;
	add.s64 	%rd10, %rd9, %rd8;
	mul.rn.f64 	%fd14, %fd35, %fd35;
	and.b32  	%r18, %r22, 1;
	setp.eq.b32 	%p4, %r18, 1;
	selp.f64 	%fd15, 0dBDA8FF8320FD8164, 0d3DE5DB65F9785EBA, %p4;
	ld.global.nc.v2.f64 	{%fd16, %fd17}, [%rd10];
	fma.rn.f64 	%fd18, %fd15, %fd14, %fd16;
	fma.rn.f64 	%fd19, %fd18, %fd14, %fd17;
	ld.global.nc.v2.f64 	{%fd20, %fd21}, [%rd10+16];
	fma.rn.f64 	%fd22, %fd19, %fd14, %fd20;
	fma.rn.f64 	%fd23, %fd22, %fd14, %fd21;
	ld.global.nc.v2.f64 	{%fd24, %fd25}, [%rd10+32];
	fma.rn.f64 	%fd26, %fd23, %fd14, %fd24;
	fma.rn.f64 	%fd27, %fd26, %fd14, %fd25;
	fma.rn.f64 	%fd28, %fd27, %fd35, %fd35;
	fma.rn.f64 	%fd29, %fd27, %fd14, 0d3FF0000000000000;
	selp.f64 	%fd30, %fd29, %fd28, %p4;
	and.b32  	%r19, %r22, 2;
	setp.eq.s32 	%p5, %r19, 0;
	mov.f64 	%fd31, 0d0000000000000000;
	sub.f64 	%fd32, %fd31, %fd30;
	selp.f64 	%fd33, %fd30, %fd32, %p5;
	add.s64 	%rd12, %rd2, %rd5;
	st.global.f64 	[%rd12], %fd33;
	add.s32 	%r20, %r20, %r3;
	setp.lt.s32 	%p6, %r20, %r11;
	@%p6 bra 	$L__BB23_2;
$L__BB23_8:
	ret;

}
	// .globl	_Z8_cosh_32iPfS_
.visible .entry _Z8_cosh_32iPfS_(
	.param .u32 _Z8_cosh_32iPfS__param_0,
	.param .u64 .ptr .align 1 _Z8_cosh_32iPfS__param_1,
	.param .u64 .ptr .align 1 _Z8_cosh_32iPfS__param_2
)
{
	.reg .pred 	%p<4>;
	.reg .b32 	%r<13>;
	.reg .b32 	%f<20>;
	.reg .b64 	%rd<8>;

	ld.param.u32 	%r6, [_Z8_cosh_32iPfS__param_0];
	ld.param.u64 	%rd3, [_Z8_cosh_32iPfS__param_1];
	ld.param.u64 	%rd4, [_Z8_cosh_32iPfS__param_2];
	mov.u32 	%r7, %tid.x;
	mov.u32 	%r8, %ctaid.x;
	mov.u32 	%r1, %ntid.x;
	mad.lo.s32 	%r12, %r8, %r1, %r7;
	setp.ge.s32 	%p1, %r12, %r6;
	@%p1 bra 	$L__BB24_3;
	mov.u32 	%r9, %nctaid.x;
	mul.lo.s32 	%r3, %r1, %r9;
	cvta.to.global.u64 	%rd1, %rd3;
	cvta.to.global.u64 	%rd2, %rd4;
$L__BB24_2:
	mul.wide.s32 	%rd5, %r12, 4;
	add.s64 	%rd6, %rd1, %rd5;
	ld.global.f32 	%f1, [%rd6];
	abs.f32 	%f2, %f1;
	mov.f32 	%f3, 0f3FB8AA3B;
	mul.rn.f32 	%f4, %f2, %f3;
	cvt.rzi.f32.f32 	%f5, %f4;
	abs.f32 	%f6, %f5;
	setp.gt.f32 	%p2, %f6, 0f42FC0000;
	mov.f32 	%f7, 0f42FC0000;
	copysign.f32 	%f8, %f5, %f7;
	selp.f32 	%f9, %f8, %f5, %p2;
	fma.rn.f32 	%f10, %f9, 0fBF317218, %f2;
	fma.rn.f32 	%f11, %f9, 0f3102E308, %f10;
	mul.f32 	%f12, %f11, 0f3FB8AA3B;
	add.f32 	%f13, %f9, 0f4B40007D;
	mov.b32 	%r10, %f13;
	shl.b32 	%r11, %r10, 23;
	mov.b32 	%f14, %r11;
	ex2.approx.ftz.f32 	%f15, %f12;
	mul.f32 	%f16, %f15, %f14;
	mov.f32 	%f17, 0f3E000000;
	div.approx.ftz.f32 	%f18, %f17, %f16;
	fma.rn.f32 	%f19, %f16, 0f40000000, %f18;
	add.s64 	%rd7, %rd2, %rd5;
	st.global.f32 	[%rd7], %f19;
	add.s32 	%r12, %r12, %r3;
	setp.lt.s32 	%p3, %r12, %r6;
	@%p3 bra 	$L__BB24_2;
$L__BB24_3:
	ret;

}
	// .globl	_Z8_cosh_64iPdS_
.visible .entry _Z8_cosh_64iPdS_(
	.param .u32 _Z8_cosh_64iPdS__param_0,
	.param .u64 .ptr .align 1 _Z8_cosh_64iPdS__param_1,
	.param .u64 .ptr .align 1 _Z8_cosh_64iPdS__param_2
)
{
	.reg .pred 	%p<5>;
	.reg .b32 	%r<21>;
	.reg .b64 	%rd<9>;
	.reg .b64 	%fd<30>;

	ld.param.u32 	%r6, [_Z8_cosh_64iPdS__param_0];
	ld.param.u64 	%rd3, [_Z8_cosh_64iPdS__param_1];
	ld.param.u64 	%rd4, [_Z8_cosh_64iPdS__param_2];
	mov.u32 	%r7, %tid.x;
	mov.u32 	%r8, %ctaid.x;
	mov.u32 	%r1, %ntid.x;
	mad.lo.s32 	%r20, %r8, %r1, %r7;
	setp.ge.s32 	%p1, %r20, %r6;
	@%p1 bra 	$L__BB25_6;
	mov.u32 	%r9, %nctaid.x;
	mul.lo.s32 	%r3, %r1, %r9;
	cvta.to.global.u64 	%rd1, %rd3;
	cvta.to.global.u64 	%rd2, %rd4;
$L__BB25_2:
	mul.wide.s32 	%rd5, %r20, 8;
	add.s64 	%rd6, %rd1, %rd5;
	ld.global.f64 	%fd1, [%rd6];
	{
	.reg .b32 %temp; 
	mov.b64 	{%temp, %r10}, %fd1;
	}
	and.b32  	%r11, %r10, 2147483647;
	{
	.reg .b32 %temp; 
	mov.b64 	{%r12, %temp}, %fd1;
	}
	mov.b64 	%fd2, {%r12, %r11};
	{
	.reg .b32 %temp; 
	mov.b64 	{%temp, %r13}, %fd2;
	}
	setp.gt.u32 	%p2, %r13, 1082536910;
	@%p2 bra 	$L__BB25_4;
	fma.rn.f64 	%fd6, %fd2, 0d3FF71547652B82FE, 0d4338000000000000;
	{
	.reg .b32 %temp; 
	mov.b64 	{%r14, %temp}, %fd6;
	}
	mov.f64 	%fd7, 0dC338000000000000;
	add.rn.f64 	%fd8, %fd6, %fd7;
	fma.rn.f64 	%fd9, %fd8, 0dBFE62E42FEFA39EF, %fd2;
	fma.rn.f64 	%fd10, %fd8, 0dBC7ABC9E3B39803F, %fd9;
	fma.rn.f64 	%fd11, %fd10, 0d3E5ADE1569CE2BDF, 0d3E928AF3FCA213EA;
	fma.rn.f64 	%fd12, %fd11, %fd10, 0d3EC71DEE62401315;
	fma.rn.f64 	%fd13, %fd12, %fd10, 0d3EFA01997C89EB71;
	fma.rn.f64 	%fd14, %fd13, %fd10, 0d3F2A01A014761F65;
	fma.rn.f64 	%fd15, %fd14, %fd10, 0d3F56C16C1852B7AF;
	fma.rn.f64 	%fd16, %fd15, %fd10, 0d3F81111111122322;
	fma.rn.f64 	%fd17, %fd16, %fd10, 0d3FA55555555502A1;
	fma.rn.f64 	%fd18, %fd17, %fd10, 0d3FC5555555555511;
	fma.rn.f64 	%fd19, %fd18, %fd10, 0d3FE000000000000B;
	fma.rn.f64 	%fd20, %fd19, %fd10, 0d3FF0000000000000;
	fma.rn.f64 	%fd21, %fd20, %fd10, 0d3FF0000000000000;
	shl.b32 	%r15, %r14, 20;
	{
	.reg .b32 %temp; 
	mov.b64 	{%r16, %temp}, %fd21;
	}
	{
	.reg .b32 %temp; 
	mov.b64 	{%temp, %r17}, %fd21;
	}
	add.s32 	%r18, %r15, %r17;
	add.s32 	%r19, %r18, -2097152;
	mov.b64 	%fd22, {%r16, %r19};
	rcp.approx.ftz.f64 	%fd23, %fd22;
	neg.f64 	%fd24, %fd22;
	fma.rn.f64 	%fd25, %fd24, %fd23, 0d3FF0000000000000;
	fma.rn.f64 	%fd26, %fd25, %fd25, %fd25;
	fma.rn.f64 	%fd27, %fd26, %fd23, %fd23;
	fma.rn.f64 	%fd29, %fd27, 0d3FB0000000000000, %fd22;
	bra.uni 	$L__BB25_5;
$L__BB25_4:
	setp.le.f64 	%p3, %fd1, 0d7FF0000000000000;
	selp.f64 	%fd29, 0d7FF0000000000000, %fd1, %p3;
$L__BB25_5:
	add.f64 	%fd28, %fd29, %fd29;
	add.s64 	%rd8, %rd2, %rd5;
	st.global.f64 	[%rd8], %fd28;
	add.s32 	%r20, %r20, %r3;
	setp.lt.s32 	%p4, %r20, %r6;
	@%p4 bra 	$L__BB25_2;
$L__BB25_6:
	ret;

}
	// .globl	_Z9_cospi_32iPfS_
.visible .entry _Z9_cospi_32iPfS_(
	.param .u32 _Z9_cospi_32iPfS__param_0,
	.param .u64 .ptr .align 1 _Z9_cospi_32iPfS__param_1,
	.param .u64 .ptr .align 1 _Z9_cospi_32iPfS__param_2
)
{
	.reg .pred 	%p<6>;
	.reg .b32 	%r<15>;
	.reg .b32 	%f<22>;
	.reg .b64 	%rd<8>;

	ld.param.u32 	%r6, [_Z9_cospi_32iPfS__param_0];
	ld.param.u64 	%rd3, [_Z9_cospi_32iPfS__param_1];
	ld.param.u64 	%rd4, [_Z9_cospi_32iPfS__param_2];
	mov.u32 	%r7, %tid.x;
	mov.u32 	%r8, %ctaid.x;
	mov.u32 	%r1, %ntid.x;
	mad.lo.s32 	%r14, %r8, %r1, %r7;
	setp.ge.s32 	%p1, %r14, %r6;
	@%p1 bra 	$L__BB26_3;
	mov.u32 	%r9, %nctaid.x;
	mul.lo.s32 	%r3, %r1, %r9;
	cvta.to.global.u64 	%rd1, %rd3;
	cvta.to.global.u64 	%rd2, %rd4;
$L__BB26_2:
	mul.wide.s32 	%rd5, %r14, 4;
	add.s64 	%rd6, %rd1, %rd5;
	ld.global.f32 	%f1, [%rd6];
	abs.f32 	%f2, %f1;
	setp.gt.f32 	%p2, %f2, 0f4B800000;
	mov.f32 	%f3, 0f00000000;
	mul.rn.f32 	%f4, %f1, %f3;
	selp.f32 	%f5, %f4, %f1, %p2;
	add.f32 	%f6, %f5, %f5;
	cvt.rni.f32.f32 	%f7, %f6;
	cvt.rzi.s32.f32 	%r10, %f7;
	fma.rn.f32 	%f8, %f7, 0fBF000000, %f5;
	add.s32 	%r11, %r10, 1;
	mul.rn.f32 	%f9, %f8, %f8;
	fma.rn.f32 	%f10, %f9, 0fBF17ACC9, 0f40233590;
	fma.rn.f32 	%f11, %f9, 0f3E684E12, 0fBFAAD2E0;
	fma.rn.f32 	%f12, %f10, %f9, 0fC0A55DF6;
	fma.rn.f32 	%f13, %f11, %f9, 0f4081E0CF;
	fma.rn.f32 	%f14, %f9, %f8, 0f00000000;
	fma.rn.f32 	%f15, %f13, %f9, 0fC09DE9E6;
	fma.rn.f32 	%f16, %f12, %f14, 0f00000000;
	fma.rn.f32 	%f17, %f15, %f9, 0f3F800000;
	fma.rn.f32 	%f18, %f8, 0f40490FDB, %f16;
	and.b32  	%r12, %r10, 1;
	setp.eq.b32 	%p3, %r12, 1;
	selp.f32 	%f19, %f18, %f17, %p3;
	and.b32  	%r13, %r11, 2;
	setp.eq.s32 	%p4, %r13, 0;
	sub.f32 	%f20, %f3, %f19;
	selp.f32 	%f21, %f19, %f20, %p4;
	add.s64 	%rd7, %rd2, %rd5;
	st.global.f32 	[%rd7], %f21;
	add.s32 	%r14, %r14, %r3;
	setp.lt.s32 	%p5, %r14, %r6;
	@%p5 bra 	$L__BB26_2;
$L__BB26_3:
	ret;

}
	// .globl	_Z9_cospi_64iPdS_
.visible .entry _Z9_cospi_64iPdS_(
	.param .u32 _Z9_cospi_64iPdS__param_0,
	.param .u64 .ptr .align 1 _Z9_cospi_64iPdS__param_1,
	.param .u64 .ptr .align 1 _Z9_cospi_64iPdS__param_2
)
{
	.reg .pred 	%p<6>;
	.reg .b32 	%r<20>;
	.reg .b64 	%rd<14>;
	.reg .b64 	%fd<29>;

	ld.param.u32 	%r6, [_Z9_cospi_64iPdS__param_0];
	ld.param.u64 	%rd3, [_Z9_cospi_64iPdS__param_1];
	ld.param.u64 	%rd4, [_Z9_cospi_64iPdS__param_2];
	mov.u32 	%r7, %tid.x;
	mov.u32 	%r8, %ctaid.x;
	mov.u32 	%r1, %ntid.x;
	mad.lo.s32 	%r19, %r8, %r1, %r7;
	setp.ge.s32 	%p1, %r19, %r6;
	@%p1 bra 	$L__BB27_3;
	mov.u32 	%r9, %nctaid.x;
	mul.lo.s32 	%r3, %r1, %r9;
	cvta.to.global.u64 	%rd1, %rd3;
	cvta.to.global.u64 	%rd2, %rd4;
	mov.u64 	%rd10, __cudart_sin_cos_coeffs;
$L__BB27_2:
	mul.wide.s32 	%rd5, %r19, 8;
	add.s64 	%rd6, %rd1, %rd5;
	ld.global.f64 	%fd1, [%rd6];
	{
	.reg .b32 %temp; 
	mov.b64 	{%temp, %r10}, %fd1;
	}
	shl.b32 	%r11, %r10, 1;
	setp.gt.u32 	%p2, %r11, -2038431744;
	mov.f64 	%fd2, 0d0000000000000000;
	mul.rn.f64 	%fd3, %fd1, %fd2;
	selp.f64 	%fd4, %fd3, %fd1, %p2;
	{
	.reg .b32 %temp; 
	mov.b64 	{%r12, %temp}, %fd4;
	}
	{
	.reg .b32 %temp; 
	mov.b64 	{%temp, %r13}, %fd4;
	}
	add.s32 	%r14, %r13, 1048576;
	mov.b64 	%fd5, {%r12, %r14};
	cvt.rni.f64.f64 	%fd6, %fd5;
	cvt.rzi.s64.f64 	%rd7, %fd6;
	cvt.u32.u64 	%r15, %rd7;
	fma.rn.f64 	%fd7, %fd6, 0dBFE0000000000000, %fd4;
	mul.f64 	%fd8, %fd7, 0d3CA1A62633145C07;
	fma.rn.f64 	%fd9, %fd7, 0d400921FB54442D18, %fd8;
	add.s32 	%r16, %r15, 1;
	shl.b32 	%r17, %r16, 6;
	cvt.u64.u32 	%rd8, %r17;
	and.b64  	%rd9, %rd8, 64;
	add.s64 	%rd11, %rd10, %rd9;
	mul.rn.f64 	%fd10, %fd9, %fd9;
	and.b64  	%rd12, %rd7, 1;
	setp.eq.b64 	%p3, %rd12, 1;
	selp.f64 	%fd11, 0d3DE5DB65F9785EBA, 0dBDA8FF8320FD8164, %p3;
	ld.global.nc.v2.f64 	{%fd12, %fd13}, [%rd11];
	fma.rn.f64 	%fd14, %fd11, %fd10, %fd12;
	fma.rn.f64 	%fd15, %fd14, %fd10, %fd13;
	ld.global.nc.v2.f64 	{%fd16, %fd17}, [%rd11+16];
	fma.rn.f64 	%fd18, %fd15, %fd10, %fd16;
	fma.rn.f64 	%fd19, %fd18, %fd10, %fd17;
	ld.global.nc.v2.f64 	{%fd20, %fd21}, [%rd11+32];
	fma.rn.f64 	%fd22, %fd19, %fd10, %fd20;
	fma.rn.f64 	%fd23, %fd22, %fd10, %fd21;
	fma.rn.f64 	%fd24, %fd23, %fd9, %fd9;
	fma.rn.f64 	%fd25, %fd23, %fd10, 0d3FF0000000000000;
	selp.f64 	%fd26, %fd24, %fd25, %p3;
	and.b32  	%r18, %r16, 2;
	setp.eq.s32 	%p4, %r18, 0;
	sub.f64 	%fd27, %fd2, %fd26;
	selp.f64 	%fd28, %fd26, %fd27, %p4;
	add.s64 	%rd13, %rd2, %rd5;
	st.global.f64 	[%rd13], %fd28;
	add.s32 	%r19, %r19, %r3;
	setp.lt.s32 	%p5, %r19, %r6;
	@%p5 bra 	$L__BB27_2;
$L__BB27_3:
	ret;

}
	// .globl	_Z7_erf_32iPfS_
.visible .entry _Z7_erf_32iPfS_(
	.param .u32 _Z7_erf_32iPfS__param_0,
	.param .u64 .ptr .align 1 _Z7_erf_32iPfS__param_1,
	.param .u64 .ptr .align 1 _Z7_erf_32iPfS__param_2
)
{
	.reg .pred 	%p<5>;
	.reg .b32 	%r<11>;
	.reg .b32 	%f<27>;
	.reg .b64 	%rd<9>;

	ld.param.u32 	%r6, [_Z7_erf_32iPfS__param_0];
	ld.param.u64 	%rd3, [_Z7_erf_32iPfS__param_1];
	ld.param.u64 	%rd4, [_Z7_erf_32iPfS__param_2];
	mov.u32 	%r7, %tid.x;
	mov.u32 	%r8, %ctaid.x;
	mov.u32 	%r1, %ntid.x;
	mad.lo.s32 	%r10, %r8, %r1, %r7;
	setp.ge.s32 	%p1, %r10, %r6;
	@%p1 bra 	$L__BB28_5;
	mov.u32 	%r9, %nctaid.x;
	mul.lo.s32 	%r3, %r1, %r9;
	cvta.to.global.u64 	%rd1, %rd3;
	cvta.to.global.u64 	%rd2, %rd4;
$L__BB28_2:
	mul.wide.s32 	%rd5, %r10, 4;
	add.s64 	%rd6, %rd1, %rd5;
	ld.global.f32 	%f1, [%rd6];
	abs.f32 	%f5, %f1;
	setp.ltu.f32 	%p2, %f5, 0f3F8060FE;
	setp.ge.f32 	%p3, %f5, 0f3F8060FE;
	mul.f32 	%f6, %f1, %f1;
	selp.f32 	%f7, %f5, %f6, %p3;
	selp.f32 	%f8, 0f38EB4C3A, 0f38B1E96A, %p3;
	selp.f32 	%f9, 0fBAAE005B, 0fBA574D20, %p3;
	fma.rn.f32 	%f10, %f8, %f7, %f9;
	selp.f32 	%f11, 0f3C09919F, 0f3BAAD5EA, %p3;
	fma.rn.f32 	%f12, %f10, %f7, %f11;
	selp.f32 	%f13, 0fBD24D99A, 0fBCDC1BE7, %p3;
	fma.rn.f32 	%f14, %f12, %f7, %f13;
	selp.f32 	%f15, 0f3E235519, 0f3DE718AF, %p3;
	fma.rn.f32 	%f16, %f14, %f7, %f15;
	selp.f32 	%f17, 0f3F69B4F9, 0fBEC093AC, %p3;
	fma.rn.f32 	%f18, %f16, %f7, %f17;
	selp.f32 	%f19, 0f3F210A14, 0f3E0375D3, %p3;
	fma.rn.f32 	%f20, %f18, %f7, %f19;
	neg.f32 	%f21, %f7;
	selp.f32 	%f22, %f21, %f1, %p3;
	fma.rn.f32 	%f26, %f20, %f22, %f22;
	@%p2 bra 	$L__BB28_4;
	ex2.approx.ftz.f32 	%f23, %f26;
	mov.f32 	%f24, 0f3F800000;
	sub.f32 	%f25, %f24, %f23;
	copysign.f32 	%f26, %f1, %f25;
$L__BB28_4:
	add.s64 	%rd8, %rd2, %rd5;
	st.global.f32 	[%rd8], %f26;
	add.s32 	%r10, %r10, %r3;
	setp.lt.s32 	%p4, %r10, %r6;
	@%p4 bra 	$L__BB28_2;
$L__BB28_5:
	ret;

}
	// .globl	_Z7_erf_64iPdS_
.visible .entry _Z7_erf_64iPdS_(
	.param .u32 _Z7_erf_64iPdS__param_0,
	.param .u64 .ptr .align 1 _Z7_erf_64iPdS__param_1,
	.param .u64 .ptr .align 1 _Z7_erf_64iPdS__param_2
)
{
	.reg .pred 	%p<4>;
	.reg .b32 	%r<11>;
	.reg .b32 	%f<5>;
	.reg .b64 	%rd<8>;
	.reg .b64 	%fd<52>;

	ld.param.u32 	%r6, [_Z7_erf_64iPdS__param_0];
	ld.param.u64 	%rd3, [_Z7_erf_64iPdS__param_1];
	ld.param.u64 	%rd4, [_Z7_erf_64iPdS__param_2];
	mov.u32 	%r7, %tid.x;
	mov.u32 	%r8, %ctaid.x;
	mov.u32 	%r1, %ntid.x;
	mad.lo.s32 	%r10, %r8, %r1, %r7;
	setp.ge.s32 	%p1, %r10, %r6;
	@%p1 bra 	$L__BB29_3;
	mov.u32 	%r9, %nctaid.x;
	mul.lo.s32 	%r3, %r1, %r9;
	cvta.to.global.u64 	%rd1, %rd3;
	cvta.to.global.u64 	%rd2, %rd4;
$L__BB29_2:
	mul.wide.s32 	%rd5, %r10, 8;
	add.s64 	%rd6, %rd1, %rd5;
	ld.global.f64 	%fd1, [%rd6];
	abs.f64 	%fd2, %fd1;
	fma.rn.f64 	%fd3, %fd2, 0dBCF0679AFBA6F279, 0d3D47088FDB46FA5F;
	fma.rn.f64 	%fd4, %fd3, %fd2, 0dBD8DF9F9B976A9B2;
	fma.rn.f64 	%fd5, %fd4, %fd2, 0d3DC7F1F5590CC332;
	fma.rn.f64 	%fd6, %fd5, %fd2, 0dBDFA28A3CD2D56C4;
	fma.rn.f64 	%fd7, %fd6, %fd2, 0d3E2485EE67835925;
	fma.rn.f64 	%fd8, %fd7, %fd2, 0dBE476DB45919F583;
	fma.rn.f64 	%fd9, %fd8, %fd2, 0d3E62D698D98C8D71;
	fma.rn.f64 	%fd10, %fd9, %fd2, 0dBE720A2C7155D5C6;
	fma.rn.f64 	%fd11, %fd10, %fd2, 0dBE41D29B37CA1397;
	fma.rn.f64 	%fd12, %fd11, %fd2, 0d3EA2EF6CC0F67A49;
	fma.rn.f64 	%fd13, %fd12, %fd2, 0dBEC102B892333B6F;
	fma.rn.f64 	%fd14, %fd13, %fd2, 0d3ECA30375BA9A84E;
	fma.rn.f64 	%fd15, %fd14, %fd2, 0d3ECAAD18DEDEA43E;
	fma.rn.f64 	%fd16, %fd15, %fd2, 0dBEFF05355BC5B225;
	fma.rn.f64 	%fd17, %fd16, %fd2, 0d3F10E37A3108BC8B;
	fma.rn.f64 	%fd18, %fd17, %fd2, 0d3EFB292D828E5CB2;
	fma.rn.f64 	%fd19, %fd18, %fd2, 0dBF4356626EBF9BFA;
	fma.rn.f64 	%fd20, %fd19, %fd2, 0d3F5BCA68F73D6AFC;
	fma.rn.f64 	%fd21, %fd20, %fd2, 0dBF2B6B69EBBC280B;
	fma.rn.f64 	%fd22, %fd21, %fd2, 0dBF9396685912A453;
	fma.rn.f64 	%fd23, %fd22, %fd2, 0d3FBA4F4E2A1ABEF8;
	fma.rn.f64 	%fd24, %fd23, %fd2, 0d3FE45F306DC9C8BB;
	fma.rn.f64 	%fd25, %fd24, %fd2, 0d3FC06EBA8214DB69;
	fma.rn.f64 	%fd26, %fd25, %fd2, %fd2;
	sub.f64 	%fd27, %fd2, %fd26;
	fma.rn.f64 	%fd28, %fd25, %fd2, %fd27;
	neg.f64 	%fd29, %fd26;
	neg.f64 	%fd30, %fd28;
	cvt.rn.f32.f64 	%f1, %fd26;
	mul.f32 	%f2, %f1, 0fBFB8AA3B;
	cvt.rni.f32.f32 	%f3, %f2;
	cvt.f64.f32 	%fd31, %f3;
	fma.rn.f64 	%fd32, %fd31, 0dBFE62E42FEFA39EF, %fd29;
	fma.rn.f64 	%fd33, %fd32, 0d3E5AE904A4741B81, 0d3E928A27F89B6999;
	fma.rn.f64 	%fd34, %fd33, %fd32, 0d3EC71DE715FF7E07;
	fma.rn.f64 	%fd35, %fd34, %fd32, 0d3EFA019A6B0AC45A;
	fma.rn.f64 	%fd36, %fd35, %fd32, 0d3F2A01A017EED94F;
	fma.rn.f64 	%fd37, %fd36, %fd32, 0d3F56C16C17F2A71B;
	fma.rn.f64 	%fd38, %fd37, %fd32, 0d3F811111111173C4;
	fma.rn.f64 	%fd39, %fd38, %fd32, 0d3FA555555555211A;
	fma.rn.f64 	%fd40, %fd39, %fd32, 0d3FC5555555555540;
	fma.rn.f64 	%fd41, %fd40, %fd32, 0d3FE0000000000005;
	mul.f64 	%fd42, %fd32, %fd41;
	fma.rn.f64 	%fd43, %fd42, %fd32, %fd30;
	add.f64 	%fd44, %fd32, %fd43;
	ex2.approx.ftz.f32 	%f4, %f3;
	cvt.f64.f32 	%fd45, %f4;
	mov.f64 	%fd46, 0d3FF0000000000000;
	sub.f64 	%fd47, %fd46, %fd45;
	neg.f64 	%fd48, %fd44;
	fma.rn.f64 	%fd49, %fd48, %fd45, %fd47;
	setp.ge.f64 	%p2, %fd2, 0d4017AFB48DC96626;
	selp.f64 	%fd50, 0d3FF0000000000000, %fd49, %p2;
	copysign.f64 	%fd51, %fd1, %fd50;
	add.s64 	%rd7, %rd2, %rd5;
	st.global.f64 	[%rd7], %fd51;
	add.s32 	%r10, %r10, %r3;
	setp.lt.s32 	%p3, %r10, %r6;
	@%p3 bra 	$L__BB29_2;
$L__BB29_3:
	ret;

}
	// .globl	_Z8_erfc_32iPfS_
.visible .entry _Z8_erfc_32iPfS_(
	.param .u32 _Z8_erfc_32iPfS__param_0,
	.param .u64 .ptr .align 1 _Z8_erfc_32iPfS__param_1,
	.param .u64 .ptr .align 1 _Z8_erfc_32iPfS__param_2
)
{
	.reg .pred 	%p<6>;
	.reg .b32 	%r<13>;
	.reg .b32 	%f<53>;
	.reg .b64 	%rd<8>;

	ld.param.u32 	%r6, [_Z8_erfc_32iPfS__param_0];
	ld.param.u64 	%rd3, [_Z8_erfc_32iPfS__param_1];
	ld.param.u64 	%rd4, [_Z8_erfc_32iPfS__param_2];
	mov.u32 	%r7, %tid.x;
	mov.u32 	%r8, %ctaid.x;
	mov.u32 	%r1, %ntid.x;
	mad.lo.s32 	%r12, %r8, %r1, %r7;
	setp.ge.s32 	%p1, %r12, %r6;
	@%p1 bra 	$L__BB30_3;
	mov.u32 	%r9, %nctaid.x;
	mul.lo.s32 	%r3, %r1, %r9;
	cvta.to.global.u64 	%rd1, %rd3;
	cvta.to.global.u64 	%rd2, %rd4;
$L__BB30_2:
	mul.wide.s32 	%rd5, %r12, 4;
	add.s64 	%rd6, %rd1, %rd5;
	ld.global.f32 	%f1, [%rd6];
	abs.f32 	%f2, %f1;
	add.f32 	%f3, %f2, 0fC0800000;
	add.f32 	%f4, %f2, 0f40800000;
	rcp.approx.ftz.f32 	%f5, %f4;
	mul.rn.f32 	%f6, %f3, %f5;
	add.f32 	%f7, %f6, 0f3F800000;
	fma.rn.f32 	%f8, %f7, 0fC0800000, %f2;
	neg.f32 	%f9, %f6;
	fma.rn.f32 	%f10, %f9, %f2, %f8;
	fma.rn.f32 	%f11, %f5, %f10, %f6;
	fma.rn.f32 	%f12, %f11, 0f3A69A091, 0f3BE6E05B;
	fma.rn.f32 	%f13, %f12, %f11, 0fBC81FB4B;
	fma.rn.f32 	%f14, %f13, %f11, 0f3D15373B;
	fma.rn.f32 	%f15, %f14, %f11, 0fBD887C5A;
	fma.rn.f32 	%f16, %f15, %f11, 0f3DC021D5;
	fma.rn.f32 	%f17, %f16, %f11, 0fBDCED424;
	fma.rn.f32 	%f18, %f17, %f11, 0f3D8B74DE;
	fma.rn.f32 	%f19, %f18, %f11, 0f3C7BF170;
	fma.rn.f32 	%f20, %f19, %f11, 0fBE0EF8D4;
	fma.rn.f32 	%f21, %f20, %f11, 0f3F9DD2C9;
	fma.rn.f32 	%f22, %f2, 0f40000000, 0f3F800000;
	rcp.approx.ftz.f32 	%f23, %f22;
	mul.rn.f32 	%f24, %f21, %f23;
	mul.f32 	%f25, %f24, 0fC0000000;
	fma.rn.f32 	%f26, %f2, %f25, %f21;
	sub.f32 	%f27, %f26, %f24;
	fma.rn.f32 	%f28, %f27, %f23, %f24;
	neg.f32 	%f29, %f2;
	mul.f32 	%f30, %f2, %f29;
	mov.f32 	%f31, 0f3FB8AA3B;
	mul.rn.f32 	%f32, %f30, %f31;
	cvt.rzi.f32.f32 	%f33, %f32;
	abs.f32 	%f34, %f33;
	setp.gt.f32 	%p2, %f34, 0f42FC0000;
	mov.f32 	%f35, 0f42FC0000;
	copysign.f32 	%f36, %f33, %f35;
	selp.f32 	%f37, %f36, %f33, %p2;
	fma.rn.f32 	%f38, %f37, 0fBF317218, %f30;
	fma.rn.f32 	%f39, %f37, 0f3102E308, %f38;
	mul.f32 	%f40, %f39, 0f3FB8AA3B;
	add.f32 	%f41, %f37, 0f4B40007F;
	mov.b32 	%r10, %f41;
	shl.b32 	%r11, %r10, 23;
	mov.b32 	%f42, %r11;
	ex2.approx.ftz.f32 	%f43, %f40;
	mul.f32 	%f44, %f43, %f42;
	neg.f32 	%f45, %f30;
	fma.rn.f32 	%f46, %f29, %f2, %f45;
	fma.rn.f32 	%f47, %f44, %f46, %f44;
	mul.f32 	%f48, %f47, %f28;
	setp.gt.f32 	%p3, %f2, 0f4120E148;
	selp.f32 	%f49, 0f00000000, %f48, %p3;
	setp.lt.f32 	%p4, %f1, 0f00000000;
	mov.f32 	%f50, 0f40000000;
	sub.f32 	%f51, %f50, %f49;
	selp.f32 	%f52, %f51, %f49, %p4;
	add.s64 	%rd7, %rd2, %rd5;
	st.global.f32 	[%rd7], %f52;
	add.s32 	%r12, %r12, %r3;
	setp.lt.s32 	%p5, %r12, %r6;
	@%p5 bra 	$L__BB30_2;
$L__BB30_3:
	ret;

}
	// .globl	_Z8_erfc_64iPdS_
.visible .entry _Z8_erfc_64iPdS_(
	.param .u32 _Z8_erfc_64iPdS__param_0,
	.param .u64 .ptr .align 1 _Z8_erfc_64iPdS__param_1,
	.param .u64 .ptr .align 1 _Z8_erfc_64iPdS__param_2
)
{
	.reg .pred 	%p<9>;
	.reg .b32 	%r<26>;
	.reg .b64 	%rd<9>;
	.reg .b64 	%fd<86>;

	ld.param.u32 	%r9, [_Z8_erfc_64iPdS__param_0];
	ld.param.u64 	%rd3, [_Z8_erfc_64iPdS__param_1];
	ld.param.u64 	%rd4, [_Z8_erfc_64iPdS__param_2];
	mov.u32 	%r10, %tid.x;
	mov.u32 	%r11, %ctaid.x;
	mov.u32 	%r1, %ntid.x;
	mad.lo.s32 	%r25, %r11, %r1, %r10;
	setp.ge.s32 	%p1, %r25, %r9;
	@%p1 bra 	$L__BB31_6;
	mov.u32 	%r12, %nctaid.x;
	mul.lo.s32 	%r3, %r1, %r12;
	cvta.to.global.u64 	%rd1, %rd3;
	cvta.to.global.u64 	%rd2, %rd4;
$L__BB31_2:
	mul.wide.s32 	%rd5, %r25, 8;
	add.s64 	%rd6, %rd1, %rd5;
	ld.global.f64 	%fd1, [%rd6];
	{
	.reg .b32 %temp; 
	mov.b64 	{%temp, %r5}, %fd1;
	}
	and.b32  	%r6, %r5, 2147483647;
	{
	.reg .b32 %temp; 
	mov.b64 	{%r7, %temp}, %fd1;
	}
	setp.gt.u32 	%p2, %r6, 2146435071;
	@%p2 bra 	$L__BB31_4;
	mov.b64 	%fd8, {%r7, %r6};
	add.f64 	%fd9, %fd8, 0dC010000000000000;
	add.f64 	%fd10, %fd8, 0d4010000000000000;
	rcp.approx.ftz.f64 	%fd11, %fd10;
	neg.f64 	%fd12, %fd10;
	fma.rn.f64 	%fd13, %fd12, %fd11, 0d3FF0000000000000;
	fma.rn.f64 	%fd14, %fd13, %fd13, %fd13;
	fma.rn.f64 	%fd15, %fd14, %fd11, %fd11;
	mul.f64 	%fd16, %fd9, %fd15;
	mov.f64 	%fd17, 0d3FF0000000000000;
	add.rn.f64 	%fd18, %fd16, %fd17;
	fma.rn.f64 	%fd19, %fd18, 0dC010000000000000, %fd8;
	neg.f64 	%fd20, %fd16;
	fma.rn.f64 	%fd21, %fd20, %fd8, %fd19;
	fma.rn.f64 	%fd22, %fd15, %fd21, %fd16;
	fma.rn.f64 	%fd23, %fd22, 0dBDF8774AD4E0BFD7, 0dBE44E1C6FD03D328;
	fma.rn.f64 	%fd24, %fd23, %fd22, 0dBE4330149F7A56B6;
	fma.rn.f64 	%fd25, %fd24, %fd22, 0d3E7BEDDED8376273;
	fma.rn.f64 	%fd26, %fd25, %fd22, 0d3E6F9254C3ABF22B;
	fma.rn.f64 	%fd27, %fd26, %fd22, 0dBEAB9068C2148CF0;
	fma.rn.f64 	%fd28, %fd27, %fd22, 0d3E94C6454DB34009;
	fma.rn.f64 	%fd29, %fd28, %fd22, 0d3ED7F1C378F2311D;
	fma.rn.f64 	%fd30, %fd29, %fd22, 0dBEE78E051C6D5C58;
	fma.rn.f64 	%fd31, %fd30, %fd22, 0dBEF995B4EAD14A90;
	fma.rn.f64 	%fd32, %fd31, %fd22, 0d3F23BE27CF0A29B2;
	fma.rn.f64 	%fd33, %fd32, %fd22, 0dBF2A1DEF3E81672E;
	fma.rn.f64 	%fd34, %fd33, %fd22, 0dBF48D4ABE68C1713;
	fma.rn.f64 	%fd35, %fd34, %fd22, 0d3F749C67210DD6B4;
	fma.rn.f64 	%fd36, %fd35, %fd22, 0dBF9096238568E357;
	fma.rn.f64 	%fd37, %fd36, %fd22, 0d3FA3079EDF8C2DC9;
	fma.rn.f64 	%fd38, %fd37, %fd22, 0dBFB0FB06DFF601FC;
	fma.rn.f64 	%fd39, %fd38, %fd22, 0d3FB7FEE004DFBCDC;
	fma.rn.f64 	%fd40, %fd39, %fd22, 0dBFB9DDB23C3DB8C6;
	fma.rn.f64 	%fd41, %fd40, %fd22, 0d3FB16ECEFCFA5FDA;
	fma.rn.f64 	%fd42, %fd41, %fd22, 0d3F8F7F5DF66FB6D6;
	fma.rn.f64 	%fd43, %fd42, %fd22, 0dBFC1DF1AD154A29D;
	fma.rn.f64 	%fd44, %fd43, %fd22, 0d3FF3BA5916E9FD7F;
	fma.rn.f64 	%fd45, %fd8, 0d4000000000000000, 0d3FF0000000000000;
	rcp.approx.ftz.f64 	%fd46, %fd45;
	neg.f64 	%fd47, %fd45;
	fma.rn.f64 	%fd48, %fd47, %fd46, 0d3FF0000000000000;
	fma.rn.f64 	%fd49, %fd48, %fd48, %fd48;
	fma.rn.f64 	%fd50, %fd49, %fd46, %fd46;
	mul.f64 	%fd51, %fd50, %fd44;
	mul.f64 	%fd52, %fd51, 0dC000000000000000;
	fma.rn.f64 	%fd53, %fd8, %fd52, %fd44;
	neg.f64 	%fd54, %fd51;
	add.rn.f64 	%fd55, %fd53, %fd54;
	fma.rn.f64 	%fd56, %fd55, %fd50, %fd51;
	neg.f64 	%fd57, %fd8;
	mul.f64 	%fd58, %fd8, %fd57;
	fma.rn.f64 	%fd59, %fd58, 0d3FF71547652B82FE, 0d4338000000000000;
	{
	.reg .b32 %temp; 
	mov.b64 	{%r13, %temp}, %fd59;
	}
	mov.f64 	%fd60, 0dC338000000000000;
	add.rn.f64 	%fd61, %fd59, %fd60;
	fma.rn.f64 	%fd62, %fd61, 0dBFE62E42FEFA39EF, %fd58;
	fma.rn.f64 	%fd63, %fd61, 0dBC7ABC9E3B39803F, %fd62;
	fma.rn.f64 	%fd64, %fd63, 0d3E5ADE1569CE2BDF, 0d3E928AF3FCA213EA;
	fma.rn.f64 	%fd65, %fd64, %fd63, 0d3EC71DEE62401315;
	fma.rn.f64 	%fd66, %fd65, %fd63, 0d3EFA01997C89EB71;
	fma.rn.f64 	%fd67, %fd66, %fd63, 0d3F2A01A014761F65;
	fma.rn.f64 	%fd68, %fd67, %fd63, 0d3F56C16C1852B7AF;
	fma.rn.f64 	%fd69, %fd68, %fd63, 0d3F81111111122322;
	fma.rn.f64 	%fd70, %fd69, %fd63, 0d3FA55555555502A1;
	fma.rn.f64 	%fd71, %fd70, %fd63, 0d3FC5555555555511;
	fma.rn.f64 	%fd72, %fd71, %fd63, 0d3FE000000000000B;
	fma.rn.f64 	%fd73, %fd72, %fd63, 0d3FF0000000000000;
	fma.rn.f64 	%fd74, %fd73, %fd63, 0d3FF0000000000000;
	shr.u32 	%r14, %r13, 31;
	add.s32 	%r15, %r13, %r14;
	shr.s32 	%r16, %r15, 1;
	{
	.reg .b32 %temp; 
	mov.b64 	{%r17, %temp}, %fd74;
	}
	{
	.reg .b32 %temp; 
	mov.b64 	{%temp, %r18}, %fd74;
	}
	shl.b32 	%r19, %r16, 20;
	add.s32 	%r20, %r18, %r19;
	mov.b64 	%fd75, {%r17, %r20};
	sub.s32 	%r21, %r13, %r16;
	shl.b32 	%r22, %r21, 20;
	add.s32 	%r23, %r22, 1072693248;
	mov.b32 	%r24, 0;
	mov.b64 	%fd76, {%r24, %r23};
	mul.f64 	%fd77, %fd76, %fd75;
	neg.f64 	%fd78, %fd58;
	fma.rn.f64 	%fd79, %fd57, %fd8, %fd78;
	fma.rn.f64 	%fd80, %fd77, %fd79, %fd77;
	mul.f64 	%fd81, %fd80, %fd56;
	setp.gt.u32 	%p6, %r6, 1077624832;
	selp.f64 	%fd82, 0d0000000000000000, %fd81, %p6;
	setp.lt.s32 	%p7, %r5, 0;
	mov.f64 	%fd83, 0d4000000000000000;
	sub.f64 	%fd84, %fd83, %fd82;
	selp.f64 	%fd85, %fd84, %fd82, %p7;
	bra.uni 	$L__BB31_5;
$L__BB31_4:
	setp.eq.s32 	%p3, %r6, 2146435072;
	setp.eq.s32 	%p4, %r7, 0;
	setp.lt.s32 	%p5, %r5, 0;
	selp.f64 	%fd5, 0d4000000000000000, 0d0000000000000000, %p5;
	add.f64 	%fd6, %fd1, %fd1;
	selp.f64 	%fd7, %fd5, %fd6, %p4;
	selp.f64 	%fd85, %fd7, %fd6, %p3;
$L__BB31_5:
	add.s64 	%rd8, %rd2, %rd5;
	st.global.f64 	[%rd8], %fd85;
	add.s32 	%r25, %r25, %r3;
	setp.lt.s32 	%p8, %r25, %r9;
	@%p8 bra 	$L__BB31_2;
$L__BB31_6:
	ret;

}
	// .globl	_Z11_erfcinv_32iPfS_
.visible .entry _Z11_erfcinv_32iPfS_(
	.param .u32 _Z11_erfcinv_32iPfS__param_0,
	.param .u64 .ptr .align 1 _Z11_erfcinv_32iPfS__param_1,
	.param .u64 .ptr .align 1 _Z11_erfcinv_32iPfS__param_2
)
{
	.reg .pred 	%p<8>;
	.reg .b32 	%r<11>;
	.reg .b32 	%f<37>;
	.reg .b64 	%rd<9>;

	ld.param.u32 	%r6, [_Z11_erfcinv_32iPfS__param_0];
	ld.param.u64 	%rd3, [_Z11_erfcinv_32iPfS__param_1];
	ld.param.u64 	%rd4, [_Z11_erfcinv_32iPfS__param_2];
	mov.u32 	%r7, %tid.x;
	mov.u32 	%r8, %ctaid.x;
	mov.u32 	%r1, %ntid.x;
	mad.lo.s32 	%r10, %r8, %r1, %r7;
	setp.ge.s32 	%p1, %r10, %r6;
	@%p1 bra 	$L__BB32_6;
	mov.u32 	%r9, %nctaid.x;
	mul.lo.s32 	%r3, %r1, %r9;
	cvta.to.global.u64 	%rd1, %rd3;
	cvta.to.global.u64 	%rd2, %rd4;
$L__BB32_2:
	mul.wide.s32 	%rd5, %r10, 4;
	add.s64 	%rd6, %rd1, %rd5;
	ld.global.f32 	%f1, [%rd6];
	neg.f32 	%f2, %f1;
	mov.f32 	%f7, 0f40000000;
	add.rn.f32 	%f3, %f7, %f2;
	setp.ltu.f32 	%p2, %f1, 0f3B5ED289;
	setp.gtu.f32 	%p3, %f1, 0f3FFF9097;
	or.pred  	%p4, %p2, %p3;
	@%p4 bra 	$L__BB32_4;
	mul.rn.f32 	%f24, %f3, %f1;
	lg2.approx.ftz.f32 	%f25, %f24;
	neg.f32 	%f26, %f25;
	fma.rn.f32 	%f27, %f25, 0f2F8A6370, 0f3221F645;
	fma.rn.f32 	%f28, %f27, %f26, 0fB4016FDA;
	fma.rn.f32 	%f29, %f28, %f26, 0f3468F846;
	fma.rn.f32 	%f30, %f29, %f26, 0f370742AA;
	fma.rn.f32 	%f31, %f30, %f26, 0fB804DB4D;
	fma.rn.f32 	%f32, %f31, %f26, 0fBA4AFEA1;
	fma.rn.f32 	%f33, %f32, %f26, 0f3BB5C027;
	fma.rn.f32 	%f34, %f33, %f26, 0f3E24AE0F;
	fma.rn.f32 	%f35, %f34, %f26, 0f3F62DFC4;
	fma.rn.f32 	%f36, %f35, %f2, %f35;
	bra.uni 	$L__BB32_5;
$L__BB32_4:
	setp.gt.f32 	%p5, %f1, 0f3F800000;
	selp.f32 	%f8, %f3, %f1, %p5;
	lg2.approx.f32 	%f9, %f8;
	neg.f32 	%f10, %f9;
	rsqrt.approx.ftz.f32 	%f11, %f10;
	fma.rn.f32 	%f12, %f11, 0fC27C73F1, 0f42FEF829;
	fma.rn.f32 	%f13, %f12, %f11, 0fC2E4361C;
	fma.rn.f32 	%f14, %f13, %f11, 0f42714D9B;
	fma.rn.f32 	%f15, %f14, %f11, 0fC1AE51B3;
	fma.rn.f32 	%f16, %f15, %f11, 0f40CEF504;
	fma.rn.f32 	%f17, %f16, %f11, 0fBFEA9E05;
	fma.rn.f32 	%f18, %f17, %f11, 0fBCF871F4;
	fma.rn.f32 	%f19, %f18, %f11, 0f3F553775;
	mul.f32 	%f20, %f11, %f10;
	setp.eq.f32 	%p6, %f9, 0fFF800000;
	selp.f32 	%f21, 0f7F800000, %f20, %p6;
	neg.f32 	%f22, %f21;
	selp.f32 	%f23, %f22, %f21, %p5;
	mul.rn.f32 	%f36, %f19, %f23;
$L__BB32_5:
	add.s64 	%rd8, %rd2, %rd5;
	st.global.f32 	[%rd8], %f36;
	add.s32 	%r10, %r10, %r3;
	setp.lt.s32 	%p7, %r10, %r6;
	@%p7 bra 	$L__BB32_2;
$L__BB32_6:
	ret;

}
	// .globl	_Z11_erfcinv_64iPdS_
.visible .entry _Z11_erfcinv_64iPdS_(
	.param .u32 _Z11_erfcinv_64iPdS__param_0,
	.param .u64 .ptr .align 1 _Z11_erfcinv_64iPdS__param_1,
	.param .u64 .ptr .align 1 _Z11_erfcinv_64iPdS__param_2
)
{
	.reg .pred 	%p<13>;
	.reg .b32 	%r<56>;
	.reg .b32 	%f<2>;
	.reg .b64 	%rd<9>;
	.reg .b64 	%fd<177>;

	ld.param.u32 	%r17, [_Z11_erfcinv_64iPdS__param_0];
	ld.param.u64 	%rd3, [_Z11_erfcinv_64iPdS__param_1];
	ld.param.u64 	%rd4, [_Z11_erfcinv_64iPdS__param_2];
	mov.u32 	%r18, %tid.x;
	mov.u32 	%r19, %ctaid.x;
	mov.u32 	%r1, %ntid.x;
	mad.lo.s32 	%r51, %r19, %r1, %r18;
	setp.ge.s32 	%p1, %r51, %r17;
	@%p1 bra 	$L__BB33_16;
	mov.b32 	%r20, 1127219200;
	mov.b32 	%r21, -2147483648;
	mov.b64 	%fd1, {%r21, %r20};
	mov.u32 	%r22, %nctaid.x;
	mul.lo.s32 	%r3, %r1, %r22;
	cvta.to.global.u64 	%rd1, %rd3;
	cvta.to.global.u64 	%rd2, %rd4;
$L__BB33_2:
	mul.wide.s32 	%rd5, %r51, 8;
	add.s64 	%rd6, %rd1, %rd5;
	ld.global.f64 	%fd2, [%rd6];
	neg.f64 	%fd3, %fd2;
	mov.f64 	%fd20, 0d4000000000000000;
	add.rn.f64 	%fd4, %fd20, %fd3;
	setp.ltu.f64 	%p2, %fd2, 0d3F4FA4D2AD8F904D;
	setp.gtu.f64 	%p3, %fd2, 0d3FFFFC0B65AA4E0E;
	or.pred  	%p4, %p2, %p3;
	@%p4 bra 	$L__BB33_4;
	mul.rn.f64 	%fd118, %fd4, %fd2;
	{
	.reg .b32 %temp; 
	mov.b64 	{%temp, %r43}, %fd118;
	}
	{
	.reg .b32 %temp; 
	mov.b64 	{%r44, %temp}, %fd118;
	}
	shr.u32 	%r45, %r43, 20;
	and.b32  	%r46, %r45, 2046;
	add.s32 	%r47, %r46, 2147482626;
	mov.b32 	%r48, 1127219200;
	mov.b64 	%fd119, {%r47, %r48};
	sub.f64 	%fd120, %fd119, %fd1;
	and.b32  	%r49, %r43, -2145386497;
	or.b32  	%r50, %r49, 1071644672;
	mov.b64 	%fd121, {%r44, %r50};
	add.f64 	%fd122, %fd121, 0dBFF0000000000000;
	add.f64 	%fd123, %fd121, 0d3FF0000000000000;
	rcp.approx.ftz.f64 	%fd124, %fd123;
	neg.f64 	%fd125, %fd123;
	fma.rn.f64 	%fd126, %fd125, %fd124, 0d3FF0000000000000;
	fma.rn.f64 	%fd127, %fd126, %fd126, %fd126;
	fma.rn.f64 	%fd128, %fd127, %fd124, %fd124;
	mul.f64 	%fd129, %fd122, %fd128;
	fma.rn.f64 	%fd130, %fd129, 0dC000000000000000, %fd122;
	neg.f64 	%fd131, %fd129;
	fma.rn.f64 	%fd132, %fd131, %fd122, %fd130;
	fma.rn.f64 	%fd133, %fd132, %fd128, %fd129;
	mul.f64 	%fd134, %fd133, %fd133;
	fma.rn.f64 	%fd135, %fd134, 0d3FB5C5C218C775C9, 0d3FA55CF59CDC5D89;
	fma.rn.f64 	%fd136, %fd135, %fd134, 0d3FAEFD18CF6EBB9C;
	fma.rn.f64 	%fd137, %fd136, %fd134, 0d3FB10682EDCB8D1B;
	fma.rn.f64 	%fd138, %fd137, %fd134, 0d3FB3B1DD3AC7FC96;
	fma.rn.f64 	%fd139, %fd138, %fd134, 0d3FB745CB459B54A6;
	fma.rn.f64 	%fd140, %fd139, %fd134, 0d3FBC71C741A0669F;
	fma.rn.f64 	%fd141, %fd140, %fd134, 0d3FC249249209112E;
	fma.rn.f64 	%fd142, %fd141, %fd134, 0d3FC99999999A06C1;
	fma.rn.f64 	%fd143, %fd142, %fd134, 0d3FD5555555555535;
	mul.f64 	%fd144, %fd134, %fd143;
	fma.rn.f64 	%fd145, %fd144, %fd133, %fd133;
	add.f64 	%fd146, %fd145, %fd145;
	fma.rn.f64 	%fd147, %fd120, 0d3FE62E42FEFA39EF, %fd146;
	mov.f64 	%fd148, 0dC009000000000000;
	sub.f64 	%fd149, %fd148, %fd147;
	fma.rn.f64 	%fd150, %fd149, 0dBBB135D2E746E627, 0dBC08DDF93324D327;
	fma.rn.f64 	%fd151, %fd150, %fd149, 0d3C37B83EEF0B7C9F;
	fma.rn.f64 	%fd152, %fd151, %fd149, 0d3C69BA72CD589B91;
	fma.rn.f64 	%fd153, %fd152, %fd149, 0dBCA33689090A6B96;
	fma.rn.f64 	%fd154, %fd153, %fd149, 0d3C782E11898132E0;
	fma.rn.f64 	%fd155, %fd154, %fd149, 0d3CFDE4ACFD9E26BA;
	fma.rn.f64 	%fd156, %fd155, %fd149, 0dBD26D33EED66C487;
	fma.rn.f64 	%fd157, %fd156, %fd149, 0dBD36F2167040D8E2;
	fma.rn.f64 	%fd158, %fd157, %fd149, 0d3D872A22C2D77E20;
	fma.rn.f64 	%fd159, %fd158, %fd149, 0dBDAC8859C4E5C0AF;
	fma.rn.f64 	%fd160, %fd159, %fd149, 0dBDCDC583D118A561;
	fma.rn.f64 	%fd161, %fd160, %fd149, 0d3E120F47CCF46B3C;
	fma.rn.f64 	%fd162, %fd161, %fd149, 0dBE31A9E38DC84D60;
	fma.rn.f64 	%fd163, %fd162, %fd149, 0dBE5F36CD6D3D46A9;
	fma.rn.f64 	%fd164, %fd163, %fd149, 0d3E9C6B4F5D03B787;
	fma.rn.f64 	%fd165, %fd164, %fd149, 0dBEB6E8A5434AE8A2;
	fma.rn.f64 	%fd166, %fd165, %fd149, 0dBEED1D1F7B8736F6;
	fma.rn.f64 	%fd167, %fd166, %fd149, 0d3F2879C2A212F024;
	fma.rn.f64 	%fd168, %fd167, %fd149, 0dBF4845769484FCA8;
	fma.rn.f64 	%fd169, %fd168, %fd149, 0dBF78B6C33114F909;
	fma.rn.f64 	%fd170, %fd169, %fd149, 0d3FCEBD80D9B13E28;
	fma.rn.f64 	%fd171, %fd170, %fd149, 0d3FFA755E7C99AE86;
	fma.rn.f64 	%fd176, %fd171, %fd3, %fd171;
	bra.uni 	$L__BB33_15;
$L__BB33_4:
	{
	.reg .b32 %temp; 
	mov.b64 	{%temp, %r5}, %fd2;
	}
	setp.gt.s32 	%p5, %r5, 1072693247;
	selp.f64 	%fd172, %fd4, %fd2, %p5;
	{
	.reg .b32 %temp; 
	mov.b64 	{%temp, %r52}, %fd172;
	}
	mov.b32 	%f1, %r52;
	setp.ltu.f32 	%p6, %f1, 0f2B2BFF2F;
	@%p6 bra 	$L__BB33_6;
	{
	.reg .b32 %temp; 
	mov.b64 	{%r23, %temp}, %fd172;
	}
	shr.u32 	%r24, %r52, 20;
	and.b32  	%r25, %r24, 2046;
	add.s32 	%r26, %r25, 2147482626;
	mov.b32 	%r27, 1127219200;
	mov.b64 	%fd21, {%r26, %r27};
	sub.f64 	%fd22, %fd21, %fd1;
	and.b32  	%r28, %r52, -2145386497;
	or.b32  	%r29, %r28, 1071644672;
	mov.b64 	%fd23, {%r23, %r29};
	add.f64 	%fd24, %fd23, 0dBFF0000000000000;
	add.f64 	%fd25, %fd23, 0d3FF0000000000000;
	rcp.approx.ftz.f64 	%fd26, %fd25;
	neg.f64 	%fd27, %fd25;
	fma.rn.f64 	%fd28, %fd27, %fd26, 0d3FF0000000000000;
	fma.rn.f64 	%fd29, %fd28, %fd28, %fd28;
	fma.rn.f64 	%fd30, %fd29, %fd26, %fd26;
	mul.f64 	%fd31, %fd24, %fd30;
	fma.rn.f64 	%fd32, %fd31, 0dC000000000000000, %fd24;
	neg.f64 	%fd33, %fd31;
	fma.rn.f64 	%fd34, %fd33, %fd24, %fd32;
	fma.rn.f64 	%fd35, %fd34, %fd30, %fd31;
	mul.f64 	%fd36, %fd35, %fd35;
	fma.rn.f64 	%fd37, %fd36, 0d3FB5C5C218C775C9, 0d3FA55CF59CDC5D89;
	fma.rn.f64 	%fd38, %fd37, %fd36, 0d3FAEFD18CF6EBB9C;
	fma.rn.f64 	%fd39, %fd38, %fd36, 0d3FB10682EDCB8D1B;
	fma.rn.f64 	%fd40, %fd39, %fd36, 0d3FB3B1DD3AC7FC96;
	fma.rn.f64 	%fd41, %fd40, %fd36, 0d3FB745CB459B54A6;
	fma.rn.f64 	%fd42, %fd41, %fd36, 0d3FBC71C741A0669F;
	fma.rn.f64 	%fd43, %fd42, %fd36, 0d3FC249249209112E;
	fma.rn.f64 	%fd44, %fd43, %fd36, 0d3FC99999999A06C1;
	fma.rn.f64 	%fd45, %fd44, %fd36, 0d3FD5555555555535;
	mul.f64 	%fd46, %fd36, %fd45;
	fma.rn.f64 	%fd47, %fd46, %fd35, %fd35;
	add.f64 	%fd48, %fd47, %fd47;
	fma.rn.f64 	%fd49, %fd22, 0d3FE62E42FEFA39EF, %fd48;
	neg.f64 	%fd50, %fd49;
	rsqrt.approx.ftz.f64 	%fd51, %fd50;
	mul.rn.f64 	%fd52, %fd51, %fd51;
	fma.rn.f64 	%fd53, %fd49, %fd52, 0d3FF0000000000000;
	fma.rn.f64 	%fd54, %fd53, 0d3FD8000000000000, 0d3FE0000000000000;
	mul.rn.f64 	%fd55, %fd53, %fd51;
	fma.rn.f64 	%fd56, %fd54, %fd55, %fd51;
	fma.rn.f64 	%fd57, %fd56, 0d3FEBE9222591AFAB, 0d4000A0E7333839AA;
	fma.rn.f64 	%fd58, %fd57, %fd56, 0d4008768CF7E57D5C;
	fma.rn.f64 	%fd59, %fd58, %fd56, 0d400B77E7E28DA583;
	fma.rn.f64 	%fd60, %fd59, %fd56, 0d3FF34F26A4F99CF9;
	fma.rn.f64 	%fd61, %fd60, %fd56, 0d3FC1F674ADB019ED;
	fma.rn.f64 	%fd62, %fd61, %fd56, 0d3F75DDAE9506431D;
	fma.rn.f64 	%fd63, %fd62, %fd56, 0d3F0ADA49AA32489C;
	add.f64 	%fd64, %fd56, 0d4001E90FF51C2197;
	fma.rn.f64 	%fd65, %fd64, %fd56, 0d40111EA3A7CF3820;
	fma.rn.f64 	%fd66, %fd65, %fd56, 0d4011A0E4A4749594;
	fma.rn.f64 	%fd67, %fd66, %fd56, 0d400D4E977D38C14D;
	fma.rn.f64 	%fd68, %fd67, %fd56, 0d3FF37FD567EC0D5F;
	fma.rn.f64 	%fd69, %fd68, %fd56, 0d3FC1FB9D7F676033;
	fma.rn.f64 	%fd70, %fd69, %fd56, 0d3F75DDCDF98946E4;
	fma.rn.f64 	%fd71, %fd70, %fd56, 0d3F0ADA42D79D8DBB;
	mul.f64 	%fd72, %fd56, %fd71;
	div.rn.f64 	%fd175, %fd63, %fd72;
	bra.uni 	$L__BB33_14;
$L__BB33_6:
	{
	.reg .b32 %temp; 
	mov.b64 	{%r53, %temp}, %fd172;
	}
	setp.gt.s32 	%p7, %r52, 1048575;
	mov.b32 	%r54, -1023;
	@%p7 bra 	$L__BB33_8;
	mul.f64 	%fd172, %fd172, 0d4350000000000000;
	{
	.reg .b32 %temp; 
	mov.b64 	{%temp, %r52}, %fd172;
	}
	{
	.reg .b32 %temp; 
	mov.b64 	{%r53, %temp}, %fd172;
	}
	mov.b32 	%r54, -1077;
$L__BB33_8:
	add.s32 	%r32, %r52, -1;
	setp.gt.u32 	%p8, %r32, 2146435070;
	@%p8 bra 	$L__BB33_12;
	shr.u32 	%r35, %r52, 20;
	add.s32 	%r55, %r54, %r35;
	and.b32  	%r36, %r52, 1048575;
	or.b32  	%r37, %r36, 1072693248;
	mov.b64 	%fd173, {%r53, %r37};
	setp.lt.u32 	%p10, %r37, 1073127583;
	@%p10 bra 	$L__BB33_11;
	{
	.reg .b32 %temp; 
	mov.b64 	{%r38, %temp}, %fd173;
	}
	{
	.reg .b32 %temp; 
	mov.b64 	{%temp, %r39}, %fd173;
	}
	add.s32 	%r40, %r39, -1048576;
	mov.b64 	%fd173, {%r38, %r40};
	add.s32 	%r55, %r55, 1;
$L__BB33_11:
	add.f64 	%fd74, %fd173, 0dBFF0000000000000;
	add.f64 	%fd75, %fd173, 0d3FF0000000000000;
	rcp.approx.ftz.f64 	%fd76, %fd75;
	neg.f64 	%fd77, %fd75;
	fma.rn.f64 	%fd78, %fd77, %fd76, 0d3FF0000000000000;
	fma.rn.f64 	%fd79, %fd78, %fd78, %fd78;
	fma.rn.f64 	%fd80, %fd79, %fd76, %fd76;
	mul.f64 	%fd81, %fd74, %fd80;
	fma.rn.f64 	%fd82, %fd74, %fd80, %fd81;
	mul.f64 	%fd83, %fd82, %fd82;
	fma.rn.f64 	%fd84, %fd83, 0d3EB1380B3AE80F1E, 0d3ED0EE258B7A8B04;
	fma.rn.f64 	%fd85, %fd84, %fd83, 0d3EF3B2669F02676F;
	fma.rn.f64 	%fd86, %fd85, %fd83, 0d3F1745CBA9AB0956;
	fma.rn.f64 	%fd87, %fd86, %fd83, 0d3F3C71C72D1B5154;
	fma.rn.f64 	%fd88, %fd87, %fd83, 0d3F624924923BE72D;
	fma.rn.f64 	%fd89, %fd88, %fd83, 0d3F8999999999A3C4;
	fma.rn.f64 	%fd90, %fd89, %fd83, 0d3FB5555555555554;
	sub.f64 	%fd91, %fd74, %fd82;
	add.f64 	%fd92, %fd91, %fd91;
	neg.f64 	%fd93, %fd82;
	fma.rn.f64 	%fd94, %fd93, %fd74, %fd92;
	mul.f64 	%fd95, %fd80, %fd94;
	mul.f64 	%fd96, %fd83, %fd90;
	fma.rn.f64 	%fd97, %fd96, %fd82, %fd95;
	xor.b32  	%r41, %r55, -2147483648;
	mov.b32 	%r42, 1127219200;
	mov.b64 	%fd98, {%r41, %r42};
	sub.f64 	%fd99, %fd98, %fd1;
	fma.rn.f64 	%fd100, %fd99, 0d3FE62E42FEFA39EF, %fd82;
	fma.rn.f64 	%fd101, %fd99, 0dBFE62E42FEFA39EF, %fd100;
	sub.f64 	%fd102, %fd101, %fd82;
	sub.f64 	%fd103, %fd97, %fd102;
	fma.rn.f64 	%fd104, %fd99, 0d3C7ABC9E3B39803F, %fd103;
	add.f64 	%fd174, %fd100, %fd104;
	bra.uni 	$L__BB33_13;
$L__BB33_12:
	fma.rn.f64 	%fd73, %fd172, 0d7FF0000000000000, 0d7FF0000000000000;
	{
	.reg .b32 %temp; 
	mov.b64 	{%temp, %r33}, %fd172;
	}
	and.b32  	%r34, %r33, 2147483647;
	setp.eq.s32 	%p9, %r34, 0;
	selp.f64 	%fd174, 0dFFF0000000000000, %fd73, %p9;
$L__BB33_13:
	neg.f64 	%fd105, %fd174;
	rsqrt.approx.f64 	%fd106, %fd105;
	fma.rn.f64 	%fd107, %fd106, 0d3FE8E2101C71B0BF, 0d3FFA2013964E259C;
	fma.rn.f64 	%fd108, %fd107, %fd106, 0d3FDABFE90921BE68;
	fma.rn.f64 	%fd109, %fd108, %fd106, 0d3F97E41314DE00D4;
	fma.rn.f64 	%fd110, %fd109, %fd106, 0d3F311BD487102E94;
	add.f64 	%fd111, %fd106, 0d3FF59895C30BAA54;
	fma.rn.f64 	%fd112, %fd111, %fd106, 0d3FFAE8E5956A143F;
	fma.rn.f64 	%fd113, %fd112, %fd106, 0d3FDACCE85FF7383D;
	fma.rn.f64 	%fd114, %fd113, %fd106, 0d3F97E43B6CAC34FE;
	fma.rn.f64 	%fd115, %fd114, %fd106, 0d3F311BD08289EB12;
	mul.f64 	%fd116, %fd106, %fd115;
	div.rn.f64 	%fd175, %fd110, %fd116;
$L__BB33_14:
	setp.gt.s32 	%p11, %r5, 1072693247;
	neg.f64 	%fd117, %fd175;
	selp.f64 	%fd176, %fd117, %fd175, %p11;
$L__BB33_15:
	add.s64 	%rd8, %rd2, %rd5;
	st.global.f64 	[%rd8], %fd176;
	add.s32 	%r51, %r51, %r3;
	setp.lt.s32 	%p12, %r51, %r17;
	@%p12 bra 	$L__BB33_2;
$L__BB33_16:
	ret;

}
	// .globl	_Z9_erfcx_32iPfS_
.visible .entry _Z9_erfcx_32iPfS_(
	.param .u32 _Z9_erfcx_32iPfS__param_0,
	.param .u64 .ptr .align 1 _Z9_erfcx_32iPfS__param_1,
	.param .u64 .ptr .align 1 _Z9_erfcx_32iPfS__param_2
)
{
	.reg .pred 	%p<6>;
	.reg .b32 	%r<13>;
	.reg .b32 	%f<62>;
	.reg .b64 	%rd<9>;

	ld.param.u32 	%r6, [_Z9_erfcx_32iPfS__param_0];
	ld.param.u64 	%rd3, [_Z9_erfcx_32iPfS__param_1];
	ld.param.u64 	%rd4, [_Z9_erfcx_32iPfS__param_2];
	mov.u32 	%r7, %tid.x;
	mov.u32 	%r8, %ctaid.x;
	mov.u32 	%r1, %ntid.x;
	mad.lo.s32 	%r12, %r8, %r1, %r7;
	setp.ge.s32 	%p1, %r12, %r6;
	@%p1 bra 	$L__BB34_8;
	mov.u32 	%r9, %nctaid.x;
	mul.lo.s32 	%r3, %r1, %r9;
	cvta.to.global.u64 	%rd1, %rd3;
	cvta.to.global.u64 	%rd2, %rd4;
$L__BB34_2:
	mul.wide.s32 	%rd5, %r12, 4;
	add.s64 	%rd6, %rd1, %rd5;
	ld.global.f32 	%f1, [%rd6];
	abs.f32 	%f2, %f1;
	setp.geu.f32 	%p2, %f2, 0f4120E148;
	@%p2 bra 	$L__BB34_4;
	add.f32 	%f17, %f2, 0fC0800000;
	add.f32 	%f18, %f2, 0f40800000;
	rcp.approx.ftz.f32 	%f19, %f18;
	mul.rn.f32 	%f20, %f17, %f19;
	add.f32 	%f21, %f20, 0f3F800000;
	fma.rn.f32 	%f22, %f21, 0fC0800000, %f2;
	neg.f32 	%f23, %f20;
	fma.rn.f32 	%f24, %f23, %f2, %f22;
	fma.rn.f32 	%f25, %f19, %f24, %f20;
	fma.rn.f32 	%f26, %f25, 0f3A69A091, 0f3BE6E05B;
	fma.rn.f32 	%f27, %f26, %f25, 0fBC81FB4B;
	fma.rn.f32 	%f28, %f27, %f25, 0f3D15373B;
	fma.rn.f32 	%f29, %f28, %f25, 0fBD887C5A;
	fma.rn.f32 	%f30, %f29, %f25, 0f3DC021D5;
	fma.rn.f32 	%f31, %f30, %f25, 0fBDCED424;
	fma.rn.f32 	%f32, %f31, %f25, 0f3D8B74DE;
	fma.rn.f32 	%f33, %f32, %f25, 0f3C7BF170;
	fma.rn.f32 	%f34, %f33, %f25, 0fBE0EF8D4;
	fma.rn.f32 	%f35, %f34, %f25, 0f3F9DD2C9;
	fma.rn.f32 	%f36, %f2, 0f40000000, 0f3F800000;
	rcp.approx.ftz.f32 	%f37, %f36;
	mul.rn.f32 	%f38, %f35, %f37;
	mul.f32 	%f39, %f38, 0fC0000000;
	fma.rn.f32 	%f40, %f2, %f39, %f35;
	sub.f32 	%f41, %f40, %f38;
	fma.rn.f32 	%f61, %f41, %f37, %f38;
	bra.uni 	$L__BB34_5;
$L__BB34_4:
	mul.f32 	%f8, %f2, 0f3E800000;
	mov.f32 	%f9, 0f3E800000;
	div.approx.f32 	%f10, %f9, %f8;
	mul.f32 	%f11, %f10, %f10;
	fma.rn.f32 	%f12, %f11, 0f40D20000, 0fBFF00000;
	fma.rn.f32 	%f13, %f12, %f11, 0f3F400000;
	fma.rn.f32 	%f14, %f13, %f11, 0fBF000000;
	fma.rn.f32 	%f15, %f14, %f11, 0f3F800000;
	mul.f32 	%f16, %f10, 0f3F106EBB;
	mul.f32 	%f61, %f16, %f15;
$L__BB34_5:
	setp.geu.f32 	%p3, %f1, 0f00000000;
	@%p3 bra 	$L__BB34_7;
	mul.rz.f32 	%f42, %f2, %f2;
	neg.f32 	%f43, %f42;
	fma.rn.f32 	%f44, %f2, %f2, %f43;
	fma.rn.f32 	%f45, %f42, 0f3BBB989D, 0f3F000000;
	cvt.sat.f32.f32 	%f46, %f45;
	mov.f32 	%f47, 0f4B400001;
	mov.f32 	%f48, 0f437C0000;
	fma.rm.f32 	%f49, %f46, %f48, %f47;
	add.f32 	%f50, %f49, 0fCB40007F;
	neg.f32 	%f51, %f50;
	fma.rn.f32 	%f52, %f42, 0f3FB8AA3B, %f51;
	fma.rn.f32 	%f53, %f42, 0f32A57060, %f52;
	mov.b32 	%r10, %f49;
	shl.b32 	%r11, %r10, 23;
	mov.b32 	%f54, %r11;
	ex2.approx.ftz.f32 	%f55, %f53;
	mul.f32 	%f56, %f55, %f54;
	fma.rn.f32 	%f57, %f55, %f54, %f56;
	fma.rn.f32 	%f58, %f57, %f44, %f57;
	sub.f32 	%f59, %f58, %f61;
	setp.eq.f32 	%p4, %f57, 0f7F800000;
	selp.f32 	%f61, 0f7F800000, %f59, %p4;
$L__BB34_7:
	add.s64 	%rd8, %rd2, %rd5;
	st.global.f32 	[%rd8], %f61;
	add.s32 	%r12, %r12, %r3;
	setp.lt.s32 	%p5, %r12, %r6;
	@%p5 bra 	$L__BB34_2;
$L__BB34_8:
	ret;

}
	// .globl	_Z9_erfcx_64iPdS_
.visible .entry _Z9_erfcx_64iPdS_(
	.param .u32 _Z9_erfcx_64iPdS__param_0,
	.param .u64 .ptr .align 1 _Z9_erfcx_64iPdS__param_1,
	.param .u64 .ptr .align 1 _Z9_erfcx_64iPdS__param_2
)
{
	.reg .pred 	%p<8>;
	.reg .b32 	%r<29>;
	.reg .b32 	%f<5>;
	.reg .b64 	%rd<9>;
	.reg .b64 	%fd<94>;

	ld.param.u32 	%r10, [_Z9_erfcx_64iPdS__param_0];
	ld.param.u64 	%rd3, [_Z9_erfcx_64iPdS__param_1];
	ld.param.u64 	%rd4, [_Z9_erfcx_64iPdS__param_2];
	mov.u32 	%r11, %tid.x;
	mov.u32 	%r12, %ctaid.x;
	mov.u32 	%r1, %ntid.x;
	mad.lo.s32 	%r28, %r12, %r1, %r11;
	setp.ge.s32 	%p1, %r28, %r10;
	@%p1 bra 	$L__BB35_11;
	mov.u32 	%r13, %nctaid.x;
	mul.lo.s32 	%r3, %r1, %r13;
	cvta.to.global.u64 	%rd1, %rd3;
	cvta.to.global.u64 	%rd2, %rd4;
$L__BB35_2:
	mul.wide.s32 	%rd5, %r28, 8;
	add.s64 	%rd6, %rd1, %rd5;
	ld.global.f64 	%fd1, [%rd6];
	{
	.reg .b32 %temp; 
	mov.b64 	{%temp, %r5}, %fd1;
	}
	mov.b32 	%f2, %r5;
	abs.f32 	%f3, %f2;
	setp.geu.f32 	%p2, %f3, 0f40400000;
	@%p2 bra 	$L__BB35_4;
	{
	.reg .b32 %temp; 
	mov.b64 	{%r14, %temp}, %fd1;
	}
	and.b32  	%r15, %r5, 2147483647;
	mov.b64 	%fd20, {%r14, %r15};
	add.f64 	%fd21, %fd20, 0dC010000000000000;
	add.f64 	%fd22, %fd20, 0d4010000000000000;
	rcp.approx.ftz.f64 	%fd23, %fd22;
	neg.f64 	%fd24, %fd22;
	fma.rn.f64 	%fd25, %fd24, %fd23, 0d3FF0000000000000;
	fma.rn.f64 	%fd26, %fd25, %fd25, %fd25;
	fma.rn.f64 	%fd27, %fd26, %fd23, %fd23;
	mul.f64 	%fd28, %fd21, %fd27;
	mov.f64 	%fd29, 0d3FF0000000000000;
	add.rn.f64 	%fd30, %fd28, %fd29;
	fma.rn.f64 	%fd31, %fd30, 0dC010000000000000, %fd20;
	neg.f64 	%fd32, %fd28;
	fma.rn.f64 	%fd33, %fd32, %fd20, %fd31;
	fma.rn.f64 	%fd34, %fd27, %fd33, %fd28;
	fma.rn.f64 	%fd35, %fd34, 0dBDF8774AD4E0BFD7, 0dBE44E1C6FD03D328;
	fma.rn.f64 	%fd36, %fd35, %fd34, 0dBE4330149F7A56B6;
	fma.rn.f64 	%fd37, %fd36, %fd34, 0d3E7BEDDED8376273;
	fma.rn.f64 	%fd38, %fd37, %fd34, 0d3E6F9254C3ABF22B;
	fma.rn.f64 	%fd39, %fd38, %fd34, 0dBEAB9068C2148CF0;
	fma.rn.f64 	%fd40, %fd39, %fd34, 0d3E94C6454DB34009;
	fma.rn.f64 	%fd41, %fd40, %fd34, 0d3ED7F1C378F2311D;
	fma.rn.f64 	%fd42, %fd41, %fd34, 0dBEE78E051C6D5C58;
	fma.rn.f64 	%fd43, %fd42, %fd34, 0dBEF995B4EAD14A90;
	fma.rn.f64 	%fd44, %fd43, %fd34, 0d3F23BE27CF0A29B2;
	fma.rn.f64 	%fd45, %fd44, %fd34, 0dBF2A1DEF3E81672E;
	fma.rn.f64 	%fd46, %fd45, %fd34, 0dBF48D4ABE68C1713;
	fma.rn.f64 	%fd47, %fd46, %fd34, 0d3F749C67210DD6B4;
	fma.rn.f64 	%fd48, %fd47, %fd34, 0dBF9096238568E357;
	fma.rn.f64 	%fd49, %fd48, %fd34, 0d3FA3079EDF8C2DC9;
	fma.rn.f64 	%fd50, %fd49, %fd34, 0dBFB0FB06DFF601FC;
	fma.rn.f64 	%fd51, %fd50, %fd34, 0d3FB7FEE004DFBCDC;
	fma.rn.f64 	%fd52, %fd51, %fd34, 0dBFB9DDB23C3DB8C6;
	fma.rn.f64 	%fd53, %fd52, %fd34, 0d3FB16ECEFCFA5FDA;
	fma.rn.f64 	%fd54, %fd53, %fd34, 0d3F8F7F5DF66FB6D6;
	fma.rn.f64 	%fd55, %fd54, %fd34, 0dBFC1DF1AD154A29D;
	fma.rn.f64 	%fd56, %fd55, %fd34, 0d3FF3BA5916E9FD7F;
	fma.rn.f64 	%fd57, %fd20, 0d4000000000000000, 0d3FF0000000000000;
	rcp.approx.ftz.f64 	%fd58, %fd57;
	neg.f64 	%fd59, %fd57;
	fma.rn.f64 	%fd60, %fd59, %fd58, 0d3FF0000000000000;
	fma.rn.f64 	%fd61, %fd60, %fd60, %fd60;
	fma.rn.f64 	%fd62, %fd61, %fd58, %fd58;
	mul.f64 	%fd63, %fd62, %fd56;
	mul.f64 	%fd64, %fd63, 0dC000000000000000;
	fma.rn.f64 	%fd65, %fd20, %fd64, %fd56;
	neg.f64 	%fd66, %fd63;
	add.rn.f64 	%fd67, %fd65, %fd66;
	fma.rn.f64 	%fd93, %fd67, %fd62, %fd63;
	bra.uni 	$L__BB35_5;
$L__BB35_4:
	rcp.rn.f64 	%fd12, %fd1;
	mul.f64 	%fd13, %fd12, %fd12;
	fma.rn.f64 	%fd14, %fd13, 0dC03D880000000000, 0d401A400000000000;
	fma.rn.f64 	%fd15, %fd14, %fd13, 0dBFFE000000000000;
	fma.rn.f64 	%fd16, %fd15, %fd13, 0d3FE8000000000000;
	fma.rn.f64 	%fd17, %fd16, %fd13, 0dBFE0000000000000;
	fma.rn.f64 	%fd18, %fd17, %fd13, 0d3FF0000000000000;
	mul.f64 	%fd19, %fd12, 0d3FE20DD750429B6D;
	mul.f64 	%fd93, %fd19, %fd18;
$L__BB35_5:
	setp.gt.s32 	%p3, %r5, -1;
	@%p3 bra 	$L__BB35_10;
	mul.f64 	%fd5, %fd1, %fd1;
	fma.rn.f64 	%fd68, %fd5, 0d3FF71547652B82FE, 0d4338000000000000;
	{
	.reg .b32 %temp; 
	mov.b64 	{%r6, %temp}, %fd68;
	}
	mov.f64 	%fd69, 0dC338000000000000;
	add.rn.f64 	%fd70, %fd68, %fd69;
	fma.rn.f64 	%fd71, %fd70, 0dBFE62E42FEFA39EF, %fd5;
	fma.rn.f64 	%fd72, %fd70, 0dBC7ABC9E3B39803F, %fd71;
	fma.rn.f64 	%fd73, %fd72, 0d3E5ADE1569CE2BDF, 0d3E928AF3FCA213EA;
	fma.rn.f64 	%fd74, %fd73, %fd72, 0d3EC71DEE62401315;
	fma.rn.f64 	%fd75, %fd74, %fd72, 0d3EFA01997C89EB71;
	fma.rn.f64 	%fd76, %fd75, %fd72, 0d3F2A01A014761F65;
	fma.rn.f64 	%fd77, %fd76, %fd72, 0d3F56C16C1852B7AF;
	fma.rn.f64 	%fd78, %fd77, %fd72, 0d3F81111111122322;
	fma.rn.f64 	%fd79, %fd78, %fd72, 0d3FA55555555502A1;
	fma.rn.f64 	%fd80, %fd79, %fd72, 0d3FC5555555555511;
	fma.rn.f64 	%fd81, %fd80, %fd72, 0d3FE000000000000B;
	fma.rn.f64 	%fd82, %fd81, %fd72, 0d3FF0000000000000;
	fma.rn.f64 	%fd83, %fd82, %fd72, 0d3FF0000000000000;
	{
	.reg .b32 %temp; 
	mov.b64 	{%r7, %temp}, %fd83;
	}
	{
	.reg .b32 %temp; 
	mov.b64 	{%temp, %r8}, %fd83;
	}
	shl.b32 	%r16, %r6, 20;
	add.s32 	%r17, %r16, %r8;
	mov.b64 	%fd92, {%r7, %r17};
	{
	.reg .b32 %temp; 
	mov.b64 	{%temp, %r18}, %fd5;
	}
	mov.b32 	%f4, %r18;
	abs.f32 	%f1, %f4;
	setp.lt.f32 	%p4, %f1, 0f4086232B;
	@%p4 bra 	$L__BB35_9;
	add.f64 	%fd92, %fd5, 0d7FF0000000000000;
	setp.geu.f32 	%p5, %f1, 0f40874800;
	@%p5 bra 	$L__BB35_9;
	shr.u32 	%r19, %r6, 31;
	add.s32 	%r20, %r6, %r19;
	shr.s32 	%r21, %r20, 1;
	shl.b32 	%r22, %r21, 20;
	add.s32 	%r23, %r8, %r22;
	mov.b64 	%fd84, {%r7, %r23};
	sub.s32 	%r24, %r6, %r21;
	shl.b32 	%r25, %r24, 20;
	add.s32 	%r26, %r25, 1072693248;
	mov.b32 	%r27, 0;
	mov.b64 	%fd85, {%r27, %r26};
	mul.f64 	%fd92, %fd85, %fd84;
$L__BB35_9:
	add.f64 	%fd86, %fd92, %fd92;
	neg.f64 	%fd87, %fd5;
	fma.rn.f64 	%fd88, %fd1, %fd1, %fd87;
	fma.rn.f64 	%fd89, %fd86, %fd88, %fd86;
	sub.f64 	%fd90, %fd89, %fd93;
	setp.eq.f64 	%p6, %fd86, 0d7FF0000000000000;
	selp.f64 	%fd93, 0d7FF0000000000000, %fd90, %p6;
$L__BB35_10:
	add.s64 	%rd8, %rd2, %rd5;
	st.global.f64 	[%rd8], %fd93;
	add.s32 	%r28, %r28, %r3;
	setp.lt.s32 	%p7, %r28, %r10;
	@%p7 bra 	$L__BB35_2;
$L__BB35_11:
	ret;

}
	// .globl	_Z10_erfinv_32iPfS_
.visible .entry _Z10_erfinv_32iPfS_(
	.param .u32 _Z10_erfinv_32iPfS__param_0,
	.param .u64 .ptr .align 1 _Z10_erfinv_32iPfS__param_1,
	.param .u64 .ptr .align 1 _Z10_erfinv_32iPfS__param_2
)
{
	.reg .pred 	%p<5>;
	.reg .b32 	%r<11>;
	.reg .b32 	%f<28>;
	.reg .b64 	%rd<9>;

	ld.param.u32 	%r6, [_Z10_erfinv_32iPfS__param_0];
	ld.param.u64 	%rd3, [_Z10_erfinv_32iPfS__param_1];
	ld.param.u64 	%rd4, [_Z10_erfinv_32iPfS__param_2];
	mov.u32 	%r7, %tid.x;
	mov.u32 	%r8, %ctaid.x;
	mov.u32 	%r1, %ntid.x;
	mad.lo.s32 	%r10, %r8, %r1, %r7;
	setp.ge.s32 	%p1, %r10, %r6;
	@%p1 bra 	$L__BB36_5;
	mov.u32 	%r9, %nctaid.x;
	mul.lo.s32 	%r3, %r1, %r9;
	cvta.to.global.u64 	%rd1, %rd3;
	cvta.to.global.u64 	%rd2, %rd4;
$L__BB36_2:
	mul.wide.s32 	%rd5, %r10, 4;
	add.s64 	%rd6, %rd1, %rd5;
	ld.global.f32 	%f1, [%rd6];
	neg.f32 	%f7, %f1;
	fma.rn.f32 	%f8, %f1, %f7, 0f3F800000;
	lg2.approx.ftz.f32 	%f2, %f8;
	neg.f32 	%f3, %f2;
	fma.rn.f32 	%f9, %f2, 0f2F8A6370, 0f3221F645;
	fma.rn.f32 	%f10, %f9, %f3, 0fB4016FDA;
	fma.rn.f32 	%f11, %f10, %f3, 0f3468F846;
	fma.rn.f32 	%f12, %f11, %f3, 0f370742AA;
	fma.rn.f32 	%f13, %f12, %f3, 0fB804DB4D;
	fma.rn.f32 	%f14, %f13, %f3, 0fBA4AFEA1;
	fma.rn.f32 	%f15, %f14, %f3, 0f3BB5C027;
	fma.rn.f32 	%f16, %f15, %f3, 0f3E24AE0F;
	fma.rn.f32 	%f17, %f16, %f3, 0f3F62DFC4;
	mul.f32 	%f27, %f1, %f17;
	setp.geu.f32 	%p2, %f2, 0fC1033333;
	@%p2 bra 	$L__BB36_4;
	rsqrt.approx.ftz.f32 	%f18, %f3;
	fma.rn.f32 	%f19, %f18, 0fBF1704A1, 0fBF29BAA5;
	fma.rn.f32 	%f20, %f19, %f18, 0f3FCC6ADC;
	fma.rn.f32 	%f21, %f20, %f18, 0fBF2CDAED;
	fma.rn.f32 	%f22, %f21, %f18, 0fBDC30537;
	fma.rn.f32 	%f23, %f22, %f18, 0f3F55D9B9;
	mul.f32 	%f24, %f18, %f3;
	mul.f32 	%f25, %f24, %f23;
	setp.eq.f32 	%p3, %f2, 0fFF800000;
	selp.f32 	%f26, 0f7F800000, %f25, %p3;
	copysign.f32 	%f27, %f1, %f26;
$L__BB36_4:
	add.s64 	%rd8, %rd2, %rd5;
	st.global.f32 	[%rd8], %f27;
	add.s32 	%r10, %r10, %r3;
	setp.lt.s32 	%p4, %r10, %r6;
	@%p4 bra 	$L__BB36_2;
$L__BB36_5:
	ret;

}
	// .globl	_Z10_erfinv_64iPdS_
.visible .entry _Z10_erfinv_64iPdS_(
	.param .u32 _Z10_erfinv_64iPdS__param_0,
	.param .u64 .ptr .align 1 _Z10_erfinv_64iPdS__param_1,
	.param .u64 .ptr .align 1 _Z10_erfinv_64iPdS__param_2
)
{
	.reg .pred 	%p<8>;
	.reg .b32 	%r<24>;
	.reg .b32 	%f<3>;
	.reg .b64 	%rd<9>;
	.reg .b64 	%fd<101>;

	ld.param.u32 	%r6, [_Z10_erfinv_64iPdS__param_0];
	ld.param.u64 	%rd3, [_Z10_erfinv_64iPdS__param_1];
	ld.param.u64 	%rd4, [_Z10_erfinv_64iPdS__param_2];
	mov.u32 	%r7, %tid.x;
	mov.u32 	%r8, %ctaid.x;
	mov.u32 	%r1, %ntid.x;
	mad.lo.s32 	%r23, %r8, %r1, %r7;
	setp.ge.s32 	%p1, %r23, %r6;
	@%p1 bra 	$L__BB37_11;
	mov.b32 	%r9, 1127219200;
	mov.b32 	%r10, -2147483648;
	mov.b64 	%fd1, {%r10, %r9};
	mov.u32 	%r11, %nctaid.x;
	mul.lo.s32 	%r3, %r1, %r11;
	cvta.to.global.u64 	%rd1, %rd3;
	cvta.to.global.u64 	%rd2, %rd4;
$L__BB37_2:
	mul.wide.s32 	%rd5, %r23, 8;
	add.s64 	%rd6, %rd1, %rd5;
	ld.global.f64 	%fd2, [%rd6];
	{
	.reg .b32 %temp; 
	mov.b64 	{%temp, %r12}, %fd2;
	}
	mov.b32 	%f1, %r12;
	abs.f32 	%f2, %f1;
	setp.geu.f32 	%p2, %f2, 0f3FF00000;
	@%p2 bra 	$L__BB37_8;
	neg.f64 	%fd11, %fd2;
	fma.rn.f64 	%fd12, %fd2, %fd11, 0d3FF0000000000000;
	{
	.reg .b32 %temp; 
	mov.b64 	{%temp, %r13}, %fd12;
	}
	{
	.reg .b32 %temp; 
	mov.b64 	{%r14, %temp}, %fd12;
	}
	shr.u32 	%r15, %r13, 20;
	and.b32  	%r16, %r15, 2046;
	add.s32 	%r17, %r16, 2147482626;
	mov.b32 	%r18, 1127219200;
	mov.b64 	%fd13, {%r17, %r18};
	sub.f64 	%fd14, %fd13, %fd1;
	and.b32  	%r19, %r13, -2145386497;
	or.b32  	%r20, %r19, 1071644672;
	mov.b64 	%fd15, {%r14, %r20};
	add.f64 	%fd16, %fd15, 0dBFF0000000000000;
	add.f64 	%fd17, %fd15, 0d3FF0000000000000;
	rcp.approx.ftz.f64 	%fd18, %fd17;
	neg.f64 	%fd19, %fd17;
	fma.rn.f64 	%fd20, %fd19, %fd18, 0d3FF0000000000000;
	fma.rn.f64 	%fd21, %fd20, %fd20, %fd20;
	fma.rn.f64 	%fd22, %fd21, %fd18, %fd18;
	mul.f64 	%fd23, %fd16, %fd22;
	fma.rn.f64 	%fd24, %fd23, 0dC000000000000000, %fd16;
	neg.f64 	%fd25, %fd23;
	fma.rn.f64 	%fd26, %fd25, %fd16, %fd24;
	fma.rn.f64 	%fd27, %fd26, %fd22, %fd23;
	mul.f64 	%fd28, %fd27, %fd27;
	fma.rn.f64 	%fd29, %fd28, 0d3FB5C5C218C775C9, 0d3FA55CF59CDC5D89;
	fma.rn.f64 	%fd30, %fd29, %fd28, 0d3FAEFD18CF6EBB9C;
	fma.rn.f64 	%fd31, %fd30, %fd28, 0d3FB10682EDCB8D1B;
	fma.rn.f64 	%fd32, %fd31, %fd28, 0d3FB3B1DD3AC7FC96;
	fma.rn.f64 	%fd33, %fd32, %fd28, 0d3FB745CB459B54A6;
	fma.rn.f64 	%fd34, %fd33, %fd28, 0d3FBC71C741A0669F;
	fma.rn.f64 	%fd35, %fd34, %fd28, 0d3FC249249209112E;
	fma.rn.f64 	%fd36, %fd35, %fd28, 0d3FC99999999A06C1;
	fma.rn.f64 	%fd37, %fd36, %fd28, 0d3FD5555555555535;
	mul.f64 	%fd38, %fd28, %fd37;
	fma.rn.f64 	%fd39, %fd38, %fd27, %fd27;
	add.f64 	%fd40, %fd39, %fd39;
	fma.rn.f64 	%fd3, %fd14, 0d3FE62E42FEFA39EF, %fd40;
	{
	.reg .b32 %temp; 
	mov.b64 	{%temp, %r21}, %fd3;
	}
	setp.gt.u32 	%p5, %r21, -1072103425;
	@%p5 bra 	$L__BB37_5;
	mov.f64 	%fd76, 0dC009000000000000;
	sub.f64 	%fd77, %fd76, %fd3;
	fma.rn.f64 	%fd78, %fd77, 0dBBB135D2E746E627, 0dBC08DDF93324D327;
	fma.rn.f64 	%fd79, %fd78, %fd77, 0d3C37B83EEF0B7C9F;
	fma.rn.f64 	%fd80, %fd79, %fd77, 0d3C69BA72CD589B91;
	fma.rn.f64 	%fd81, %fd80, %fd77, 0dBCA33689090A6B96;
	fma.rn.f64 	%fd82, %fd81, %fd77, 0d3C782E11898132E0;
	fma.rn.f64 	%fd83, %fd82, %fd77, 0d3CFDE4ACFD9E26BA;
	fma.rn.f64 	%fd84, %fd83, %fd77, 0dBD26D33EED66C487;
	fma.rn.f64 	%fd85, %fd84, %fd77, 0dBD36F2167040D8E2;
	fma.rn.f64 	%fd86, %fd85, %fd77, 0d3D872A22C2D77E20;
	fma.rn.f64 	%fd87, %fd86, %fd77, 0dBDAC8859C4E5C0AF;
	fma.rn.f64 	%fd88, %fd87, %fd77, 0dBDCDC583D118A561;
	fma.rn.f64 	%fd89, %fd88, %fd77, 0d3E120F47CCF46B3C;
	fma.rn.f64 	%fd90, %fd89, %fd77, 0dBE31A9E38DC84D60;
	fma.rn.f64 	%fd91, %fd90, %fd77, 0dBE5F36CD6D3D46A9;
	fma.rn.f64 	%fd92, %fd91, %fd77, 0d3E9C6B4F5D03B787;
	fma.rn.f64 	%fd93, %fd92, %fd77, 0dBEB6E8A5434AE8A2;
	fma.rn.f64 	%fd94, %fd93, %fd77, 0dBEED1D1F7B8736F6;
	fma.rn.f64 	%fd95, %fd94, %fd77, 0d3F2879C2A212F024;
	fma.rn.f64 	%fd96, %fd95, %fd77, 0dBF4845769484FCA8;
	fma.rn.f64 	%fd97, %fd96, %fd77, 0dBF78B6C33114F909;
	fma.rn.f64 	%fd98, %fd97, %fd77, 0d3FCEBD80D9B13E28;
	fma.rn.f64 	%fd100, %fd98, %fd77, 0d3FFA755E7C99AE86;
	bra.uni 	$L__BB37_10;
$L__BB37_5:
	neg.f64 	%fd41, %fd3;
	sqrt.rn.f64 	%fd5, %fd41;
	{
	.reg .b32 %temp; 
	mov.b64 	{%temp, %r22}, %fd5;
	}
	setp.gt.s32 	%p6, %r22, 1074790399;
	@%p6 bra 	$L__BB37_7;
	add.f64 	%fd58, %fd5, 0dC00A000000000000;
	fma.rn.f64 	%fd59, %fd58, 0d3E23040F87DBD932, 0d3E785CBE52878635;
	fma.rn.f64 	%fd60, %fd59, %fd58, 0dBE92777453DD3955;
	fma.rn.f64 	%fd61, %fd60, %fd58, 0d3E5395ABCD554C6C;
	fma.rn.f64 	%fd62, %fd61, %fd58, 0d3EB936388A3790AD;
	fma.rn.f64 	%fd63, %fd62, %fd58, 0dBED0D5DB812B5083;
	fma.rn.f64 	%fd64, %fd63, %fd58, 0d3EC8860CD5D652F6;
	fma.rn.f64 	%fd65, %fd64, %fd58, 0d3EEA29A0CACDFB23;
	fma.rn.f64 	%fd66, %fd65, %fd58, 0dBF08CEF1F80281F2;
	fma.rn.f64 	%fd67, %fd66, %fd58, 0d3F11E684D0B9188A;
	fma.rn.f64 	%fd68, %fd67, %fd58, 0d3EF932CD54C8A222;
	fma.rn.f64 	%fd69, %fd68, %fd58, 0dBF37448A89EF8AA3;
	fma.rn.f64 	%fd70, %fd69, %fd58, 0d3F4F3CC55AD40C25;
	fma.rn.f64 	%fd71, %fd70, %fd58, 0dBF5BA924132F38B1;
	fma.rn.f64 	%fd72, %fd71, %fd58, 0d3F6468EECA533CF8;
	fma.rn.f64 	%fd73, %fd72, %fd58, 0dBF6EBADABB891BBD;
	fma.rn.f64 	%fd74, %fd73, %fd58, 0d3F75FFCFE5B76AFC;
	fma.rn.f64 	%fd75, %fd74, %fd58, 0d3FF0158A6D641D39;
	fma.rn.f64 	%fd100, %fd75, %fd58, 0d4008ABCC380D5A48;
	bra.uni 	$L__BB37_10;
$L__BB37_7:
	add.f64 	%fd42, %fd5, 0dC014000000000000;
	fma.rn.f64 	%fd43, %fd42, 0dBDBDCEC3A7785389, 0dBDF18FEEC0E38727;
	fma.rn.f64 	%fd44, %fd43, %fd42, 0d3E19E6BF2DDA45E3;
	fma.rn.f64 	%fd45, %fd44, %fd42, 0dBE30468FB24E2F5F;
	fma.rn.f64 	%fd46, %fd45, %fd42, 0d3E405AC6A8FBA182;
	fma.rn.f64 	%fd47, %fd46, %fd42, 0dBE50102E495FB9C0;
	fma.rn.f64 	%fd48, %fd47, %fd42, 0d3E5F4C20E1334AF8;
	fma.rn.f64 	%fd49, %fd48, %fd42, 0dBE722D220FDF9C3E;
	fma.rn.f64 	%fd50, %fd49, %fd42, 0d3E8EBC8BB824CB54;
	fma.rn.f64 	%fd51, %fd50, %fd42, 0dBEB0A8D40EA372CC;
	fma.rn.f64 	%fd52, %fd51, %fd42, 0d3ED2FBD29D093D2B;
	fma.rn.f64 	%fd53, %fd52, %fd42, 0dBEF4A3497E1E0FAC;
	fma.rn.f64 	%fd54, %fd53, %fd42, 0d3F13EBF4EB00938F;
	fma.rn.f64 	%fd55, %fd54, %fd42, 0dBF2C2F36A8FC5D53;
	fma.rn.f64 	%fd56, %fd55, %fd42, 0dBF222EA5DF04047C;
	fma.rn.f64 	%fd57, %fd56, %fd42, 0d3FF02A30D1FBA0DC;
	fma.rn.f64 	%fd100, %fd57, %fd42, 0d4013664DDD1AD7FB;
	bra.uni 	$L__BB37_10;
$L__BB37_8:
	setp.nan.f64 	%p3, %fd2, %fd2;
	mov.f64 	%fd100, %fd2;
	@%p3 bra 	$L__BB37_10;
	abs.f64 	%fd10, %fd2;
	setp.eq.f64 	%p4, %fd10, 0d3FF0000000000000;
	selp.f64 	%fd100, 0d7FF0000000000000, 0dFFF8000000000000, %p4;
$L__BB37_10:
	mul.f64 	%fd99, %fd2, %fd100;
	add.s64 	%rd8, %rd2, %rd5;
	st.global.f64 	[%rd8], %fd99;
	add.s32 	%r23, %r23, %r3;
	setp.lt.s32 	%p7, %r23, %r6;
	@%p7 bra 	$L__BB37_2;
$L__BB37_11:
	ret;

}
	// .globl	_Z7_exp_32iPfS_
.visible .entry _Z7_exp_32iPfS_(
	.param .u32 _Z7_exp_32iPfS__param_0,
	.param .u64 .ptr .align 1 _Z7_exp_32iPfS__param_1,
	.param .u64 .ptr .align 1 _Z7_exp_32iPfS__param_2
)
{
	.reg .pred 	%p<3>;
	.reg .b32 	%r<13>;
	.reg .b32 	%f<14>;
	.reg .b64 	%rd<8>;

	ld.param.u32 	%r6, [_Z7_exp_32iPfS__param_0];
	ld.param.u64 	%rd3, [_Z7_exp_32iPfS__param_1];
	ld.param.u64 	%rd4, [_Z7_exp_32iPfS__param_2];
	mov.u32 	%r7, %tid.x;
	mov.u32 	%r8, %ctaid.x;
	mov.u32 	%r1, %ntid.x;
	mad.lo.s32 	%r12, %r8, %r1, %r7;
	setp.ge.s32 	%p1, %r12, %r6;
	@%p1 bra 	$L__BB38_3;
	mov.u32 	%r9, %nctaid.x;
	mul.lo.s32 	%r3, %r1, %r9;
	cvta.to.global.u64 	%rd1, %rd3;
	cvta.to.global.u64 	%rd2, %rd4;
$L__BB38_2:
	mul.wide.s32 	%rd5, %r12, 4;
	add.s64 	%rd6, %rd1, %rd5;
	ld.global.f32 	%f1, [%rd6];
	fma.rn.f32 	%f2, %f1, 0f3BBB989D, 0f3F000000;
	cvt.sat.f32.f32 	%f3, %f2;
	mov.f32 	%f4, 0f4B400001;
	mov.f32 	%f5, 0f437C0000;
	fma.rm.f32 	%f6, %f3, %f5, %f4;
	add.f32 	%f7, %f6, 0fCB40007F;
	neg.f32 	%f8, %f7;
	fma.rn.f32 	%f9, %f1, 0f3FB8AA3B, %f8;
	fma.rn.f32 	%f10, %f1, 0f32A57060, %f9;
	mov.b32 	%r10, %f6;
	shl.b32 	%r11, %r10, 23;
	mov.b32 	%f11, %r11;
	ex2.approx.ftz.f32 	%f12, %f10;
	mul.f32 	%f13, %f12, %f11;
	add.s64 	%rd7, %rd2, %rd5;
	st.global.f32 	[%rd7], %f13;
	add.s32 	%r12, %r12, %r3;
	setp.lt.s32 	%p2, %r12, %r6;
	@%p2 bra 	$L__BB38_2;
$L__BB38_3:
	ret;

}
	// .globl	_Z7_exp_64iPdS_
.visible .entry _Z7_exp_64iPdS_(
	.param .u32 _Z7_exp_64iPdS__param_0,
	.param .u64 .ptr .align 1 _Z7_exp_64iPdS__param_1,
	.param .u64 .ptr .align 1 _Z7_exp_64iPdS__param_2
)
{
	.reg .pred 	%p<6>;
	.reg .b32 	%r<26>;
	.reg .b32 	%f<3>;
	.reg .b64 	%rd<9>;
	.reg .b64 	%fd<26>;

	ld.param.u32 	%r9, [_Z7_exp_64iPdS__param_0];
	ld.param.u64 	%rd3, [_Z7_exp_64iPdS__param_1];
	ld.param.u64 	%rd4, [_Z7_exp_64iPdS__param_2];
	mov.u32 	%r10, %tid.x;
	mov.u32 	%r11, %ctaid.x;
	mov.u32 	%r1, %ntid.x;
	mad.lo.s32 	%r25, %r11, %r1, %r10;
	setp.ge.s32 	%p1, %r25, %r9;
	@%p1 bra 	$L__BB39_6;
	mov.u32 	%r12, %nctaid.x;
	mul.lo.s32 	%r3, %r1, %r12;
	cvta.to.global.u64 	%rd1, %rd3;
	cvta.to.global.u64 	%rd2, %rd4;
$L__BB39_2:
	mul.wide.s32 	%rd5, %r25, 8;
	add.s64 	%rd6, %rd1, %rd5;
	ld.global.f64 	%fd1, [%rd6];
	fma.rn.f64 	%fd6, %fd1, 0d3FF71547652B82FE, 0d4338000000000000;
	{
	.reg .b32 %temp; 
	mov.b64 	{%r5, %temp}, %fd6;
	}
	mov.f64 	%fd7, 0dC338000000000000;
	add.rn.f64 	%fd8, %fd6, %fd7;
	fma.rn.f64 	%fd9, %fd8, 0dBFE62E42FEFA39EF, %fd1;
	fma.rn.f64 	%fd10, %fd8, 0dBC7ABC9E3B39803F, %fd9;
	fma.rn.f64 	%fd11, %fd10, 0d3E5ADE1569CE2BDF, 0d3E928AF3FCA213EA;
	fma.rn.f64 	%fd12, %fd11, %fd10, 0d3EC71DEE62401315;
	fma.rn.f64 	%fd13, %fd12, %fd10, 0d3EFA01997C89EB71;
	fma.rn.f64 	%fd14, %fd13, %fd10, 0d3F2A01A014761F65;
	fma.rn.f64 	%fd15, %fd14, %fd10, 0d3F56C16C1852B7AF;
	fma.rn.f64 	%fd16, %fd15, %fd10, 0d3F81111111122322;
	fma.rn.f64 	%fd17, %fd16, %fd10, 0d3FA55555555502A1;
	fma.rn.f64 	%fd18, %fd17, %fd10, 0d3FC5555555555511;
	fma.rn.f64 	%fd19, %fd18, %fd10, 0d3FE000000000000B;
	fma.rn.f64 	%fd20, %fd19, %fd10, 0d3FF0000000000000;
	fma.rn.f64 	%fd21, %fd20, %fd10, 0d3FF0000000000000;
	{
	.reg .b32 %temp; 
	mov.b64 	{%r6, %temp}, %fd21;
	}
	{
	.reg .b32 %temp; 
	mov.b64 	{%temp, %r7}, %fd21;
	}
	shl.b32 	%r13, %r5, 20;
	add.s32 	%r14, %r13, %r7;
	mov.b64 	%fd25, {%r6, %r14};
	{
	.reg .b32 %temp; 
	mov.b64 	{%temp, %r15}, %fd1;
	}
	mov.b32 	%f2, %r15;
	abs.f32 	%f1, %f2;
	setp.lt.f32 	%p2, %f1, 0f4086232B;
	@%p2 bra 	$L__BB39_5;
	setp.lt.f64 	%p3, %fd1, 0d0000000000000000;
	add.f64 	%fd22, %fd1, 0d7FF0000000000000;
	selp.f64 	%fd25, 0d0000000000000000, %fd22, %p3;
	setp.geu.f32 	%p4, %f1, 0f40874800;
	@%p4 bra 	$L__BB39_5;
	shr.u32 	%r16, %r5, 31;
	add.s32 	%r17, %r5, %r16;
	shr.s32 	%r18, %r17, 1;
	shl.b32 	%r19, %r18, 20;
	add.s32 	%r20, %r7, %r19;
	mov.b64 	%fd23, {%r6, %r20};
	sub.s32 	%r21, %r5, %r18;
	shl.b32 	%r22, %r21, 20;
	add.s32 	%r23, %r22, 1072693248;
	mov.b32 	%r24, 0;
	mov.b64 	%fd24, {%r24, %r23};
	mul.f64 	%fd25, %fd24, %fd23;
$L__BB39_5:
	add.s64 	%rd8, %rd2, %rd5;
	st.global.f64 	[%rd8], %fd25;
	add.s32 	%r25, %r25, %r3;
	setp.lt.s32 	%p5, %r25, %r9;
	@%p5 bra 	$L__BB39_2;
$L__BB39_6:
	ret;

}
	// .globl	_Z9_exp10_32iPfS_
.visible .entry _Z9_exp10_32iPfS_(
	.param .u32 _Z9_exp10_32iPfS__param_0,
	.param .u64 .ptr .align 1 _Z9_exp10_32iPfS__param_1,
	.param .u64 .ptr .align 1 _Z9_exp10_32iPfS__param_2
)
{
	.reg .pred 	%p<3>;
	.reg .b32 	%r<13>;
	.reg .b32 	%f<14>;
	.reg .b64 	%rd<8>;

	ld.param.u32 	%r6, [_Z9_exp10_32iPfS__param_0];
	ld.param.u64 	%rd3, [_Z9_exp10_32iPfS__param_1];
	ld.param.u64 	%rd4, [_Z9_exp10_32iPfS__param_2];
	mov.u32 	%r7, %tid.x;
	mov.u32 	%r8, %ctaid.x;
	mov.u32 	%r1, %ntid.x;
	mad.lo.s32 	%r12, %r8, %r1, %r7;
	setp.ge.s32 	%p1, %r12, %r6;
	@%p1 bra 	$L__BB40_3;
	mov.u32 	%r9, %nctaid.x;
	mul.lo.s32 	%r3, %r1, %r9;
	cvta.to.global.u64 	%rd1, %rd3;
	cvta.to.global.u64 	%rd2, %rd4;
$L__BB40_2:
	mul.wide.s32 	%rd5, %r12, 4;
	add.s64 	%rd6, %rd1, %rd5;
	ld.global.f32 	%f1, [%rd6];
	fma.rn.f32 	%f2, %f1, 0f3C57FA62, 0f3F000000;
	cvt.sat.f32.f32 	%f3, %f2;
	mov.f32 	%f4, 0f4B400001;
	mov.f32 	%f5, 0f437C0000;
	fma.rm.f32 	%f6, %f3, %f5, %f4;
	add.f32 	%f7, %f6, 0fCB40007F;
	neg.f32 	%f8, %f7;
	fma.rn.f32 	%f9, %f1, 0f40549A78, %f8;
	fma.rn.f32 	%f10, %f1, 0f33979A37, %f9;
	mov.b32 	%r10, %f6;
	shl.b32 	%r11, %r10, 23;
	mov.b32 	%f11, %r11;
	ex2.approx.ftz.f32 	%f12, %f10;
	mul.f32 	%f13, %f12, %f11;
	add.s64 	%rd7, %rd2, %rd5;
	st.global.f32 	[%rd7], %f13;
	add.s32 	%r12, %r12, %r3;
	setp.lt.s32 	%p2, %r12, %r6;
	@%p2 bra 	$L__BB40_2;
$L__BB40_3:
	ret;

}
	// .globl	_Z9_exp10_64iPdS_
.visible .entry _Z9_exp10_64iPdS_(
	.param .u32 _Z9_exp10_64iPdS__param_0,
	.param .u64 .ptr .align 1 _Z9_exp10_64iPdS__param_1,
	.param .u64 .ptr .align 1 _Z9_exp10_64iPdS__param_2
)
{
	.reg .pred 	%p<7>;
	.reg .b32 	%r<26>;
	.reg .b32 	%f<3>;
	.reg .b64 	%rd<9>;
	.reg .b64 	%fd<29>;

	ld.param.u32 	%r10, [_Z9_exp10_64iPdS__param_0];
	ld.param.u64 	%rd3, [_Z9_exp10_64iPdS__param_1];
	ld.param.u64 	%rd4, [_Z9_exp10_64iPdS__param_2];
	mov.u32 	%r11, %tid.x;
	mov.u32 	%r12, %ctaid.x;
	mov.u32 	%r1, %ntid.x;
	mad.lo.s32 	%r25, %r12, %r1, %r11;
	setp.ge.s32 	%p1, %r25, %r10;
	@%p1 bra 	$L__BB41_6;
	mov.u32 	%r13, %nctaid.x;
	mul.lo.s32 	%r3, %r1, %r13;
	cvta.to.global.u64 	%rd1, %rd3;
	cvta.to.global.u64 	%rd2, %rd4;
$L__BB41_2:
	mul.wide.s32 	%rd5, %r25, 8;
	add.s64 	%rd6, %rd1, %rd5;
	ld.global.f64 	%fd1, [%rd6];
	fma.rn.f64 	%fd6, %fd1, 0d400A934F0979A371, 0d4338000000000000;
	{
	.reg .b32 %temp; 
	mov.b64 	{%r5, %temp}, %fd6;
	}
	mov.f64 	%fd7, 0dC338000000000000;
	add.rn.f64 	%fd8, %fd6, %fd7;
	fma.rn.f64 	%fd9, %fd8, 0dBFD34413509F79FF, %fd1;
	fma.rn.f64 	%fd10, %fd8, 0d3C49DC1DA994FD21, %fd9;
	mul.f64 	%fd11, %fd10, 0dBCAF48AD494EA3E9;
	fma.rn.f64 	%fd12, %fd10, 0d40026BB1BBB55516, %fd11;
	fma.rn.f64 	%fd13, %fd12, 0d3E5ADE1569CE2BDF, 0d3E928AF3FCA213EA;
	fma.rn.f64 	%fd14, %fd13, %fd12, 0d3EC71DEE62401315;
	fma.rn.f64 	%fd15, %fd14, %fd12, 0d3EFA01997C89EB71;
	fma.rn.f64 	%fd16, %fd15, %fd12, 0d3F2A01A014761F65;
	fma.rn.f64 	%fd17, %fd16, %fd12, 0d3F56C16C1852B7AF;
	fma.rn.f64 	%fd18, %fd17, %fd12, 0d3F81111111122322;
	fma.rn.f64 	%fd19, %fd18, %fd12, 0d3FA55555555502A1;
	fma.rn.f64 	%fd20, %fd19, %fd12, 0d3FC5555555555511;
	fma.rn.f64 	%fd21, %fd20, %fd12, 0d3FE000000000000B;
	fma.rn.f64 	%fd22, %fd21, %fd12, 0d3FF0000000000000;
	fma.rn.f64 	%fd23, %fd22, %fd12, 0d3FF0000000000000;
	{
	.reg .b32 %temp; 
	mov.b64 	{%r6, %temp}, %fd23;
	}
	{
	.reg .b32 %temp; 
	mov.b64 	{%temp, %r7}, %fd23;
	}
	shl.b32 	%r14, %r5, 20;
	add.s32 	%r15, %r14, %r7;
	mov.b64 	%fd28, {%r6, %r15};
	{
	.reg .b32 %temp; 
	mov.b64 	{%temp, %r8}, %fd1;
	}
	mov.b32 	%f2, %r8;
	abs.f32 	%f1, %f2;
	setp.lt.f32 	%p2, %f1, 0f40733A71;
	@%p2 bra 	$L__BB41_5;
	setp.lt.s32 	%p3, %r8, 0;
	selp.f64 	%fd24, 0d0000000000000000, 0d7FF0000000000000, %p3;
	setp.nan.f64 	%p4, %fd1, %fd1;
	add.f64 	%fd25, %fd1, %fd1;
	selp.f64 	%fd28, %fd25, %fd24, %p4;
	setp.geu.f32 	%p5, %f1, 0f407439B8;
	@%p5 bra 	$L__BB41_5;
	shr.u32 	%r16, %r5, 31;
	add.s32 	%r17, %r5, %r16;
	shr.s32 	%r18, %r17, 1;
	shl.b32 	%r19, %r18, 20;
	add.s32 	%r20, %r7, %r19;
	mov.b64 	%fd26, {%r6, %r20};
	sub.s32 	%r21, %r5, %r18;
	shl.b32 	%r22, %r21, 20;
	add.s32 	%r23, %r22, 1072693248;
	mov.b32 	%r24, 0;
	mov.b64 	%fd27, {%r24, %r23};
	mul.f64 	%fd28, %fd27, %fd26;
$L__BB41_5:
	add.s64 	%rd8, %rd2, %rd5;
	st.global.f64 	[%rd8], %fd28;
	add.s32 	%r25, %r25, %r3;
	setp.lt.s32 	%p6, %r25, %r10;
	@%p6 bra 	$L__BB41_2;
$L__BB41_6:
	ret;

}
	// .globl	_Z8_exp2_32iPfS_
.visible .entry _Z8_exp2_32iPfS_(
	.param .u32 _Z8_exp2_32iPfS__param_0,
	.param .u64 .ptr .align 1 _Z8_exp2_32iPfS__param_1,
	.param .u64 .ptr .align 1 _Z8_exp2_32iPfS__param_2
)
{
	.reg .pred 	%p<3>;
	.reg .b32 	%r<11>;
	.reg .b32 	%f<3>;
	.reg .b64 	%rd<8>;

	ld.param.u32 	%r6, [_Z8_exp2_32iPfS__param_0];
	ld.param.u64 	%rd3, [_Z8_exp2_32iPfS__param_1];
	ld.param.u64 	%rd4, [_Z8_exp2_32iPfS__param_2];
	mov.u32 	%r7, %tid.x;
	mov.u32 	%r8, %ctaid.x;
	mov.u32 	%r1, %ntid.x;
	mad.lo.s32 	%r10, %r8, %r1, %r7;
	setp.ge.s32 	%p1, %r10, %r6;
	@%p1 bra 	$L__BB42_3;
	mov.u32 	%r9, %nctaid.x;
	mul.lo.s32 	%r3, %r1, %r9;
	cvta.to.global.u64 	%rd1, %rd3;
	cvta.to.global.u64 	%rd2, %rd4;
$L__BB42_2:
	mul.wide.s32 	%rd5, %r10, 4;
	add.s64 	%rd6, %rd1, %rd5;
	ld.global.f32 	%f1, [%rd6];
	ex2.approx.f32 	%f2, %f1;
	add.s64 	%rd7, %rd2, %rd5;
	st.global.f32 	[%rd7], %f2;
	add.s32 	%r10, %r10, %r3;
	setp.lt.s32 	%p2, %r10, %r6;
	@%p2 bra 	$L__BB42_2;
$L__BB42_3:
	ret;

}
	// .globl	_Z8_exp2_64iPdS_
.visible .entry _Z8_exp2_64iPdS_(
	.param .u32 _Z8_exp2_64iPdS__param_0,
	.param .u64 .ptr .align 1 _Z8_exp2_64iPdS__param_1,
	.param .u64 .ptr .align 1 _Z8_exp2_64iPdS__param_2
)
{
	.reg .pred 	%p<7>;
	.reg .b32 	%r<26>;
	.reg .b32 	%f<3>;
	.reg .b64 	%rd<9>;
	.reg .b64 	%fd<29>;

	ld.param.u32 	%r10, [_Z8_exp2_64iPdS__param_0];
	ld.param.u64 	%rd3, [_Z8_exp2_64iPdS__param_1];
	ld.param.u64 	%rd4, [_Z8_exp2_64iPdS__param_2];
	mov.u32 	%r11, %tid.x;
	mov.u32 	%r12, %ctaid.x;
	mov.u32 	%r1, %ntid.x;
	mad.lo.s32 	%r25, %r12, %r1, %r11;
	setp.ge.s32 	%p1, %r25, %r10;
	@%p1 bra 	$L__BB43_6;
	mov.u32 	%r13, %nctaid.x;
	mul.lo.s32 	%r3, %r1, %r13;
	cvta.to.global.u64 	%rd1, %rd3;
	cvta.to.global.u64 	%rd2, %rd4;
$L__BB43_2:
	mul.wide.s32 	%rd5, %r25, 8;
	add.s64 	%rd6, %rd1, %rd5;
	ld.global.f64 	%fd1, [%rd6];
	mov.f64 	%fd6, 0d4338000000000000;
	add.rn.f64 	%fd7, %fd1, %fd6;
	mov.f64 	%fd8, 0dC338000000000000;
	add.rn.f64 	%fd9, %fd7, %fd8;
	{
	.reg .b32 %temp; 
	mov.b64 	{%r5, %temp}, %fd7;
	}
	sub.f64 	%fd10, %fd1, %fd9;
	mul.f64 	%fd11, %fd10, 0d3C7ABC9E3B39803F;
	fma.rn.f64 	%fd12, %fd10, 0d3FE62E42FEFA39EF, %fd11;
	fma.rn.f64 	%fd13, %fd12, 0d3E5ADE1569CE2BDF, 0d3E928AF3FCA213EA;
	fma.rn.f64 	%fd14, %fd13, %fd12, 0d3EC71DEE62401315;
	fma.rn.f64 	%fd15, %fd14, %fd12, 0d3EFA01997C89EB71;
	fma.rn.f64 	%fd16, %fd15, %fd12, 0d3F2A01A014761F65;
	fma.rn.f64 	%fd17, %fd16, %fd12, 0d3F56C16C1852B7AF;
	fma.rn.f64 	%fd18, %fd17, %fd12, 0d3F81111111122322;
	fma.rn.f64 	%fd19, %fd18, %fd12, 0d3FA55555555502A1;
	fma.rn.f64 	%fd20, %fd19, %fd12, 0d3FC5555555555511;
	fma.rn.f64 	%fd21, %fd20, %fd12, 0d3FE000000000000B;
	fma.rn.f64 	%fd22, %fd21, %fd12, 0d3FF0000000000000;
	fma.rn.f64 	%fd23, %fd22, %fd12, 0d3FF0000000000000;
	{
	.reg .b32 %temp; 
	mov.b64 	{%r6, %temp}, %fd23;
	}
	{
	.reg .b32 %temp; 
	mov.b64 	{%temp, %r7}, %fd23;
	}
	shl.b32 	%r14, %r5, 20;
	add.s32 	%r15, %r14, %r7;
	mov.b64 	%fd28, {%r6, %r15};
	{
	.reg .b32 %temp; 
	mov.b64 	{%temp, %r8}, %fd1;
	}
	mov.b32 	%f2, %r8;
	abs.f32 	%f1, %f2;
	setp.lt.f32 	%p2, %f1, 0f408FF000;
	@%p2 bra 	$L__BB43_5;
	setp.lt.s32 	%p3, %r8, 0;
	selp.f64 	%fd24, 0d0000000000000000, 0d7FF0000000000000, %p3;
	setp.nan.f64 	%p4, %fd1, %fd1;
	add.f64 	%fd25, %fd1, %fd1;
	selp.f64 	%fd28, %fd25, %fd24, %p4;
	setp.geu.f32 	%p5, %f1, 0f4090CC00;
	@%p5 bra 	$L__BB43_5;
	shr.u32 	%r16, %r5, 31;
	add.s32 	%r17, %r5, %r16;
	shr.s32 	%r18, %r17, 1;
	shl.b32 	%r19, %r18, 20;
	add.s32 	%r20, %r7, %r19;
	mov.b64 	%fd26, {%r6, %r20};
	sub.s32 	%r21, %r5, %r18;
	shl.b32 	%r22, %r21, 20;
	add.s32 	%r23, %r22, 1072693248;
	mov.b32 	%r24, 0;
	mov.b64 	%fd27, {%r24, %r23};
	mul.f64 	%fd28, %fd27, %fd26;
$L__BB43_5:
	add.s64 	%rd8, %rd2, %rd5;
	st.global.f64 	[%rd8], %fd28;
	add.s32 	%r25, %r25, %r3;
	setp.lt.s32 	%p6, %r25, %r10;
	@%p6 bra 	$L__BB43_2;
$L__BB43_6:
	ret;

}
	// .globl	_Z9_expm1_32iPfS_
.visible .entry _Z9_expm1_32iPfS_(
	.param .u32 _Z9_expm1_32iPfS__param_0,
	.param .u64 .ptr .align 1 _Z9_expm1_32iPfS__param_1,
	.param .u64 .ptr .align 1 _Z9_expm1_32iPfS__param_2
)
{
	.reg .pred 	%p<8>;
	.reg .b32 	%r<11>;
	.reg .b32 	%f<24>;
	.reg .b64 	%rd<8>;

	ld.param.u32 	%r6, [_Z9_expm1_32iPfS__param_0];
	ld.param.u64 	%rd3, [_Z9_expm1_32iPfS__param_1];
	ld.param.u64 	%rd4, [_Z9_expm1_32iPfS__param_2];
	mov.u32 	%r7, %tid.x;
	mov.u32 	%r8, %ctaid.x;
	mov.u32 	%r1, %ntid.x;
	mad.lo.s32 	%r10, %r8, %r1, %r7;
	setp.ge.s32 	%p1, %r10, %r6;
	@%p1 bra 	$L__BB44_3;
	mov.u32 	%r9, %nctaid.x;
	mul.lo.s32 	%r3, %r1, %r9;
	cvta.to.global.u64 	%rd1, %rd3;
	cvta.to.global.u64 	%rd2, %rd4;
$L__BB44_2:
	mul.wide.s32 	%rd5, %r10, 4;
	add.s64 	%rd6, %rd1, %rd5;
	ld.global.f32 	%f1, [%rd6];
	mul.f32 	%f2, %f1, 0f3FB8AA3B;
	cvt.rni.f32.f32 	%f3, %f2;
	abs.f32 	%f4, %f1;
	setp.lt.f32 	%p2, %f4, 0f3ED1EB85;
	selp.f32 	%f5, 0f00000000, %f3, %p2;
	fma.rn.f32 	%f6, %f5, 0fBF317200, %f1;
	fma.rn.f32 	%f7, %f5, 0fB5BFBE8E, %f6;
	setp.eq.f32 	%p3, %f5, 0f43000000;
	selp.f32 	%f8, 0f42FE0000, %f5, %p3;
	fma.rn.f32 	%f9, %f7, 0f3AB5EBE6, 0f3C095663;
	fma.rn.f32 	%f10, %f9, %f7, 0f3D2AABE3;
	fma.rn.f32 	%f11, %f10, %f7, 0f3E2AA9F6;
	fma.rn.f32 	%f12, %f11, %f7, 0f3EFFFFFE;
	mul.f32 	%f13, %f7, %f12;
	fma.rn.f32 	%f14, %f13, %f7, %f7;
	ex2.approx.f32 	%f15, %f8;
	add.f32 	%f16, %f15, 0fBF800000;
	fma.rn.f32 	%f17, %f14, %f15, %f16;
	add.f32 	%f18, %f17, %f17;
	selp.f32 	%f19, %f18, %f17, %p3;
	setp.gt.f32 	%p4, %f8, 0f43000000;
	selp.f32 	%f20, 0f7F800000, %f19, %p4;
	setp.lt.f32 	%p5, %f8, 0fC1C80000;
	selp.f32 	%f21, 0fBF800000, %f20, %p5;
	setp.eq.f32 	%p6, %f1, 0f00000000;
	add.f32 	%f22, %f1, %f1;
	selp.f32 	%f23, %f22, %f21, %p6;
	add.s64 	%rd7, %rd2, %rd5;
	st.global.f32 	[%rd7], %f23;
	add.s32 	%r10, %r10, %r3;
	setp.lt.s32 	%p7, %r10, %r6;
	@%p7 bra 	$L__BB44_2;
$L__BB44_3:
	ret;

}
	// .globl	_Z9_expm1_64iPdS_
.visible .entry _Z9_expm1_64iPdS_(
	.param .u32 _Z9_expm1_64iPdS__param_0,
	.param .u64 .ptr .align 1 _Z9_expm1_64iPdS__param_1,
	.param .u64 .ptr .align 1 _Z9_expm1_64iPdS__param_2
)
{
	.reg .pred 	%p<11>;
	.reg .b32 	%r<21>;
	.reg .b32 	%f<2>;
	.reg .b64 	%rd<9>;
	.reg .b64 	%fd<32>;

	ld.param.u32 	%r7, [_Z9_expm1_64iPdS__param_0];
	ld.param.u64 	%rd3, [_Z9_expm1_64iPdS__param_1];
	ld.param.u64 	%rd4, [_Z9_expm1_64iPdS__param_2];
	mov.u32 	%r8, %tid.x;
	mov.u32 	%r9, %ctaid.x;
	mov.u32 	%r1, %ntid.x;
	mad.lo.s32 	%r20, %r9, %r1, %r8;
	setp.ge.s32 	%p1, %r20, %r7;
	@%p1 bra 	$L__BB45_6;
	mov.b32 	%r10, 1072693248;
	mov.b32 	%r11, 0;
	mov.b64 	%fd1, {%r11, %r10};
	mov.u32 	%r12, %nctaid.x;
	mul.lo.s32 	%r3, %r1, %r12;
	cvta.to.global.u64 	%rd1, %rd3;
	cvta.to.global.u64 	%rd2, %rd4;
$L__BB45_2:
	mul.wide.s32 	%rd5, %r20, 8;
	add.s64 	%rd6, %rd1, %rd5;
	ld.global.f64 	%fd2, [%rd6];
	{
	.reg .b32 %temp; 
	mov.b64 	{%temp, %r5}, %fd2;
	}
	mov.b32 	%f1, %r5;
	setp.geu.f32 	%p2, %f1, 0f40862E43;
	setp.leu.f32 	%p3, %f1, 0fC04A8000;
	or.pred  	%p4, %p2, %p3;
	@%p4 bra 	$L__BB45_4;
	fma.rn.f64 	%fd8, %fd2, 0d3FF71547652B82FE, 0d4338000000000000;
	{
	.reg .b32 %temp; 
	mov.b64 	{%r13, %temp}, %fd8;
	}
	mov.f64 	%fd9, 0dC338000000000000;
	add.rn.f64 	%fd10, %fd8, %fd9;
	fma.rn.f64 	%fd11, %fd10, 0dBFE62E42FEFA39EF, %fd2;
	fma.rn.f64 	%fd12, %fd10, 0dBC7ABC9E3B39803F, %fd11;
	shl.b32 	%r14, %r5, 1;
	setp.lt.u32 	%p7, %r14, 2142496327;
	selp.f64 	%fd13, %fd2, %fd12, %p7;
	selp.b32 	%r15, 0, %r13, %p7;
	fma.rn.f64 	%fd14, %fd13, 0d3E21F4076ACD15B6, 0d3E5AF86D8EBD13CD;
	fma.rn.f64 	%fd15, %fd14, %fd13, 0d3E927E5092BA033D;
	fma.rn.f64 	%fd16, %fd15, %fd13, 0d3EC71DDE6C5F9DA1;
	fma.rn.f64 	%fd17, %fd16, %fd13, 0d3EFA01A018D034E6;
	fma.rn.f64 	%fd18, %fd17, %fd13, 0d3F2A01A01B3B6940;
	fma.rn.f64 	%fd19, %fd18, %fd13, 0d3F56C16C16C1B5DD;
	fma.rn.f64 	%fd20, %fd19, %fd13, 0d3F8111111110F74D;
	fma.rn.f64 	%fd21, %fd20, %fd13, 0d3FA555555555554D;
	fma.rn.f64 	%fd22, %fd21, %fd13, 0d3FC5555555555557;
	fma.rn.f64 	%fd23, %fd22, %fd13, 0d3FE0000000000000;
	mul.f64 	%fd24, %fd13, %fd23;
	fma.rn.f64 	%fd25, %fd24, %fd13, %fd13;
	setp.eq.s32 	%p8, %r15, 1024;
	shl.b32 	%r16, %r15, 20;
	add.s32 	%r17, %r16, 1072693248;
	selp.b32 	%r18, 2145386496, %r17, %p8;
	mov.b32 	%r19, 0;
	mov.b64 	%fd26, {%r19, %r18};
	sub.f64 	%fd27, %fd26, %fd1;
	fma.rn.f64 	%fd28, %fd25, %fd26, %fd27;
	add.f64 	%fd29, %fd28, %fd28;
	setp.eq.s32 	%p9, %r14, 0;
	selp.f64 	%fd30, %fd29, %fd28, %p8;
	selp.f64 	%fd31, %fd2, %fd30, %p9;
	bra.uni 	$L__BB45_5;
$L__BB45_4:
	setp.lt.s32 	%p5, %r5, 0;
	setp.nan.f64 	%p6, %fd2, %fd2;
	add.f64 	%fd6, %fd2, %fd2;
	selp.f64 	%fd7, 0dBFF0000000000000, 0d7FF0000000000000, %p5;
	selp.f64 	%fd31, %fd6, %fd7, %p6;
$L__BB45_5:
	add.s64 	%rd8, %rd2, %rd5;
	st.global.f64 	[%rd8], %fd31;
	add.s32 	%r20, %r20, %r3;
	setp.lt.s32 	%p10, %r20, %r7;
	@%p10 bra 	$L__BB45_2;
$L__BB45_6:
	ret;

}
	// .globl	_Z9_floor_32iPfS_
.visible .entry _Z9_floor_32iPfS_(
	.param .u32 _Z9_floor_32iPfS__param_0,
	.param .u64 .ptr .align 1 _Z9_floor_32iPfS__param_1,
	.param .u64 .ptr .align 1 _Z9_floor_32iPfS__param_2
)
{
	.reg .pred 	%p<3>;
	.reg .b32 	%r<11>;
	.reg .b32 	%f<3>;
	.reg .b64 	%rd<8>;

	ld.param.u32 	%r6, [_Z9_floor_32iPfS__param_0];
	ld.param.u64 	%rd3, [_Z9_floor_32iPfS__param_1];
	ld.param.u64 	%rd4, [_Z9_floor_32iPfS__param_2];
	mov.u32 	%r7, %tid.x;
	mov.u32 	%r8, %ctaid.x;
	mov.u32 	%r1, %ntid.x;
	mad.lo.s32 	%r10, %r8, %r1, %r7;
	setp.ge.s32 	%p1, %r10, %r6;
	@%p1 bra 	$L__BB46_3;
	mov.u32 	%r9, %nctaid.x;
	mul.lo.s32 	%r3, %r1, %r9;
	cvta.to.global.u64 	%rd1, %rd3;
	cvta.to.global.u64 	%rd2, %rd4;
$L__BB46_2:
	mul.wide.s32 	%rd5, %r10, 4;
	add.s64 	%rd6, %rd1, %rd5;
	ld.global.f32 	%f1, [%rd6];
	cvt.rmi.f32.f32 	%f2, %f1;
	add.s64 	%rd7, %rd2, %rd5;
	st.global.f32 	[%rd7], %f2;
	add.s32 	%r10, %r10, %r3;
	setp.lt.s32 	%p2, %r10, %r6;
	@%p2 bra 	$L__BB46_2;
$L__BB46_3:
	ret;

}
	// .globl	_Z9_floor_64iPdS_
.visible .entry _Z9_floor_64iPdS_(
	.param .u32 _Z9_floor_64iPdS__param_0,
	.param .u64 .ptr .align 1 _Z9_floor_64iPdS__param_1,
	.param .u64 .ptr .align 1 _Z9_floor_64iPdS__param_2
)
{
	.reg .pred 	%p<3>;
	.reg .b32 	%r<11>;
	.reg .b64 	%rd<8>;
	.reg .b64 	%fd<3>;

	ld.param.u32 	%r6, [_Z9_floor_64iPdS__param_0];
	ld.param.u64 	%rd3, [_Z9_floor_64iPdS__param_1];
	ld.param.u64 	%rd4, [_Z9_floor_64iPdS__param_2];
	mov.u32 	%r7, %tid.x;
	mov.u32 	%r8, %ctaid.x;
	mov.u32 	%r1, %ntid.x;
	mad.lo.s32 	%r10, %r8, %r1, %r7;
	setp.ge.s32 	%p1, %r10, %r6;
	@%p1 bra 	$L__BB47_3;
	mov.u32 	%r9, %nctaid.x;
	mul.lo.s32 	%r3, %r1, %r9;
	cvta.to.global.u64 	%rd1, %rd3;
	cvta.to.global.u64 	%rd2, %rd4;
$L__BB47_2:
	mul.wide.s32 	%rd5, %r10, 8;
	add.s64 	%rd6, %rd1, %rd5;
	ld.global.f64 	%fd1, [%rd6];
	cvt.rmi.f64.f64 	%fd2, %fd1;
	add.s64 	%rd7, %rd2, %rd5;
	st.global.f64 	[%rd7], %fd2;
	add.s32 	%r10, %r10, %r3;
	setp.lt.s32 	%p2, %r10, %r6;
	@%p2 bra 	$L__BB47_2;
$L__BB47_3:
	ret;

}
	// .globl	_Z8_invx_32iPfS_
.visible .entry _Z8_invx_32iPfS_(
	.param .u32 _Z8_invx_32iPfS__param_0,
	.param .u64 .ptr .align 1 _Z8_invx_32iPfS__param_1,
	.param .u64 .ptr .align 1 _Z8_invx_32iPfS__param_2
)
{
	.reg .pred 	%p<3>;
	.reg .b32 	%r<11>;
	.reg .b32 	%f<3>;
	.reg .b64 	%rd<8>;

	ld.param.u32 	%r6, [_Z8_invx_32iPfS__param_0];
	ld.param.u64 	%rd3, [_Z8_invx_32iPfS__param_1];
	ld.param.u64 	%rd4, [_Z8_invx_32iPfS__param_2];
	mov.u32 	%r7, %tid.x;
	mov.u32 	%r8, %ctaid.x;
	mov.u32 	%r1, %ntid.x;
	mad.lo.s32 	%r10, %r8, %r1, %r7;
	setp.ge.s32 	%p1, %r10, %r6;
	@%p1 bra 	$L__BB48_3;
	mov.u32 	%r9, %nctaid.x;
	mul.lo.s32 	%r3, %r1, %r9;
	cvta.to.global.u64 	%rd1, %rd3;
	cvta.to.global.u64 	%rd2, %rd4;
$L__BB48_2:
	mul.wide.s32 	%rd5, %r10, 4;
	add.s64 	%rd6, %rd1, %rd5;
	ld.global.f32 	%f1, [%rd6];
	rcp.rn.f32 	%f2, %f1;
	add.s64 	%rd7, %rd2, %rd5;
	st.global.f32 	[%rd7], %f2;
	add.s32 	%r10, %r10, %r3;
	setp.lt.s32 	%p2, %r10, %r6;
	@%p2 bra 	$L__BB48_2;
$L__BB48_3:
	ret;

}
	// .globl	_Z8_invx_64iPdS_
.visible .entry _Z8_invx_64iPdS_(
	.param .u32 _Z8_invx_64iPdS__param_0,
	.param .u64 .ptr .align 1 _Z8_invx_64iPdS__param_1,
	.param .u64 .ptr .align 1 _Z8_invx_64iPdS__param_2
)
{
	.reg .pred 	%p<3>;
	.reg .b32 	%r<11>;
	.reg .b64 	%rd<8>;
	.reg .b64 	%fd<3>;

	ld.param.u32 	%r6, [_Z8_invx_64iPdS__param_0];
	ld.param.u64 	%rd3, [_Z8_invx_64iPdS__param_1];
	ld.param.u64 	%rd4, [_Z8_invx_64iPdS__param_2];
	mov.u32 	%r7, %tid.x;
	mov.u32 	%r8, %ctaid.x;
	mov.u32 	%r1, %ntid.x;
	mad.lo.s32 	%r10, %r8, %r1, %r7;
	setp.ge.s32 	%p1, %r10, %r6;
	@%p1 bra 	$L__BB49_3;
	mov.u32 	%r9, %nctaid.x;
	mul.lo.s32 	%r3, %r1, %r9;
	cvta.to.global.u64 	%rd1, %rd3;
	cvta.to.global.u64 	%rd2, %rd4;
$L__BB49_2:
	mul.wide.s32 	%rd5, %r10, 8;
	add.s64 	%rd6, %rd1, %rd5;
	ld.global.f64 	%fd1, [%rd6];
	rcp.rn.f64 	%fd2, %fd1;
	add.s64 	%rd7, %rd2, %rd5;
	st.global.f64 	[%rd7], %fd2;
	add.s32 	%r10, %r10, %r3;
	setp.lt.s32 	%p2, %r10, %r6;
	@%p2 bra 	$L__BB49_2;
$L__BB49_3:
	ret;

}
	// .globl	_Z7_log_32iPfS_
.visible .entry _Z7_log_32iPfS_(
	.param .u32 _Z7_log_32iPfS__param_0,
	.param .u64 .ptr .align 1 _Z7_log_32iPfS__param_1,
	.param .u64 .ptr .align 1 _Z7_log_32iPfS__param_2
)
{
	.reg .pred 	%p<6>;
	.reg .b32 	%r<15>;
	.reg .b32 	%f<23>;
	.reg .b64 	%rd<8>;

	ld.param.u32 	%r6, [_Z7_log_32iPfS__param_0];
	ld.param.u64 	%rd3, [_Z7_log_32iPfS__param_1];
	ld.param.u64 	%rd4, [_Z7_log_32iPfS__param_2];
	mov.u32 	%r7, %tid.x;
	mov.u32 	%r8, %ctaid.x;
	mov.u32 	%r1, %ntid.x;
	mad.lo.s32 	%r14, %r8, %r1, %r7;
	setp.ge.s32 	%p1, %r14, %r6;
	@%p1 bra 	$L__BB50_3;
	mov.u32 	%r9, %nctaid.x;
	mul.lo.s32 	%r3, %r1, %r9;
	cvta.to.global.u64 	%rd1, %rd3;
	cvta.to.global.u64 	%rd2, %rd4;
$L__BB50_2:
	mul.wide.s32 	%rd5, %r14, 4;
	add.s64 	%rd6, %rd1, %rd5;
	ld.global.f32 	%f1, [%rd6];
	setp.lt.f32 	%p2, %f1, 0f00800000;
	mul.f32 	%f2, %f1, 0f4B000000;
	selp.f32 	%f3, %f2, %f1, %p2;
	selp.f32 	%f4, 0fC1B80000, 0f00000000, %p2;
	mov.b32 	%r10, %f3;
	add.s32 	%r11, %r10, -1059760811;
	and.b32  	%r12, %r11, -8388608;
	sub.s32 	%r13, %r10, %r12;
	mov.b32 	%f5, %r13;
	cvt.rn.f32.s32 	%f6, %r12;
	fma.rn.f32 	%f7, %f6, 0f34000000, %f4;
	add.f32 	%f8, %f5, 0fBF800000;
	fma.rn.f32 	%f9, %f8, 0fBE055027, 0f3E1039F6;
	fma.rn.f32 	%f10, %f9, %f8, 0fBDF8CDCC;
	fma.rn.f32 	%f11, %f10, %f8, 0f3E0F2955;
	fma.rn.f32 	%f12, %f11, %f8, 0fBE2AD8B9;
	fma.rn.f32 	%f13, %f12, %f8, 0f3E4CED0B;
	fma.rn.f32 	%f14, %f13, %f8, 0fBE7FFF22;
	fma.rn.f32 	%f15, %f14, %f8, 0f3EAAAA78;
	fma.rn.f32 	%f16, %f15, %f8, 0fBF000000;
	mul.f32 	%f17, %f8, %f16;
	fma.rn.f32 	%f18, %f17, %f8, %f8;
	fma.rn.f32 	%f19, %f7, 0f3F317218, %f18;
	setp.gt.u32 	%p3, %r10, 2139095039;
	fma.rn.f32 	%f20, %f3, 0f7F800000, 0f7F800000;
	selp.f32 	%f21, %f20, %f19, %p3;
	setp.eq.f32 	%p4, %f3, 0f00000000;
	selp.f32 	%f22, 0fFF800000, %f21, %p4;
	add.s64 	%rd7, %rd2, %rd5;
	st.global.f32 	[%rd7], %f22;
	add.s32 	%r14, %r14, %r3;
	setp.lt.s32 	%p5, %r14, %r6;
	@%p5 bra 	$L__BB50_2;
$L__BB50_3:
	ret;

}
	// .globl	_Z7_log_64iPdS_
.visible .entry _Z7_log_64iPdS_(
	.param .u32 _Z7_log_64iPdS__param_0,
	.param .u64 .ptr .align 1 _Z7_log_64iPdS__param_1,
	.param .u64 .ptr .align 1 _Z7_log_64iPdS__param_2
)
{
	.reg .pred 	%p<7>;
	.reg .b32 	%r<40>;
	.reg .b64 	%rd<9>;
	.reg .b64 	%fd<46>;

	ld.param.u32 	%r16, [_Z7_log_64iPdS__param_0];
	ld.param.u64 	%rd3, [_Z7_log_64iPdS__param_1];
	ld.param.u64 	%rd4, [_Z7_log_64iPdS__param_2];
	mov.u32 	%r17, %tid.x;
	mov.u32 	%r18, %ctaid.x;
	mov.u32 	%r1, %ntid.x;
	mad.lo.s32 	%r35, %r18, %r1, %r17;
	setp.ge.s32 	%p1, %r35, %r16;
	@%p1 bra 	$L__BB51_10;
	mov.b32 	%r19, 1127219200;
	mov.b32 	%r20, -2147483648;
	mov.b64 	%fd1, {%r20, %r19};
	mov.u32 	%r21, %nctaid.x;
	mul.lo.s32 	%r3, %r1, %r21;
	cvta.to.global.u64 	%rd1, %rd3;
	cvta.to.global.u64 	%rd2, %rd4;
$L__BB51_2:
	mul.wide.s32 	%rd5, %r35, 8;
	add.s64 	%rd6, %rd1, %rd5;
	ld.global.f64 	%fd43, [%rd6];
	{
	.reg .b32 %temp; 
	mov.b64 	{%temp, %r36}, %fd43;
	}
	{
	.reg .b32 %temp; 
	mov.b64 	{%r37, %temp}, %fd43;
	}
	setp.gt.s32 	%p2, %r36, 1048575;
	mov.b32 	%r38, -1023;
	@%p2 bra 	$L__BB51_4;
	mul.f64 	%fd43, %fd43, 0d4350000000000000;
	{
	.reg .b32 %temp; 
	mov.b64 	{%temp, %r36}, %fd43;
	}
	{
	.reg .b32 %temp; 
	mov.b64 	{%r37, %temp}, %fd43;
	}
	mov.b32 	%r38, -1077;
$L__BB51_4:
	add.s32 	%r24, %r36, -1;
	setp.gt.u32 	%p3, %r24, 2146435070;
	@%p3 bra 	$L__BB51_8;
	shr.u32 	%r27, %r36, 20;
	add.s32 	%r39, %r38, %r27;
	and.b32  	%r28, %r36, 1048575;
	or.b32  	%r29, %r28, 1072693248;
	mov.b64 	%fd44, {%r37, %r29};
	setp.lt.u32 	%p5, %r29, 1073127583;
	@%p5 bra 	$L__BB51_7;
	{
	.reg .b32 %temp; 
	mov.b64 	{%r30, %temp}, %fd44;
	}
	{
	.reg .b32 %temp; 
	mov.b64 	{%temp, %r31}, %fd44;
	}
	add.s32 	%r32, %r31, -1048576;
	mov.b64 	%fd44, {%r30, %r32};
	add.s32 	%r39, %r39, 1;
$L__BB51_7:
	add.f64 	%fd12, %fd44, 0dBFF0000000000000;
	add.f64 	%fd13, %fd44, 0d3FF0000000000000;
	rcp.approx.ftz.f64 	%fd14, %fd13;
	neg.f64 	%fd15, %fd13;
	fma.rn.f64 	%fd16, %fd15, %fd14, 0d3FF0000000000000;
	fma.rn.f64 	%fd17, %fd16, %fd16, %fd16;
	fma.rn.f64 	%fd18, %fd17, %fd14, %fd14;
	mul.f64 	%fd19, %fd12, %fd18;
	fma.rn.f64 	%fd20, %fd12, %fd18, %fd19;
	mul.f64 	%fd21, %fd20, %fd20;
	fma.rn.f64 	%fd22, %fd21, 0d3EB1380B3AE80F1E, 0d3ED0EE258B7A8B04;
	fma.rn.f64 	%fd23, %fd22, %fd21, 0d3EF3B2669F02676F;
	fma.rn.f64 	%fd24, %fd23, %fd21, 0d3F1745CBA9AB0956;
	fma.rn.f64 	%fd25, %fd24, %fd21, 0d3F3C71C72D1B5154;
	fma.rn.f64 	%fd26, %fd25, %fd21, 0d3F624924923BE72D;
	fma.rn.f64 	%fd27, %fd26, %fd21, 0d3F8999999999A3C4;
	fma.rn.f64 	%fd28, %fd27, %fd21, 0d3FB5555555555554;
	sub.f64 	%fd29, %fd12, %fd20;
	add.f64 	%fd30, %fd29, %fd29;
	neg.f64 	%fd31, %fd20;
	fma.rn.f64 	%fd32, %fd31, %fd12, %fd30;
	mul.f64 	%fd33, %fd18, %fd32;
	mul.f64 	%fd34, %fd21, %fd28;
	fma.rn.f64 	%fd35, %fd34, %fd20, %fd33;
	xor.b32  	%r33, %r39, -2147483648;
	mov.b32 	%r34, 1127219200;
	mov.b64 	%fd36, {%r33, %r34};
	sub.f64 	%fd37, %fd36, %fd1;
	fma.rn.f64 	%fd38, %fd37, 0d3FE62E42FEFA39EF, %fd20;
	fma.rn.f64 	%fd39, %fd37, 0dBFE62E42FEFA39EF, %fd38;
	sub.f64 	%fd40, %fd39, %fd20;
	sub.f64 	%fd41, %fd35, %fd40;
	fma.rn.f64 	%fd42, %fd37, 0d3C7ABC9E3B39803F, %fd41;
	add.f64 	%fd45, %fd38, %fd42;
	bra.uni 	$L__BB51_9;
$L__BB51_8:
	fma.rn.f64 	%fd11, %fd43, 0d7FF0000000000000, 0d7FF0000000000000;
	{
	.reg .b32 %temp; 
	mov.b64 	{%temp, %r25}, %fd43;
	}
	and.b32  	%r26, %r25, 2147483647;
	setp.eq.s32 	%p4, %r26, 0;
	selp.f64 	%fd45, 0dFFF0000000000000, %fd11, %p4;
$L__BB51_9:
	add.s64 	%rd8, %rd2, %rd5;
	st.global.f64 	[%rd8], %fd45;
	add.s32 	%r35, %r35, %r3;
	setp.lt.s32 	%p6, %r35, %r16;
	@%p6 bra 	$L__BB51_2;
$L__BB51_10:
	ret;

}
	// .globl	_Z9_log10_32iPfS_
.visible .entry _Z9_log10_32iPfS_(
	.param .u32 _Z9_log10_32iPfS__param_0,
	.param .u64 .ptr .align 1 _Z9_log10_32iPfS__param_1,
	.param .u64 .ptr .align 1 _Z9_log10_32iPfS__param_2
)
{
	.reg .pred 	%p<6>;
	.reg .b32 	%r<15>;
	.reg .b32 	%f<24>;
	.reg .b64 	%rd<8>;

	ld.param.u32 	%r6, [_Z9_log10_32iPfS__param_0];
	ld.param.u64 	%rd3, [_Z9_log10_32iPfS__param_1];
	ld.param.u64 	%rd4, [_Z9_log10_32iPfS__param_2];
	mov.u32 	%r7, %tid.x;
	mov.u32 	%r8, %ctaid.x;
	mov.u32 	%r1, %ntid.x;
	mad.lo.s32 	%r14, %r8, %r1, %r7;
	setp.ge.s32 	%p1, %r14, %r6;
	@%p1 bra 	$L__BB52_3;
	mov.u32 	%r9, %nctaid.x;
	mul.lo.s32 	%r3, %r1, %r9;
	cvta.to.global.u64 	%rd1, %rd3;
	cvta.to.global.u64 	%rd2, %rd4;
$L__BB52_2:
	mul.wide.s32 	%rd5, %r14, 4;
	add.s64 	%rd6, %rd1, %rd5;
	ld.global.f32 	%f1, [%rd6];
	setp.lt.f32 	%p2, %f1, 0f00800000;
	mul.f32 	%f2, %f1, 0f4B000000;
	selp.f32 	%f3, %f2, %f1, %p2;
	selp.f32 	%f4, 0fC1B80000, 0f00000000, %p2;
	mov.b32 	%r10, %f3;
	add.s32 	%r11, %r10, -1059760811;
	and.b32  	%r12, %r11, -8388608;
	sub.s32 	%r13, %r10, %r12;
	mov.b32 	%f5, %r13;
	cvt.rn.f32.s32 	%f6, %r12;
	fma.rn.f32 	%f7, %f6, 0f34000000, %f4;
	add.f32 	%f8, %f5, 0fBF800000;
	fma.rn.f32 	%f9, %f8, 0fBE055027, 0f3E1039F6;
	fma.rn.f32 	%f10, %f9, %f8, 0fBDF8CDCC;
	fma.rn.f32 	%f11, %f10, %f8, 0f3E0F2955;
	fma.rn.f32 	%f12, %f11, %f8, 0fBE2AD8B9;
	fma.rn.f32 	%f13, %f12, %f8, 0f3E4CED0B;
	fma.rn.f32 	%f14, %f13, %f8, 0fBE7FFF22;
	fma.rn.f32 	%f15, %f14, %f8, 0f3EAAAA78;
	fma.rn.f32 	%f16, %f15, %f8, 0fBF000000;
	mul.f32 	%f17, %f8, %f16;
	fma.rn.f32 	%f18, %f17, %f8, %f8;
	fma.rn.f32 	%f19, %f7, 0f3F317218, %f18;
	setp.gt.u32 	%p3, %r10, 2139095039;
	fma.rn.f32 	%f20, %f3, 0f7F800000, 0f7F800000;
	selp.f32 	%f21, %f20, %f19, %p3;
	setp.eq.f32 	%p4, %f3, 0f00000000;
	mul.f32 	%f22, %f21, 0f3EDE5BD9;
	selp.f32 	%f23, 0fFF800000, %f22, %p4;
	add.s64 	%rd7, %rd2, %rd5;
	st.global.f32 	[%rd7], %f23;
	add.s32 	%r14, %r14, %r3;
	setp.lt.s32 	%p5, %r14, %r6;
	@%p5 bra 	$L__BB52_2;
$L__BB52_3:
	ret;

}
	// .globl	_Z9_log10_64iPdS_
.visible .entry _Z9_log10_64iPdS_(
	.param .u32 _Z9_log10_64iPdS__param_0,
	.param .u64 .ptr .align 1 _Z9_log10_64iPdS__param_1,
	.param .u64 .ptr .align 1 _Z9_log10_64iPdS__param_2
)
{
	.reg .pred 	%p<7>;
	.reg .b32 	%r<40>;
	.reg .b64 	%rd<9>;
	.reg .b64 	%fd<48>;

	ld.param.u32 	%r16, [_Z9_log10_64iPdS__param_0];
	ld.param.u64 	%rd3, [_Z9_log10_64iPdS__param_1];
	ld.param.u64 	%rd4, [_Z9_log10_64iPdS__param_2];
	mov.u32 	%r17, %tid.x;
	mov.u32 	%r18, %ctaid.x;
	mov.u32 	%r1, %ntid.x;
	mad.lo.s32 	%r35, %r18, %r1, %r17;
	setp.ge.s32 	%p1, %r35, %r16;
	@%p1 bra 	$L__BB53_10;
	mov.b32 	%r19, 1127219200;
	mov.b32 	%r20, -2147483648;
	mov.b64 	%fd1, {%r20, %r19};
	mov.u32 	%r21, %nctaid.x;
	mul.lo.s32 	%r3, %r1, %r21;
	cvta.to.global.u64 	%rd1, %rd3;
	cvta.to.global.u64 	%rd2, %rd4;
$L__BB53_2:
	mul.wide.s32 	%rd5, %r35, 8;
	add.s64 	%rd6, %rd1, %rd5;
	ld.global.f64 	%fd45, [%rd6];
	{
	.reg .b32 %temp; 
	mov.b64 	{%temp, %r36}, %fd45;
	}
	{
	.reg .b32 %temp; 
	mov.b64 	{%r37, %temp}, %fd45;
	}
	setp.gt.s32 	%p2, %r36, 1048575;
	mov.b32 	%r38, -1023;
	@%p2 bra 	$L__BB53_4;
	mul.f64 	%fd45, %fd45, 0d4350000000000000;
	{
	.reg .b32 %temp; 
	mov.b64 	{%temp, %r36}, %fd45;
	}
	{
	.reg .b32 %temp; 
	mov.b64 	{%r37, %temp}, %fd45;
	}
	mov.b32 	%r38, -1077;
$L__BB53_4:
	add.s32 	%r24, %r36, -1;
	setp.gt.u32 	%p3, %r24, 2146435070;
	@%p3 bra 	$L__BB53_8;
	shr.u32 	%r27, %r36, 20;
	add.s32 	%r39, %r38, %r27;
	and.b32  	%r28, %r36, 1048575;
	or.b32  	%r29, %r28, 1072693248;
	mov.b64 	%fd46, {%r37, %r29};
	setp.lt.u32 	%p5, %r29, 1073127583;
	@%p5 bra 	$L__BB53_7;
	{
	.reg .b32 %temp; 
	mov.b64 	{%r30, %temp}, %fd46;
	}
	{
	.reg .b32 %temp; 
	mov.b64 	{%temp, %r31}, %fd46;
	}
	add.s32 	%r32, %r31, -1048576;
	mov.b64 	%fd46, {%r30, %r32};
	add.s32 	%r39, %r39, 1;
$L__BB53_7:
	add.f64 	%fd12, %fd46, 0dBFF0000000000000;
	add.f64 	%fd13, %fd46, 0d3FF0000000000000;
	rcp.approx.ftz.f64 	%fd14, %fd13;
	neg.f64 	%fd15, %fd13;
	fma.rn.f64 	%fd16, %fd15, %fd14, 0d3FF0000000000000;
	fma.rn.f64 	%fd17, %fd16, %fd16, %fd16;
	fma.rn.f64 	%fd18, %fd17, %fd14, %fd14;
	mul.f64 	%fd19, %fd12, %fd18;
	fma.rn.f64 	%fd20, %fd12, %fd18, %fd19;
	mul.f64 	%fd21, %fd20, %fd20;
	fma.rn.f64 	%fd22, %fd21, 0d3EB1380B3AE80F1E, 0d3ED0EE258B7A8B04;
	fma.rn.f64 	%fd23, %fd22, %fd21, 0d3EF3B2669F02676F;
	fma.rn.f64 	%fd24, %fd23, %fd21, 0d3F1745CBA9AB0956;
	fma.rn.f64 	%fd25, %fd24, %fd21, 0d3F3C71C72D1B5154;
	fma.rn.f64 	%fd26, %fd25, %fd21, 0d3F624924923BE72D;
	fma.rn.f64 	%fd27, %fd26, %fd21, 0d3F8999999999A3C4;
	fma.rn.f64 	%fd28, %fd27, %fd21, 0d3FB5555555555554;
	sub.f64 	%fd29, %fd12, %fd20;
	add.f64 	%fd30, %fd29, %fd29;
	neg.f64 	%fd31, %fd20;
	fma.rn.f64 	%fd32, %fd31, %fd12, %fd30;
	mul.f64 	%fd33, %fd18, %fd32;
	mul.f64 	%fd34, %fd21, %fd28;
	fma.rn.f64 	%fd35, %fd34, %fd20, %fd33;
	xor.b32  	%r33, %r39, -2147483648;
	mov.b32 	%r34, 1127219200;
	mov.b64 	%fd36, {%r33, %r34};
	sub.f64 	%fd37, %fd36, %fd1;
	fma.rn.f64 	%fd38, %fd37, 0d3FE62E42FEFA39EF, %fd20;
	fma.rn.f64 	%fd39, %fd37, 0dBFE62E42FEFA39EF, %fd38;
	sub.f64 	%fd40, %fd39, %fd20;
	sub.f64 	%fd41, %fd35, %fd40;
	fma.rn.f64 	%fd42, %fd37, 0d3C7ABC9E3B39803F, %fd41;
	add.f64 	%fd47, %fd38, %fd42;
	bra.uni 	$L__BB53_9;
$L__BB53_8:
	fma.rn.f64 	%fd11, %fd45, 0d7FF0000000000000, 0d7FF0000000000000;
	{
	.reg .b32 %temp; 
	mov.b64 	{%temp, %r25}, %fd45;
	}
	and.b32  	%r26, %r25, 2147483647;
	setp.eq.s32 	%p4, %r26, 0;
	selp.f64 	%fd47, 0dFFF0000000000000, %fd11, %p4;
$L__BB53_9:
	mul.f64 	%fd43, %fd47, 0d3C695355BAAAFAD3;
	fma.rn.f64 	%fd44, %fd47, 0d3FDBCB7B1526E50E, %fd43;
	add.s64 	%rd8, %rd2, %rd5;
	st.global.f64 	[%rd8], %fd44;
	add.s32 	%r35, %r35, %r3;
	setp.lt.s32 	%p6, %r35, %r16;
	@%p6 bra 	$L__BB53_2;
$L__BB53_10:
	ret;

}
	// .globl	_Z9_log1p_32iPfS_
.visible .entry _Z9_log1p_32iPfS_(
	.param .u32 _Z9_log1p_32iPfS__param_0,
	.param .u64 .ptr .align 1 _Z9_log1p_32iPfS__param_1,
	.param .u64 .ptr .align 1 _Z9_log1p_32iPfS__param_2
)
{
	.reg .pred 	%p<6>;
	.reg .b32 	%r<17>;
	.reg .b32 	%f<26>;
	.reg .b64 	%rd<9>;

	ld.param.u32 	%r7, [_Z9_log1p_32iPfS__param_0];
	ld.param.u64 	%rd3, [_Z9_log1p_32iPfS__param_1];
	ld.param.u64 	%rd4, [_Z9_log1p_32iPfS__param_2];
	mov.u32 	%r8, %tid.x;
	mov.u32 	%r9, %ctaid.x;
	mov.u32 	%r1, %ntid.x;
	mad.lo.s32 	%r16, %r9, %r1, %r8;
	setp.ge.s32 	%p1, %r16, %r7;
	@%p1 bra 	$L__BB54_5;
	mov.u32 	%r10, %nctaid.x;
	mul.lo.s32 	%r3, %r1, %r10;
	cvta.to.global.u64 	%rd1, %rd3;
	cvta.to.global.u64 	%rd2, %rd4;
$L__BB54_2:
	mul.wide.s32 	%rd5, %r16, 4;
	add.s64 	%rd6, %rd1, %rd5;
	ld.global.f32 	%f1, [%rd6];
	mov.f32 	%f5, 0f3F800000;
	add.rz.f32 	%f6, %f1, %f5;
	mov.b32 	%r11, %f6;
	add.s32 	%r12, %r11, -1061158912;
	and.b32  	%r13, %r12, -8388608;
	mov.b32 	%r5, %f1;
	sub.s32 	%r14, %r5, %r13;
	mov.b32 	%f7, %r14;
	sub.s32 	%r15, 1082130432, %r13;
	mov.b32 	%f8, %r15;
	fma.rn.f32 	%f9, %f8, 0f3E800000, 0fBF800000;
	add.f32 	%f10, %f9, %f7;
	cvt.rn.f32.s32 	%f11, %r13;
	mul.f32 	%f12, %f11, 0f34000000;
	fma.rn.f32 	%f13, %f10, 0fBD39BF78, 0f3DD80012;
	fma.rn.f32 	%f14, %f13, %f10, 0fBE0778E0;
	fma.rn.f32 	%f15, %f14, %f10, 0f3E146475;
	fma.rn.f32 	%f16, %f15, %f10, 0fBE2A68DD;
	fma.rn.f32 	%f17, %f16, %f10, 0f3E4CAF9E;
	fma.rn.f32 	%f18, %f17, %f10, 0fBE800042;
	fma.rn.f32 	%f19, %f18, %f10, 0f3EAAAAE6;
	fma.rn.f32 	%f20, %f19, %f10, 0fBF000000;
	mul.f32 	%f21, %f10, %f20;
	fma.rn.f32 	%f22, %f21, %f10, %f10;
	fma.rn.f32 	%f25, %f12, 0f3F317218, %f22;
	setp.lt.u32 	%p2, %r5, 2139095040;
	@%p2 bra 	$L__BB54_4;
	setp.gt.s32 	%p3, %r5, -1082130432;
	fma.rn.f32 	%f23, %f1, 0f7F800000, 0f7F800000;
	selp.f32 	%f24, %f23, %f25, %p3;
	setp.eq.f32 	%p4, %f1, 0f00000000;
	selp.f32 	%f25, 0f80000000, %f24, %p4;
$L__BB54_4:
	add.s64 	%rd8, %rd2, %rd5;
	st.global.f32 	[%rd8], %f25;
	add.s32 	%r16, %r16, %r3;
	setp.lt.s32 	%p5, %r16, %r7;
	@%p5 bra 	$L__BB54_2;
$L__BB54_5:
	ret;

}
	// .globl	_Z9_log1p_64iPdS_
.visible .entry _Z9_log1p_64iPdS_(
	.param .u32 _Z9_log1p_64iPdS__param_0,
	.param .u64 .ptr .align 1 _Z9_log1p_64iPdS__param_1,
	.param .u64 .ptr .align 1 _Z9_log1p_64iPdS__param_2
)
{
	.reg .pred 	%p<10>;
	.reg .b32 	%r<41>;
	.reg .b32 	%f<2>;
	.reg .b64 	%rd<9>;
	.reg .b64 	%fd<63>;

	ld.param.u32 	%r16, [_Z9_log1p_64iPdS__param_0];
	ld.param.u64 	%rd3, [_Z9_log1p_64iPdS__param_1];
	ld.param.u64 	%rd4, [_Z9_log1p_64iPdS__param_2];
	mov.u32 	%r17, %tid.x;
	mov.u32 	%r18, %ctaid.x;
	mov.u32 	%r1, %ntid.x;
	mad.lo.s32 	%r36, %r18, %r1, %r17;
	setp.ge.s32 	%p1, %r36, %r16;
	@%p1 bra 	$L__BB55_12;
	mov.b32 	%r19, 1127219200;
	mov.b32 	%r20, -2147483648;
	mov.b64 	%fd1, {%r20, %r19};
	mov.u32 	%r21, %nctaid.x;
	mul.lo.s32 	%r3, %r1, %r21;
	cvta.to.global.u64 	%rd1, %rd3;
	cvta.to.global.u64 	%rd2, %rd4;
$L__BB55_2:
	mul.wide.s32 	%rd5, %r36, 8;
	add.s64 	%rd6, %rd1, %rd5;
	ld.global.f64 	%fd2, [%rd6];
	{
	.reg .b32 %temp; 
	mov.b64 	{%temp, %r22}, %fd2;
	}
	mov.b32 	%f1, %r22;
	setp.geu.f32 	%p2, %f1, 0f3FE55555;
	setp.leu.f32 	%p3, %f1, 0fBFD99999;
	or.pred  	%p4, %p2, %p3;
	@%p4 bra 	$L__BB55_4;
	add.f64 	%fd45, %fd2, 0d4000000000000000;
	div.rn.f64 	%fd46, %fd2, %fd45;
	neg.f64 	%fd47, %fd2;
	mul.f64 	%fd48, %fd46, %fd47;
	add.f64 	%fd49, %fd2, %fd48;
	mul.f64 	%fd50, %fd49, %fd49;
	fma.rn.f64 	%fd51, %fd50, 0d3EB372FB2FBE14B5, 0d3ED087FFCEB2DC44;
	fma.rn.f64 	%fd52, %fd51, %fd50, 0d3EF3B9FF890F468C;
	fma.rn.f64 	%fd53, %fd52, %fd50, 0d3F17457EFD51BAF8;
	fma.rn.f64 	%fd54, %fd53, %fd50, 0d3F3C71C8DE3CE825;
	fma.rn.f64 	%fd55, %fd54, %fd50, 0d3F6249248FA4661F;
	fma.rn.f64 	%fd56, %fd55, %fd50, 0d3F899999999D70C4;
	fma.rn.f64 	%fd57, %fd56, %fd50, 0d3FB5555555555462;
	mul.f64 	%fd58, %fd50, %fd57;
	fma.rn.f64 	%fd59, %fd58, %fd49, %fd48;
	add.f64 	%fd62, %fd2, %fd59;
	bra.uni 	$L__BB55_11;
$L__BB55_4:
	add.f64 	%fd60, %fd2, 0d3FF0000000000000;
	{
	.reg .b32 %temp; 
	mov.b64 	{%temp, %r37}, %fd60;
	}
	{
	.reg .b32 %temp; 
	mov.b64 	{%r38, %temp}, %fd60;
	}
	setp.gt.s32 	%p5, %r37, 1048575;
	mov.b32 	%r39, -1023;
	@%p5 bra 	$L__BB55_6;
	mul.f64 	%fd60, %fd60, 0d4350000000000000;
	{
	.reg .b32 %temp; 
	mov.b64 	{%temp, %r37}, %fd60;
	}
	{
	.reg .b32 %temp; 
	mov.b64 	{%r38, %temp}, %fd60;
	}
	mov.b32 	%r39, -1077;
$L__BB55_6:
	add.s32 	%r25, %r37, -1;
	setp.gt.u32 	%p6, %r25, 2146435070;
	@%p6 bra 	$L__BB55_10;
	shr.u32 	%r28, %r37, 20;
	add.s32 	%r40, %r39, %r28;
	and.b32  	%r29, %r37, 1048575;
	or.b32  	%r30, %r29, 1072693248;
	mov.b64 	%fd61, {%r38, %r30};
	setp.lt.u32 	%p8, %r30, 1073127583;
	@%p8 bra 	$L__BB55_9;
	{
	.reg .b32 %temp; 
	mov.b64 	{%r31, %temp}, %fd61;
	}
	{
	.reg .b32 %temp; 
	mov.b64 	{%temp, %r32}, %fd61;
	}
	add.s32 	%r33, %r32, -1048576;
	mov.b64 	%fd61, {%r31, %r33};
	add.s32 	%r40, %r40, 1;
$L__BB55_9:
	add.f64 	%fd14, %fd61, 0dBFF0000000000000;
	add.f64 	%fd15, %fd61, 0d3FF0000000000000;
	rcp.approx.ftz.f64 	%fd16, %fd15;
	neg.f64 	%fd17, %fd15;
	fma.rn.f64 	%fd18, %fd17, %fd16, 0d3FF0000000000000;
	fma.rn.f64 	%fd19, %fd18, %fd18, %fd18;
	fma.rn.f64 	%fd20, %fd19, %fd16, %fd16;
	mul.f64 	%fd21, %fd14, %fd20;
	fma.rn.f64 	%fd22, %fd14, %fd20, %fd21;
	mul.f64 	%fd23, %fd22, %fd22;
	fma.rn.f64 	%fd24, %fd23, 0d3EB1380B3AE80F1E, 0d3ED0EE258B7A8B04;
	fma.rn.f64 	%fd25, %fd24, %fd23, 0d3EF3B2669F02676F;
	fma.rn.f64 	%fd26, %fd25, %fd23, 0d3F1745CBA9AB0956;
	fma.rn.f64 	%fd27, %fd26, %fd23, 0d3F3C71C72D1B5154;
	fma.rn.f64 	%fd28, %fd27, %fd23, 0d3F624924923BE72D;
	fma.rn.f64 	%fd29, %fd28, %fd23, 0d3F8999999999A3C4;
	fma.rn.f64 	%fd30, %fd29, %fd23, 0d3FB5555555555554;
	sub.f64 	%fd31, %fd14, %fd22;
	add.f64 	%fd32, %fd31, %fd31;
	neg.f64 	%fd33, %fd22;
	fma.rn.f64 	%fd34, %fd33, %fd14, %fd32;
	mul.f64 	%fd35, %fd20, %fd34;
	mul.f64 	%fd36, %fd23, %fd30;
	fma.rn.f64 	%fd37, %fd36, %fd22, %fd35;
	xor.b32  	%r34, %r40, -2147483648;
	mov.b32 	%r35, 1127219200;
	mov.b64 	%fd38, {%r34, %r35};
	sub.f64 	%fd39, %fd38, %fd1;
	fma.rn.f64 	%fd40, %fd39, 0d3FE62E42FEFA39EF, %fd22;
	fma.rn.f64 	%fd41, %fd39, 0dBFE62E42FEFA39EF, %fd40;
	sub.f64 	%fd42, %fd41, %fd22;
	sub.f64 	%fd43, %fd37, %fd42;
	fma.rn.f64 	%fd44, %fd39, 0d3C7ABC9E3B39803F, %fd43;
	add.f64 	%fd62, %fd40, %fd44;
	bra.uni 	$L__BB55_11;
$L__BB55_10:
	fma.rn.f64 	%fd13, %fd60, 0d7FF0000000000000, 0d7FF0000000000000;
	{
	.reg .b32 %temp; 
	mov.b64 	{%temp, %r26}, %fd60;
	}
	and.b32  	%r27, %r26, 2147483647;
	setp.eq.s32 	%p7, %r27, 0;
	selp.f64 	%fd62, 0dFFF0000000000000, %fd13, %p7;
$L__BB55_11:
	add.s64 	%rd8, %rd2, %rd5;
	st.global.f64 	[%rd8], %fd62;
	add.s32 	%r36, %r36, %r3;
	setp.lt.s32 	%p9, %r36, %r16;
	@%p9 bra 	$L__BB55_2;
$L__BB55_12:
	ret;

}
	// .globl	_Z8_log2_32iPfS_
.visible .entry _Z8_log2_32iPfS_(
	.param .u32 _Z8_log2_32iPfS__param_0,
	.param .u64 .ptr .align 1 _Z8_log2_32iPfS__param_1,
	.param .u64 .ptr .align 1 _Z8_log2_32iPfS__param_2
)
{
	.reg .pred 	%p<6>;
	.reg .b32 	%r<15>;
	.reg .b32 	%f<25>;
	.reg .b64 	%rd<8>;

	ld.param.u32 	%r6, [_Z8_log2_32iPfS__param_0];
	ld.param.u64 	%rd3, [_Z8_log2_32iPfS__param_1];
	ld.param.u64 	%rd4, [_Z8_log2_32iPfS__param_2];
	mov.u32 	%r7, %tid.x;
	mov.u32 	%r8, %ctaid.x;
	mov.u32 	%r1, %ntid.x;
	mad.lo.s32 	%r14, %r8, %r1, %r7;
	setp.ge.s32 	%p1, %r14, %r6;
	@%p1 bra 	$L__BB56_3;
	mov.u32 	%r9, %nctaid.x;
	mul.lo.s32 	%r3, %r1, %r9;
	cvta.to.global.u64 	%rd1, %rd3;
	cvta.to.global.u64 	%rd2, %rd4;
$L__BB56_2:
	mul.wide.s32 	%rd5, %r14, 4;
	add.s64 	%rd6, %rd1, %rd5;
	ld.global.f32 	%f1, [%rd6];
	setp.lt.f32 	%p2, %f1, 0f00800000;
	mul.f32 	%f2, %f1, 0f4B000000;
	selp.f32 	%f3, %f2, %f1, %p2;
	selp.f32 	%f4, 0fC1B80000, 0f00000000, %p2;
	mov.b32 	%r10, %f3;
	add.s32 	%r11, %r10, -1060439283;
	and.b32  	%r12, %r11, -8388608;
	sub.s32 	%r13, %r10, %r12;
	mov.b32 	%f5, %r13;
	cvt.rn.f32.s32 	%f6, %r12;
	fma.rn.f32 	%f7, %f6, 0f34000000, %f4;
	add.f32 	%f8, %f5, 0fBF800000;
	fma.rn.f32 	%f9, %f8, 0f3DC6B27F, 0fBE2C7F30;
	fma.rn.f32 	%f10, %f9, %f8, 0f3E2FCF2A;
	fma.rn.f32 	%f11, %f10, %f8, 0fBE374E43;
	fma.rn.f32 	%f12, %f11, %f8, 0f3E520BF4;
	fma.rn.f32 	%f13, %f12, %f8, 0fBE763C8B;
	fma.rn.f32 	%f14, %f13, %f8, 0f3E93BF99;
	fma.rn.f32 	%f15, %f14, %f8, 0fBEB8AA49;
	fma.rn.f32 	%f16, %f15, %f8, 0f3EF6384A;
	fma.rn.f32 	%f17, %f16, %f8, 0fBF38AA3B;
	mul.f32 	%f18, %f8, %f17;
	mul.f32 	%f19, %f8, %f18;
	fma.rn.f32 	%f20, %f8, 0f3FB8AA3B, %f19;
	add.f32 	%f21, %f7, %f20;
	setp.gt.u32 	%p3, %r10, 2139095039;
	fma.rn.f32 	%f22, %f3, 0f7F800000, 0f7F800000;
	selp.f32 	%f23, %f22, %f21, %p3;
	setp.eq.f32 	%p4, %f3, 0f00000000;
	selp.f32 	%f24, 0fFF800000, %f23, %p4;
	add.s64 	%rd7, %rd2, %rd5;
	st.global.f32 	[%rd7], %f24;
	add.s32 	%r14, %r14, %r3;
	setp.lt.s32 	%p5, %r14, %r6;
	@%p5 bra 	$L__BB56_2;
$L__BB56_3:
	ret;

}
	// .globl	_Z8_log2_64iPdS_
.visible .entry _Z8_log2_64iPdS_(
	.param .u32 _Z8_log2_64iPdS__param_0,
	.param .u64 .ptr .align 1 _Z8_log2_64iPdS__param_1,
	.param .u64 .ptr .align 1 _Z8_log2_64iPdS__param_2
)
{
	.reg .pred 	%p<7>;
	.reg .b32 	%r<40>;
	.reg .b64 	%rd<9>;
	.reg .b64 	%fd<48>;

	ld.param.u32 	%r16, [_Z8_log2_64iPdS__param_0];
	ld.param.u64 	%rd3, [_Z8_log2_64iPdS__param_1];
	ld.param.u64 	%rd4, [_Z8_log2_64iPdS__param_2];
	mov.u32 	%r17, %tid.x;
	mov.u32 	%r18, %ctaid.x;
	mov.u32 	%r1, %ntid.x;
	mad.lo.s32 	%r35, %r18, %r1, %r17;
	setp.ge.s32 	%p1, %r35, %r16;
	@%p1 bra 	$L__BB57_10;
	mov.b32 	%r19, 1127219200;
	mov.b32 	%r20, -2147483648;
	mov.b64 	%fd1, {%r20, %r19};
	mov.u32 	%r21, %nctaid.x;
	mul.lo.s32 	%r3, %r1, %r21;
	cvta.to.global.u64 	%rd1, %rd3;
	cvta.to.global.u64 	%rd2, %rd4;
$L__BB57_2:
	mul.wide.s32 	%rd5, %r35, 8;
	add.s64 	%rd6, %rd1, %rd5;
	ld.global.f64 	%fd45, [%rd6];
	{
	.reg .b32 %temp; 
	mov.b64 	{%temp, %r36}, %fd45;
	}
	{
	.reg .b32 %temp; 
	mov.b64 	{%r37, %temp}, %fd45;
	}
	setp.gt.s32 	%p2, %r36, 1048575;
	mov.b32 	%r38, -1023;
	@%p2 bra 	$L__BB57_4;
	mul.f64 	%fd45, %fd45, 0d4350000000000000;
	{
	.reg .b32 %temp; 
	mov.b64 	{%temp, %r36}, %fd45;
	}
	{
	.reg .b32 %temp; 
	mov.b64 	{%r37, %temp}, %fd45;
	}
	mov.b32 	%r38, -1077;
$L__BB57_4:
	add.s32 	%r24, %r36, -1;
	setp.gt.u32 	%p3, %r24, 2146435070;
	@%p3 bra 	$L__BB57_8;
	shr.u32 	%r27, %r36, 20;
	add.s32 	%r39, %r38, %r27;
	and.b32  	%r28, %r36, 1048575;
	or.b32  	%r29, %r28, 1072693248;
	mov.b64 	%fd46, {%r37, %r29};
	setp.lt.u32 	%p5, %r29, 1073127583;
	@%p5 bra 	$L__BB57_7;
	{
	.reg .b32 %temp; 
	mov.b64 	{%r30, %temp}, %fd46;
	}
	{
	.reg .b32 %temp; 
	mov.b64 	{%temp, %r31}, %fd46;
	}
	add.s32 	%r32, %r31, -1048576;
	mov.b64 	%fd46, {%r30, %r32};
	add.s32 	%r39, %r39, 1;
$L__BB57_7:
	add.f64 	%fd12, %fd46, 0dBFF0000000000000;
	add.f64 	%fd13, %fd46, 0d3FF0000000000000;
	rcp.approx.ftz.f64 	%fd14, %fd13;
	neg.f64 	%fd15, %fd13;
	fma.rn.f64 	%fd16, %fd15, %fd14, 0d3FF0000000000000;
	fma.rn.f64 	%fd17, %fd16, %fd16, %fd16;
	fma.rn.f64 	%fd18, %fd17, %fd14, %fd14;
	mul.f64 	%fd19, %fd12, %fd18;
	fma.rn.f64 	%fd20, %fd12, %fd18, %fd19;
	mul.f64 	%fd21, %fd20, %fd20;
	fma.rn.f64 	%fd22, %fd21, 0d3EB1380B3AE80F1E, 0d3ED0EE258B7A8B04;
	fma.rn.f64 	%fd23, %fd22, %fd21, 0d3EF3B2669F02676F;
	fma.rn.f64 	%fd24, %fd23, %fd21, 0d3F1745CBA9AB0956;
	fma.rn.f64 	%fd25, %fd24, %fd21, 0d3F3C71C72D1B5154;
	fma.rn.f64 	%fd26, %fd25, %fd21, 0d3F624924923BE72D;
	fma.rn.f64 	%fd27, %fd26, %fd21, 0d3F8999999999A3C4;
	fma.rn.f64 	%fd28, %fd27, %fd21, 0d3FB5555555555554;
	sub.f64 	%fd29, %fd12, %fd20;
	add.f64 	%fd30, %fd29, %fd29;
	neg.f64 	%fd31, %fd20;
	fma.rn.f64 	%fd32, %fd31, %fd12, %fd30;
	mul.f64 	%fd33, %fd18, %fd32;
	mul.f64 	%fd34, %fd21, %fd28;
	fma.rn.f64 	%fd35, %fd34, %fd20, %fd33;
	xor.b32  	%r33, %r39, -2147483648;
	mov.b32 	%r34, 1127219200;
	mov.b64 	%fd36, {%r33, %r34};
	sub.f64 	%fd37, %fd36, %fd1;
	fma.rn.f64 	%fd38, %fd37, 0d3FE62E42FEFA39EF, %fd20;
	fma.rn.f64 	%fd39, %fd37, 0dBFE62E42FEFA39EF, %fd38;
	sub.f64 	%fd40, %fd39, %fd20;
	sub.f64 	%fd41, %fd35, %fd40;
	fma.rn.f64 	%fd42, %fd37, 0d3C7ABC9E3B39803F, %fd41;
	add.f64 	%fd47, %fd38, %fd42;
	bra.uni 	$L__BB57_9;
$L__BB57_8:
	fma.rn.f64 	%fd11, %fd45, 0d7FF0000000000000, 0d7FF0000000000000;
	{
	.reg .b32 %temp; 
	mov.b64 	{%temp, %r25}, %fd45;
	}
	and.b32  	%r26, %r25, 2147483647;
	setp.eq.s32 	%p4, %r26, 0;
	selp.f64 	%fd47, 0dFFF0000000000000, %fd11, %p4;
$L__BB57_9:
	mul.f64 	%fd43, %fd47, 0d3C7777D0FFDA0D24;
	fma.rn.f64 	%fd44, %fd47, 0d3FF71547652B82FE, %fd43;
	add.s64 	%rd8, %rd2, %rd5;
	st.global.f64 	[%rd8], %fd44;
	add.s32 	%r35, %r35, %r3;
	setp.lt.s32 	%p6, %r35, %r16;
	@%p6 bra 	$L__BB57_2;
$L__BB57_10:
	ret;

}
	// .globl	_Z7_neg_32iPfS_
.visible .entry _Z7_neg_32iPfS_(
	.param .u32 _Z7_neg_32iPfS__param_0,
	.param .u64 .ptr .align 1 _Z7_neg_32iPfS__param_1,
	.param .u64 .ptr .align 1 _Z7_neg_32iPfS__param_2
)
{
	.reg .pred 	%p<3>;
	.reg .b32 	%r<11>;
	.reg .b32 	%f<3>;
	.reg .b64 	%rd<8>;

	ld.param.u32 	%r6, [_Z7_neg_32iPfS__param_0];
	ld.param.u64 	%rd3, [_Z7_neg_32iPfS__param_1];
	ld.param.u64 	%rd4, [_Z7_neg_32iPfS__param_2];
	mov.u32 	%r7, %tid.x;
	mov.u32 	%r8, %ctaid.x;
	mov.u32 	%r1, %ntid.x;
	mad.lo.s32 	%r10, %r8, %r1, %r7;
	setp.ge.s32 	%p1, %r10, %r6;
	@%p1 bra 	$L__BB58_3;
	mov.u32 	%r9, %nctaid.x;
	mul.lo.s32 	%r3, %r1, %r9;
	cvta.to.global.u64 	%rd1, %rd3;
	cvta.to.global.u64 	%rd2, %rd4;
$L__BB58_2:
	mul.wide.s32 	%rd5, %r10, 4;
	add.s64 	%rd6, %rd1, %rd5;
	ld.global.f32 	%f1, [%rd6];
	neg.f32 	%f2, %f1;
	add.s64 	%rd7, %rd2, %rd5;
	st.global.f32 	[%rd7], %f2;
	add.s32 	%r10, %r10, %r3;
	setp.lt.s32 	%p2, %r10, %r6;
	@%p2 bra 	$L__BB58_2;
$L__BB58_3:
	ret;

}
	// .globl	_Z7_neg_64iPdS_
.visible .entry _Z7_neg_64iPdS_(
	.param .u32 _Z7_neg_64iPdS__param_0,
	.param .u64 .ptr .align 1 _Z7_neg_64iPdS__param_1,
	.param .u64 .ptr .align 1 _Z7_neg_64iPdS__param_2
)
{
	.reg .pred 	%p<3>;
	.reg .b32 	%r<11>;
	.reg .b64 	%rd<8>;
	.reg .b64 	%fd<3>;

	ld.param.u32 	%r6, [_Z7_neg_64iPdS__param_0];
	ld.param.u64 	%rd3, [_Z7_neg_64iPdS__param_1];
	ld.param.u64 	%rd4, [_Z7_neg_64iPdS__param_2];
	mov.u32 	%r7, %tid.x;
	mov.u32 	%r8, %ctaid.x;
	mov.u32 	%r1, %ntid.x;
	mad.lo.s32 	%r10, %r8, %r1, %r7;
	setp.ge.s32 	%p1, %r10, %r6;
	@%p1 bra 	$L__BB59_3;
	mov.u32 	%r9, %nctaid.x;
	mul.lo.s32 	%r3, %r1, %r9;
	cvta.to.global.u64 	%rd1, %rd3;
	cvta.to.global.u64 	%rd2, %rd4;
$L__BB59_2:
	mul.wide.s32 	%rd5, %r10, 8;
	add.s64 	%rd6, %rd1, %rd5;
	ld.global.f64 	%fd1, [%rd6];
	neg.f64 	%fd2, %fd1;
	add.s64 	%rd7, %rd2, %rd5;
	st.global.f64 	[%rd7], %fd2;
	add.s32 	%r10, %r10, %r3;
	setp.lt.s32 	%p2, %r10, %r6;
	@%p2 bra 	$L__BB59_2;
$L__BB59_3:
	ret;

}
	// .globl	_Z8_relu_32iPfS_
.visible .entry _Z8_relu_32iPfS_(
	.param .u32 _Z8_relu_32iPfS__param_0,
	.param .u64 .ptr .align 1 _Z8_relu_32iPfS__param_1,
	.param .u64 .ptr .align 1 _Z8_relu_32iPfS__param_2
)
{
	.reg .pred 	%p<3>;
	.reg .b32 	%r<11>;
	.reg .b32 	%f<3>;
	.reg .b64 	%rd<8>;

	ld.param.u32 	%r6, [_Z8_relu_32iPfS__param_0];
	ld.param.u64 	%rd3, [_Z8_relu_32iPfS__param_1];
	ld.param.u64 	%rd4, [_Z8_relu_32iPfS__param_2];
	mov.u32 	%r7, %tid.x;
	mov.u32 	%r8, %ctaid.x;
	mov.u32 	%r1, %ntid.x;
	mad.lo.s32 	%r10, %r8, %r1, %r7;
	setp.ge.s32 	%p1, %r10, %r6;
	@%p1 bra 	$L__BB60_3;
	mov.u32 	%r9, %nctaid.x;
	mul.lo.s32 	%r3, %r1, %r9;
	cvta.to.global.u64 	%rd1, %rd3;
	cvta.to.global.u64 	%rd2, %rd4;
$L__BB60_2:
	mul.wide.s32 	%rd5, %r10, 4;
	add.s64 	%rd6, %rd1, %rd5;
	ld.global.f32 	%f1, [%rd6];
	max.f32 	%f2, %f1, 0f00000000;
	add.s64 	%rd7, %rd2, %rd5;
	st.global.f32 	[%rd7], %f2;
	add.s32 	%r10, %r10, %r3;
	setp.lt.s32 	%p2, %r10, %r6;
	@%p2 bra 	$L__BB60_2;
$L__BB60_3:
	ret;

}
	// .globl	_Z8_relu_64iPdS_
.visible .entry _Z8_relu_64iPdS_(
	.param .u32 _Z8_relu_64iPdS__param_0,
	.param .u64 .ptr .align 1 _Z8_relu_64iPdS__param_1,
	.param .u64 .ptr .align 1 _Z8_relu_64iPdS__param_2
)
{
	.reg .pred 	%p<3>;
	.reg .b32 	%r<11>;
	.reg .b64 	%rd<8>;
	.reg .b64 	%fd<3>;

	ld.param.u32 	%r6, [_Z8_relu_64iPdS__param_0];
	ld.param.u64 	%rd3, [_Z8_relu_64iPdS__param_1];
	ld.param.u64 	%rd4, [_Z8_relu_64iPdS__param_2];
	mov.u32 	%r7, %tid.x;
	mov.u32 	%r8, %ctaid.x;
	mov.u32 	%r1, %ntid.x;
	mad.lo.s32 	%r10, %r8, %r1, %r7;
	setp.ge.s32 	%p1, %r10, %r6;
	@%p1 bra 	$L__BB61_3;
	mov.u32 	%r9, %nctaid.x;
	mul.lo.s32 	%r3, %r1, %r9;
	cvta.to.global.u64 	%rd1, %rd3;
	cvta.to.global.u64 	%rd2, %rd4;
$L__BB61_2:
	mul.wide.s32 	%rd5, %r10, 8;
	add.s64 	%rd6, %rd1, %rd5;
	ld.global.f64 	%fd1, [%rd6];
	max.f64 	%fd2, %fd1, 0d0000000000000000;
	add.s64 	%rd7, %rd2, %rd5;
	st.global.f64 	[%rd7], %fd2;
	add.s32 	%r10, %r10, %r3;
	setp.lt.s32 	%p2, %r10, %r6;
	@%p2 bra 	$L__BB61_2;
$L__BB61_3:
	ret;

}
	// .globl	_Z11_lzorelu_32iPfS_
.visible .entry _Z11_lzorelu_32iPfS_(
	.param .u32 _Z11_lzorelu_32iPfS__param_0,
	.param .u64 .ptr .align 1 _Z11_lzorelu_32iPfS__param_1,
	.param .u64 .ptr .align 1 _Z11_lzorelu_32iPfS__param_2
)
{
	.reg .pred 	%p<4>;
	.reg .b32 	%r<11>;
	.reg .b32 	%f<3>;
	.reg .b64 	%rd<8>;
	.reg .b64 	%fd<2>;

	ld.param.u32 	%r6, [_Z11_lzorelu_32iPfS__param_0];
	ld.param.u64 	%rd3, [_Z11_lzorelu_32iPfS__param_1];
	ld.param.u64 	%rd4, [_Z11_lzorelu_32iPfS__param_2];
	mov.u32 	%r7, %tid.x;
	mov.u32 	%r8, %ctaid.x;
	mov.u32 	%r1, %ntid.x;
	mad.lo.s32 	%r10, %r8, %r1, %r7;
	setp.ge.s32 	%p1, %r10, %r6;
	@%p1 bra 	$L__BB62_3;
	mov.u32 	%r9, %nctaid.x;
	mul.lo.s32 	%r3, %r1, %r9;
	cvta.to.global.u64 	%rd1, %rd3;
	cvta.to.global.u64 	%rd2, %rd4;
$L__BB62_2:
	mul.wide.s32 	%rd5, %r10, 4;
	add.s64 	%rd6, %rd1, %rd5;
	ld.global.f32 	%f1, [%rd6];
	cvt.f64.f32 	%fd1, %f1;
	setp.lt.f64 	%p2, %fd1, 0d3EB0C6F7A0B5ED8D;
	selp.f32 	%f2, 0f358637BD, %f1, %p2;
	add.s64 	%rd7, %rd2, %rd5;
	st.global.f32 	[%rd7], %f2;
	add.s32 	%r10, %r10, %r3;
	setp.lt.s32 	%p3, %r10, %r6;
	@%p3 bra 	$L__BB62_2;
$L__BB62_3:
	ret;

}
	// .globl	_Z11_lzorelu_64iPdS_
.visible .entry _Z11_lzorelu_64iPdS_(
	.param .u32 _Z11_lzorelu_64iPdS__param_0,
	.param .u64 .ptr .align 1 _Z11_lzorelu_64iPdS__param_1,
	.param .u64 .ptr .align 1 _Z11_lzorelu_64iPdS__param_2
)
{
	.reg .pred 	%p<4>;
	.reg .b32 	%r<11>;
	.reg .b64 	%rd<8>;
	.reg .b64 	%fd<3>;

	ld.param.u32 	%r6, [_Z11_lzorelu_64iPdS__param_0];
	ld.param.u64 	%rd3, [_Z11_lzorelu_64iPdS__param_1];
	ld.param.u64 	%rd4, [_Z11_lzorelu_64iPdS__param_2];
	mov.u32 	%r7, %tid.x;
	mov.u32 	%r8, %ctaid.x;
	mov.u32 	%r1, %ntid.x;
	mad.lo.s32 	%r10, %r8, %r1, %r7;
	setp.ge.s32 	%p1, %r10, %r6;
	@%p1 bra 	$L__BB63_3;
	mov.u32 	%r9, %nctaid.x;
	mul.lo.s32 	%r3, %r1, %r9;
	cvta.to.global.u64 	%rd1, %rd3;
	cvta.to.global.u64 	%rd2, %rd4;
$L__BB63_2:
	mul.wide.s32 	%rd5, %r10, 8;
	add.s64 	%rd6, %rd1, %rd5;
	ld.global.f64 	%fd1, [%rd6];
	setp.lt.f64 	%p2, %fd1, 0d3EB0C6F7A0B5ED8D;
	selp.f64 	%fd2, 0d3EB0C6F7A0B5ED8D, %fd1, %p2;
	add.s64 	%rd7, %rd2, %rd5;
	st.global.f64 	[%rd7], %fd2;
	add.s32 	%r10, %r10, %r3;
	setp.lt.s32 	%p3, %r10, %r6;
	@%p3 bra 	$L__BB63_2;
$L__BB63_3:
	ret;

}
	// .globl	_Z9_round_32iPfS_
.visible .entry _Z9_round_32iPfS_(
	.param .u32 _Z9_round_32iPfS__param_0,
	.param .u64 .ptr .align 1 _Z9_round_32iPfS__param_1,
	.param .u64 .ptr .align 1 _Z9_round_32iPfS__param_2
)
{
	.reg .pred 	%p<3>;
	.reg .b32 	%r<11>;
	.reg .b32 	%f<6>;
	.reg .b64 	%rd<8>;

	ld.param.u32 	%r6, [_Z9_round_32iPfS__param_0];
	ld.param.u64 	%rd3, [_Z9_round_32iPfS__param_1];
	ld.param.u64 	%rd4, [_Z9_round_32iPfS__param_2];
	mov.u32 	%r7, %tid.x;
	mov.u32 	%r8, %ctaid.x;
	mov.u32 	%r1, %ntid.x;
	mad.lo.s32 	%r10, %r8, %r1, %r7;
	setp.ge.s32 	%p1, %r10, %r6;
	@%p1 bra 	$L__BB64_3;
	mov.u32 	%r9, %nctaid.x;
	mul.lo.s32 	%r3, %r1, %r9;
	cvta.to.global.u64 	%rd1, %rd3;
	cvta.to.global.u64 	%rd2, %rd4;
$L__BB64_2:
	mul.wide.s32 	%rd5, %r10, 4;
	add.s64 	%rd6, %rd1, %rd5;
	ld.global.f32 	%f1, [%rd6];
	mov.f32 	%f2, 0f3F000000;
	copysign.f32 	%f3, %f1, %f2;
	add.rz.f32 	%f4, %f1, %f3;
	cvt.rzi.f32.f32 	%f5, %f4;
	add.s64 	%rd7, %rd2, %rd5;
	st.global.f32 	[%rd7], %f5;
	add.s32 	%r10, %r10, %r3;
	setp.lt.s32 	%p2, %r10, %r6;
	@%p2 bra 	$L__BB64_2;
$L__BB64_3:
	ret;

}
	// .globl	_Z9_round_64iPdS_
.visible .entry _Z9_round_64iPdS_(
	.param .u32 _Z9_round_64iPdS__param_0,
	.param .u64 .ptr .align 1 _Z9_round_64iPdS__param_1,
	.param .u64 .ptr .align 1 _Z9_round_64iPdS__param_2
)
{
	.reg .pred 	%p<3>;
	.reg .b32 	%r<11>;
	.reg .b64 	%rd<8>;
	.reg .b64 	%fd<6>;

	ld.param.u32 	%r6, [_Z9_round_64iPdS__param_0];
	ld.param.u64 	%rd3, [_Z9_round_64iPdS__param_1];
	ld.param.u64 	%rd4, [_Z9_round_64iPdS__param_2];
	mov.u32 	%r7, %tid.x;
	mov.u32 	%r8, %ctaid.x;
	mov.u32 	%r1, %ntid.x;
	mad.lo.s32 	%r10, %r8, %r1, %r7;
	setp.ge.s32 	%p1, %r10, %r6;
	@%p1 bra 	$L__BB65_3;
	mov.u32 	%r9, %nctaid.x;
	mul.lo.s32 	%r3, %r1, %r9;
	cvta.to.global.u64 	%rd1, %rd3;
	cvta.to.global.u64 	%rd2, %rd4;
$L__BB65_2:
	mul.wide.s32 	%rd5, %r10, 8;
	add.s64 	%rd6, %rd1, %rd5;
	ld.global.f64 	%fd1, [%rd6];
	mov.f64 	%fd2, 0d3FE0000000000000;
	copysign.f64 	%fd3, %fd1, %fd2;
	add.rz.f64 	%fd4, %fd1, %fd3;
	cvt.rzi.f64.f64 	%fd5, %fd4;
	add.s64 	%rd7, %rd2, %rd5;
	st.global.f64 	[%rd7], %fd5;
	add.s32 	%r10, %r10, %r3;
	setp.lt.s32 	%p2, %r10, %r6;
	@%p2 bra 	$L__BB65_2;
$L__BB65_3:
	ret;

}
	// .globl	_Z8_sigm_32iPfS_
.visible .entry _Z8_sigm_32iPfS_(
	.param .u32 _Z8_sigm_32iPfS__param_0,
	.param .u64 .ptr .align 1 _Z8_sigm_32iPfS__param_1,
	.param .u64 .ptr .align 1 _Z8_sigm_32iPfS__param_2
)
{
	.reg .pred 	%p<4>;
	.reg .b32 	%r<15>;
	.reg .b32 	%f<31>;
	.reg .b64 	%rd<9>;

	ld.param.u32 	%r6, [_Z8_sigm_32iPfS__param_0];
	ld.param.u64 	%rd3, [_Z8_sigm_32iPfS__param_1];
	ld.param.u64 	%rd4, [_Z8_sigm_32iPfS__param_2];
	mov.u32 	%r7, %tid.x;
	mov.u32 	%r8, %ctaid.x;
	mov.u32 	%r1, %ntid.x;
	mad.lo.s32 	%r14, %r8, %r1, %r7;
	setp.ge.s32 	%p1, %r14, %r6;
	@%p1 bra 	$L__BB66_6;
	mov.u32 	%r9, %nctaid.x;
	mul.lo.s32 	%r3, %r1, %r9;
	cvta.to.global.u64 	%rd1, %rd3;
	cvta.to.global.u64 	%rd2, %rd4;
$L__BB66_2:
	mul.wide.s32 	%rd5, %r14, 4;
	add.s64 	%rd6, %rd1, %rd5;
	ld.global.f32 	%f1, [%rd6];
	setp.ltu.f32 	%p2, %f1, 0f00000000;
	@%p2 bra 	$L__BB66_4;
	fma.rn.f32 	%f5, %f1, 0fBBBB989D, 0f3F000000;
	cvt.sat.f32.f32 	%f6, %f5;
	mov.f32 	%f7, 0f4B400001;
	mov.f32 	%f8, 0f437C0000;
	fma.rm.f32 	%f9, %f6, %f8, %f7;
	add.f32 	%f10, %f9, 0fCB40007F;
	neg.f32 	%f11, %f10;
	fma.rn.f32 	%f12, %f1, 0fBFB8AA3B, %f11;
	fma.rn.f32 	%f13, %f1, 0fB2A57060, %f12;
	mov.b32 	%r10, %f9;
	shl.b32 	%r11, %r10, 23;
	mov.b32 	%f14, %r11;
	ex2.approx.ftz.f32 	%f15, %f13;
	fma.rn.f32 	%f16, %f15, %f14, 0f3F800000;
	rcp.rn.f32 	%f30, %f16;
	bra.uni 	$L__BB66_5;
$L__BB66_4:
	fma.rn.f32 	%f17, %f1, 0f3BBB989D, 0f3F000000;
	cvt.sat.f32.f32 	%f18, %f17;
	mov.f32 	%f19, 0f4B400001;
	mov.f32 	%f20, 0f437C0000;
	fma.rm.f32 	%f21, %f18, %f20, %f19;
	add.f32 	%f22, %f21, 0fCB40007F;
	neg.f32 	%f23, %f22;
	fma.rn.f32 	%f24, %f1, 0f3FB8AA3B, %f23;
	fma.rn.f32 	%f25, %f1, 0f32A57060, %f24;
	mov.b32 	%r12, %f21;
	shl.b32 	%r13, %r12, 23;
	mov.b32 	%f26, %r13;
	ex2.approx.ftz.f32 	%f27, %f25;
	mul.f32 	%f28, %f27, %f26;
	add.f32 	%f29, %f28, 0f3F800000;
	div.rn.f32 	%f30, %f28, %f29;
$L__BB66_5:
	add.s64 	%rd8, %rd2, %rd5;
	st.global.f32 	[%rd8], %f30;
	add.s32 	%r14, %r14, %r3;
	setp.lt.s32 	%p3, %r14, %r6;
	@%p3 bra 	$L__BB66_2;
$L__BB66_6:
	ret;

}
	// .globl	_Z8_sigm_64iPdS_
.visible .entry _Z8_sigm_64iPdS_(
	.param .u32 _Z8_sigm_64iPdS__param_0,
	.param .u64 .ptr .align 1 _Z8_sigm_64iPdS__param_1,
	.param .u64 .ptr .align 1 _Z8_sigm_64iPdS__param_2
)
{
	.reg .pred 	%p<10>;
	.reg .b32 	%r<41>;
	.reg .b32 	%f<5>;
	.reg .b64 	%rd<9>;
	.reg .b64 	%fd<58>;

	ld.param.u32 	%r12, [_Z8_sigm_64iPdS__param_0];
	ld.param.u64 	%rd3, [_Z8_sigm_64iPdS__param_1];
	ld.param.u64 	%rd4, [_Z8_sigm_64iPdS__param_2];
	mov.u32 	%r13, %tid.x;
	mov.u32 	%r14, %ctaid.x;
	mov.u32 	%r1, %ntid.x;
	mad.lo.s32 	%r40, %r14, %r1, %r13;
	setp.ge.s32 	%p1, %r40, %r12;
	@%p1 bra 	$L__BB67_12;
	mov.u32 	%r15, %nctaid.x;
	mul.lo.s32 	%r3, %r1, %r15;
	cvta.to.global.u64 	%rd1, %rd3;
	cvta.to.global.u64 	%rd2, %rd4;
$L__BB67_2:
	mul.wide.s32 	%rd5, %r40, 8;
	add.s64 	%rd6, %rd1, %rd5;
	ld.global.f64 	%fd1, [%rd6];
	setp.ltu.f64 	%p2, %fd1, 0d0000000000000000;
	@%p2 bra 	$L__BB67_7;
	neg.f64 	%fd13, %fd1;
	fma.rn.f64 	%fd14, %fd1, 0dBFF71547652B82FE, 0d4338000000000000;
	{
	.reg .b32 %temp; 
	mov.b64 	{%r5, %temp}, %fd14;
	}
	mov.f64 	%fd15, 0dC338000000000000;
	add.rn.f64 	%fd16, %fd14, %fd15;
	fma.rn.f64 	%fd17, %fd16, 0dBFE62E42FEFA39EF, %fd13;
	fma.rn.f64 	%fd18, %fd16, 0dBC7ABC9E3B39803F, %fd17;
	fma.rn.f64 	%fd19, %fd18, 0d3E5ADE1569CE2BDF, 0d3E928AF3FCA213EA;
	fma.rn.f64 	%fd20, %fd19, %fd18, 0d3EC71DEE62401315;
	fma.rn.f64 	%fd21, %fd20, %fd18, 0d3EFA01997C89EB71;
	fma.rn.f64 	%fd22, %fd21, %fd18, 0d3F2A01A014761F65;
	fma.rn.f64 	%fd23, %fd22, %fd18, 0d3F56C16C1852B7AF;
	fma.rn.f64 	%fd24, %fd23, %fd18, 0d3F81111111122322;
	fma.rn.f64 	%fd25, %fd24, %fd18, 0d3FA55555555502A1;
	fma.rn.f64 	%fd26, %fd25, %fd18, 0d3FC5555555555511;
	fma.rn.f64 	%fd27, %fd26, %fd18, 0d3FE000000000000B;
	fma.rn.f64 	%fd28, %fd27, %fd18, 0d3FF0000000000000;
	fma.rn.f64 	%fd29, %fd28, %fd18, 0d3FF0000000000000;
	{
	.reg .b32 %temp; 
	mov.b64 	{%r6, %temp}, %fd29;
	}
	{
	.reg .b32 %temp; 
	mov.b64 	{%temp, %r7}, %fd29;
	}
	shl.b32 	%r16, %r5, 20;
	add.s32 	%r17, %r16, %r7;
	mov.b64 	%fd55, {%r6, %r17};
	{
	.reg .b32 %temp; 
	mov.b64 	{%temp, %r18}, %fd13;
	}
	mov.b32 	%f3, %r18;
	abs.f32 	%f1, %f3;
	setp.lt.f32 	%p3, %f1, 0f4086232B;
	@%p3 bra 	$L__BB67_6;
	setp.gt.f64 	%p4, %fd1, 0d0000000000000000;
	mov.f64 	%fd30, 0d7FF0000000000000;
	sub.f64 	%fd31, %fd30, %fd1;
	selp.f64 	%fd55, 0d0000000000000000, %fd31, %p4;
	setp.geu.f32 	%p5, %f1, 0f40874800;
	@%p5 bra 	$L__BB67_6;
	shr.u32 	%r19, %r5, 31;
	add.s32 	%r20, %r5, %r19;
	shr.s32 	%r21, %r20, 1;
	shl.b32 	%r22, %r21, 20;
	add.s32 	%r23, %r7, %r22;
	mov.b64 	%fd32, {%r6, %r23};
	sub.s32 	%r24, %r5, %r21;
	shl.b32 	%r25, %r24, 20;
	add.s32 	%r26, %r25, 1072693248;
	mov.b32 	%r27, 0;
	mov.b64 	%fd33, {%r27, %r26};
	mul.f64 	%fd55, %fd33, %fd32;
$L__BB67_6:
	add.f64 	%fd34, %fd55, 0d3FF0000000000000;
	rcp.rn.f64 	%fd57, %fd34;
	bra.uni 	$L__BB67_11;
$L__BB67_7:
	fma.rn.f64 	%fd35, %fd1, 0d3FF71547652B82FE, 0d4338000000000000;
	{
	.reg .b32 %temp; 
	mov.b64 	{%r8, %temp}, %fd35;
	}
	mov.f64 	%fd36, 0dC338000000000000;
	add.rn.f64 	%fd37, %fd35, %fd36;
	fma.rn.f64 	%fd38, %fd37, 0dBFE62E42FEFA39EF, %fd1;
	fma.rn.f64 	%fd39, %fd37, 0dBC7ABC9E3B39803F, %fd38;
	fma.rn.f64 	%fd40, %fd39, 0d3E5ADE1569CE2BDF, 0d3E928AF3FCA213EA;
	fma.rn.f64 	%fd41, %fd40, %fd39, 0d3EC71DEE62401315;
	fma.rn.f64 	%fd42, %fd41, %fd39, 0d3EFA01997C89EB71;
	fma.rn.f64 	%fd43, %fd42, %fd39, 0d3F2A01A014761F65;
	fma.rn.f64 	%fd44, %fd43, %fd39, 0d3F56C16C1852B7AF;
	fma.rn.f64 	%fd45, %fd44, %fd39, 0d3F81111111122322;
	fma.rn.f64 	%fd46, %fd45, %fd39, 0d3FA55555555502A1;
	fma.rn.f64 	%fd47, %fd46, %fd39, 0d3FC5555555555511;
	fma.rn.f64 	%fd48, %fd47, %fd39, 0d3FE000000000000B;
	fma.rn.f64 	%fd49, %fd48, %fd39, 0d3FF0000000000000;
	fma.rn.f64 	%fd50, %fd49, %fd39, 0d3FF0000000000000;
	{
	.reg .b32 %temp; 
	mov.b64 	{%r9, %temp}, %fd50;
	}
	{
	.reg .b32 %temp; 
	mov.b64 	{%temp, %r10}, %fd50;
	}
	shl.b32 	%r28, %r8, 20;
	add.s32 	%r29, %r28, %r10;
	mov.b64 	%fd56, {%r9, %r29};
	{
	.reg .b32 %temp; 
	mov.b64 	{%temp, %r30}, %fd1;
	}
	mov.b32 	%f4, %r30;
	abs.f32 	%f2, %f4;
	setp.lt.f32 	%p6, %f2, 0f4086232B;
	@%p6 bra 	$L__BB67_10;
	setp.lt.f64 	%p7, %fd1, 0d0000000000000000;
	add.f64 	%fd51, %fd1, 0d7FF0000000000000;
	selp.f64 	%fd56, 0d0000000000000000, %fd51, %p7;
	setp.geu.f32 	%p8, %f2, 0f40874800;
	@%p8 bra 	$L__BB67_10;
	shr.u32 	%r31, %r8, 31;
	add.s32 	%r32, %r8, %r31;
	shr.s32 	%r33, %r32, 1;
	shl.b32 	%r34, %r33, 20;
	add.s32 	%r35, %r10, %r34;
	mov.b64 	%fd52, {%r9, %r35};
	sub.s32 	%r36, %r8, %r33;
	shl.b32 	%r37, %r36, 20;
	add.s32 	%r38, %r37, 1072693248;
	mov.b32 	%r39, 0;
	mov.b64 	%fd53, {%r39, %r38};
	mul.f64 	%fd56, %fd53, %fd52;
$L__BB67_10:
	add.f64 	%fd54, %fd56, 0d3FF0000000000000;
	div.rn.f64 	%fd57, %fd56, %fd54;
$L__BB67_11:
	add.s64 	%rd8, %rd2, %rd5;
	st.global.f64 	[%rd8], %fd57;
	add.s32 	%r40, %r40, %r3;
	setp.lt.s32 	%p9, %r40, %r12;
	@%p9 bra 	$L__BB67_2;
$L__BB67_12:
	ret;

}
	// .globl	_Z8_sign_32iPfS_
.visible .entry _Z8_sign_32iPfS_(
	.param .u32 _Z8_sign_32iPfS__param_0,
	.param .u64 .ptr .align 1 _Z8_sign_32iPfS__param_1,
	.param .u64 .ptr .align 1 _Z8_sign_32iPfS__param_2
)
{
	.reg .pred 	%p<5>;
	.reg .b32 	%r<11>;
	.reg .b32 	%f<4>;
	.reg .b64 	%rd<8>;

	ld.param.u32 	%r6, [_Z8_sign_32iPfS__param_0];
	ld.param.u64 	%rd3, [_Z8_sign_32iPfS__param_1];
	ld.param.u64 	%rd4, [_Z8_sign_32iPfS__param_2];
	mov.u32 	%r7, %tid.x;
	mov.u32 	%r8, %ctaid.x;
	mov.u32 	%r1, %ntid.x;
	mad.lo.s32 	%r10, %r8, %r1, %r7;
	setp.ge.s32 	%p1, %r10, %r6;
	@%p1 bra 	$L__BB68_3;
	mov.u32 	%r9, %nctaid.x;
	mul.lo.s32 	%r3, %r1, %r9;
	cvta.to.global.u64 	%rd1, %rd3;
	cvta.to.global.u64 	%rd2, %rd4;
$L__BB68_2:
	mul.wide.s32 	%rd5, %r10, 4;
	add.s64 	%rd6, %rd1, %rd5;
	ld.global.f32 	%f1, [%rd6];
	setp.gt.f32 	%p2, %f1, 0f00000000;
	setp.lt.f32 	%p3, %f1, 0f00000000;
	selp.f32 	%f2, 0fBF800000, 0f00000000, %p3;
	selp.f32 	%f3, 0f3F800000, %f2, %p2;
	add.s64 	%rd7, %rd2, %rd5;
	st.global.f32 	[%rd7], %f3;
	add.s32 	%r10, %r10, %r3;
	setp.lt.s32 	%p4, %r10, %r6;
	@%p4 bra 	$L__BB68_2;
$L__BB68_3:
	ret;

}
	// .globl	_Z8_sign_64iPdS_
.visible .entry _Z8_sign_64iPdS_(
	.param .u32 _Z8_sign_64iPdS__param_0,
	.param .u64 .ptr .align 1 _Z8_sign_64iPdS__param_1,
	.param .u64 .ptr .align 1 _Z8_sign_64iPdS__param_2
)
{
	.reg .pred 	%p<5>;
	.reg .b32 	%r<11>;
	.reg .b64 	%rd<8>;
	.reg .b64 	%fd<4>;

	ld.param.u32 	%r6, [_Z8_sign_64iPdS__param_0];
	ld.param.u64 	%rd3, [_Z8_sign_64iPdS__param_1];
	ld.param.u64 	%rd4, [_Z8_sign_64iPdS__param_2];
	mov.u32 	%r7, %tid.x;
	mov.u32 	%r8, %ctaid.x;
	mov.u32 	%r1, %ntid.x;
	mad.lo.s32 	%r10, %r8, %r1, %r7;
	setp.ge.s32 	%p1, %r10, %r6;
	@%p1 bra 	$L__BB69_3;
	mov.u32 	%r9, %nctaid.x;
	mul.lo.s32 	%r3, %r1, %r9;
	cvta.to.global.u64 	%rd1, %rd3;
	cvta.to.global.u64 	%rd2, %rd4;
$L__BB69_2:
	mul.wide.s32 	%rd5, %r10, 8;
	add.s64 	%rd6, %rd1, %rd5;
	ld.global.f64 	%fd1, [%rd6];
	setp.gt.f64 	%p2, %fd1, 0d0000000000000000;
	setp.lt.f64 	%p3, %fd1, 0d0000000000000000;
	selp.f64 	%fd2, 0dBFF0000000000000, 0d0000000000000000, %p3;
	selp.f64 	%fd3, 0d3FF0000000000000, %fd2, %p2;
	add.s64 	%rd7, %rd2, %rd5;
	st.global.f64 	[%rd7], %fd3;
	add.s32 	%r10, %r10, %r3;
	setp.lt.s32 	%p4, %r10, %r6;
	@%p4 bra 	$L__BB69_2;
$L__BB69_3:
	ret;

}
	// .globl	_Z7_sin_32iPfS_
.visible .entry _Z7_sin_32iPfS_(
	.param .u32 _Z7_sin_32iPfS__param_0,
	.param .u64 .ptr .align 1 _Z7_sin_32iPfS__param_1,
	.param .u64 .ptr .align 1 _Z7_sin_32iPfS__param_2
)
{
	.local .align 4 .b8 	__local_depot70[28];
	.reg .b64 	%SP;
	.reg .b64 	%SPL;
	.reg .pred 	%p<11>;
	.reg .b32 	%r<50>;
	.reg .b32 	%f<28>;
	.reg .b64 	%rd<29>;
	.reg .b64 	%fd<3>;

	mov.u64 	%SPL, __local_depot70;
	ld.param.u32 	%r20, [_Z7_sin_32iPfS__param_0];
	ld.param.u64 	%rd11, [_Z7_sin_32iPfS__param_1];
	ld.param.u64 	%rd12, [_Z7_sin_32iPfS__param_2];
	add.u64 	%rd1, %SPL, 0;
	mov.u32 	%r21, %tid.x;
	mov.u32 	%r22, %ctaid.x;
	mov.u32 	%r1, %ntid.x;
	mad.lo.s32 	%r45, %r22, %r1, %r21;
	setp.ge.s32 	%p1, %r45, %r20;
	@%p1 bra 	$L__BB70_11;
	mov.u32 	%r23, %nctaid.x;
	mul.lo.s32 	%r3, %r1, %r23;
	cvta.to.global.u64 	%rd2, %rd11;
	cvta.to.global.u64 	%rd3, %rd12;
	mov.u64 	%rd16, __cudart_i2opi_f;
$L__BB70_2:
	mul.wide.s32 	%rd14, %r45, 4;
	add.s64 	%rd15, %rd2, %rd14;
	ld.global.f32 	%f1, [%rd15];
	mul.f32 	%f7, %f1, 0f3F22F983;
	cvt.rni.s32.f32 	%r49, %f7;
	cvt.rn.f32.s32 	%f8, %r49;
	fma.rn.f32 	%f9, %f8, 0fBFC90FDA, %f1;
	fma.rn.f32 	%f10, %f8, 0fB3A22168, %f9;
	fma.rn.f32 	%f27, %f8, 0fA7C234C5, %f10;
	abs.f32 	%f3, %f1;
	setp.ltu.f32 	%p2, %f3, 0f47CE4780;
	@%p2 bra 	$L__BB70_10;
	setp.neu.f32 	%p3, %f3, 0f7F800000;
	@%p3 bra 	$L__BB70_5;
	mov.f32 	%f13, 0f00000000;
	mul.rn.f32 	%f27, %f1, %f13;
	mov.b32 	%r49, 0;
	bra.uni 	$L__BB70_10;
$L__BB70_5:
	mov.b32 	%r6, %f1;
	shl.b32 	%r25, %r6, 8;
	or.b32  	%r7, %r25, -2147483648;
	mov.b64 	%rd28, 0;
	mov.b32 	%r46, 0;
	mov.u64 	%rd26, %rd16;
	mov.u64 	%rd27, %rd1;
$L__BB70_6:
	.pragma "nounroll";
	ld.global.nc.u32 	%r26, [%rd26];
	mad.wide.u32 	%rd18, %r26, %r7, %rd28;
	shr.u64 	%rd28, %rd18, 32;
	st.local.u32 	[%rd27], %rd18;
	add.s32 	%r46, %r46, 1;
	add.s64 	%rd27, %rd27, 4;
	add.s64 	%rd26, %rd26, 4;
	setp.ne.s32 	%p4, %r46, 6;
	@%p4 bra 	$L__BB70_6;
	shr.u32 	%r27, %r6, 23;
	st.local.u32 	[%rd1+24], %rd28;
	and.b32  	%r10, %r27, 31;
	and.b32  	%r28, %r27, 224;
	add.s32 	%r29, %r28, -128;
	shr.u32 	%r30, %r29, 5;
	mul.wide.u32 	%rd19, %r30, 4;
	sub.s64 	%rd10, %rd1, %rd19;
	ld.local.u32 	%r47, [%rd10+24];
	ld.local.u32 	%r48, [%rd10+20];
	setp.eq.s32 	%p5, %r10, 0;
	@%p5 bra 	$L__BB70_9;
	shf.l.wrap.b32 	%r47, %r48, %r47, %r10;
	ld.local.u32 	%r31, [%rd10+16];
	shf.l.wrap.b32 	%r48, %r31, %r48, %r10;
$L__BB70_9:
	shr.u32 	%r32, %r47, 30;
	shf.l.wrap.b32 	%r33, %r48, %r47, 2;
	shl.b32 	%r34, %r48, 2;
	shr.u32 	%r35, %r33, 31;
	add.s32 	%r36, %r35, %r32;
	neg.s32 	%r37, %r36;
	setp.lt.s32 	%p6, %r6, 0;
	selp.b32 	%r49, %r37, %r36, %p6;
	xor.b32  	%r38, %r33, %r6;
	shr.s32 	%r39, %r33, 31;
	xor.b32  	%r40, %r39, %r33;
	xor.b32  	%r41, %r39, %r34;
	cvt.u64.u32 	%rd20, %r40;
	shl.b64 	%rd21, %rd20, 32;
	cvt.u64.u32 	%rd22, %r41;
	or.b64  	%rd23, %rd21, %rd22;
	cvt.rn.f64.s64 	%fd1, %rd23;
	mul.f64 	%fd2, %fd1, 0d3BF921FB54442D19;
	cvt.rn.f32.f64 	%f11, %fd2;
	neg.f32 	%f12, %f11;
	setp.lt.s32 	%p7, %r38, 0;
	selp.f32 	%f27, %f12, %f11, %p7;
$L__BB70_10:
	mul.rn.f32 	%f14, %f27, %f27;
	and.b32  	%r43, %r49, 1;
	setp.eq.b32 	%p8, %r43, 1;
	selp.f32 	%f15, 0f3F800000, %f27, %p8;
	fma.rn.f32 	%f16, %f14, %f15, 0f00000000;
	fma.rn.f32 	%f17, %f14, 0f37CBAC00, 0fBAB607ED;
	selp.f32 	%f18, %f17, 0fB94D4153, %p8;
	selp.f32 	%f19, 0f3D2AAABB, 0f3C0885E4, %p8;
	fma.rn.f32 	%f20, %f18, %f14, %f19;
	selp.f32 	%f21, 0fBEFFFFFF, 0fBE2AAAA8, %p8;
	fma.rn.f32 	%f22, %f20, %f14, %f21;
	fma.rn.f32 	%f23, %f22, %f16, %f15;
	and.b32  	%r44, %r49, 2;
	setp.eq.s32 	%p9, %r44, 0;
	mov.f32 	%f24, 0f00000000;
	sub.f32 	%f25, %f24, %f23;
	selp.f32 	%f26, %f23, %f25, %p9;
	add.s64 	%rd25, %rd3, %rd14;
	st.global.f32 	[%rd25], %f26;
	add.s32 	%r45, %r45, %r3;
	setp.lt.s32 	%p10, %r45, %r20;
	@%p10 bra 	$L__BB70_2;
$L__BB70_11:
	ret;

}
	// .globl	_Z7_sin_64iPdS_
.visible .entry _Z7_sin_64iPdS_(
	.param .u32 _Z7_sin_64iPdS__param_0,
	.param .u64 .ptr .align 1 _Z7_sin_64iPdS__param_1,
	.param .u64 .ptr .align 1 _Z7_sin_64iPdS__param_2
)
{
	.reg .pred 	%p<7>;
	.reg .b32 	%r<20>;
	.reg .b64 	%rd<13>;
	.reg .b64 	%fd<34>;

	ld.param.u32 	%r9, [_Z7_sin_64iPdS__param_0];
	ld.param.u64 	%rd3, [_Z7_sin_64iPdS__param_1];
	ld.param.u64 	%rd4, [_Z7_sin_64iPdS__param_2];
	mov.u32 	%r10, %tid.x;
	mov.u32 	%r11, %ctaid.x;
	mov.u32 	%r1, %ntid.x;
	mad.lo.s32 	%r18, %r11, %r1, %r10;
	setp.ge.s32 	%p1, %r18, %r9;
	@%p1 bra 	$L__BB71_7;
	mov.u32 	%r12, %nctaid.x;
	mul.lo.s32 	%r3, %r1, %r12;
	cvta.to.global.u64 	%rd1, %rd3;
	cvta.to.global.u64 	%rd2, %rd4;
	mov.u64 	%rd9, __cudart_sin_cos_coeffs;
$L__BB71_2:
	mul.wide.s32 	%rd5, %r18, 8;
	add.s64 	%rd6, %rd1, %rd5;
	ld.global.f64 	%fd1, [%rd6];
	abs.f64 	%fd2, %fd1;
	setp.neu.f64 	%p2, %fd2, 0d7FF0000000000000;
	@%p2 bra 	$L__BB71_4;
	mov.f64 	%fd12, 0d0000000000000000;
	mul.rn.f64 	%fd33, %fd1, %fd12;
	mov.b32 	%r19, 0;
	bra.uni 	$L__BB71_6;
$L__BB71_4:
	mul.f64 	%fd7, %fd1, 0d3FE45F306DC9C883;
	cvt.rni.s32.f64 	%r19, %fd7;
	cvt.rn.f64.s32 	%fd8, %r19;
	fma.rn.f64 	%fd9, %fd8, 0dBFF921FB54442D18, %fd1;
	fma.rn.f64 	%fd10, %fd8, 0dBC91A62633145C00, %fd9;
	fma.rn.f64 	%fd33, %fd8, 0dB97B839A252049C0, %fd10;
	setp.ltu.f64 	%p3, %fd2, 0d41E0000000000000;
	@%p3 bra 	$L__BB71_6;
	{ // callseq 1, 0
	.param .b64 param0;
	st.param.f64 	[param0], %fd1;
	.param .align 16 .b8 retval0[16];
	call.uni (retval0), 
	__internal_trig_reduction_slowpathd, 
	(
	param0
	);
	ld.param.f64 	%fd33, [retval0];
	ld.param.b32 	%r19, [retval0+8];
	} // callseq 1
$L__BB71_6:
	shl.b32 	%r15, %r19, 6;
	cvt.u64.u32 	%rd7, %r15;
	and.b64  	%rd8, %rd7, 64;
	add.s64 	%rd10, %rd9, %rd8;
	mul.rn.f64 	%fd13, %fd33, %fd33;
	and.b32  	%r16, %r19, 1;
	setp.eq.b32 	%p4, %r16, 1;
	selp.f64 	%fd14, 0dBDA8FF8320FD8164, 0d3DE5DB65F9785EBA, %p4;
	ld.global.nc.v2.f64 	{%fd15, %fd16}, [%rd10];
	fma.rn.f64 	%fd17, %fd14, %fd13, %fd15;
	fma.rn.f64 	%fd18, %fd17, %fd13, %fd16;
	ld.global.nc.v2.f64 	{%fd19, %fd20}, [%rd10+16];
	fma.rn.f64 	%fd21, %fd18, %fd13, %fd19;
	fma.rn.f64 	%fd22, %fd21, %fd13, %fd20;
	ld.global.nc.v2.f64 	{%fd23, %fd24}, [%rd10+32];
	fma.rn.f64 	%fd25, %fd22, %fd13, %fd23;
	fma.rn.f64 	%fd26, %fd25, %fd13, %fd24;
	fma.rn.f64 	%fd27, %fd26, %fd33, %fd33;
	fma.rn.f64 	%fd28, %fd26, %fd13, 0d3FF0000000000000;
	selp.f64 	%fd29, %fd28, %fd27, %p4;
	and.b32  	%r17, %r19, 2;
	setp.eq.s32 	%p5, %r17, 0;
	mov.f64 	%fd30, 0d0000000000000000;
	sub.f64 	%fd31, %fd30, %fd29;
	selp.f64 	%fd32, %fd29, %fd31, %p5;
	add.s64 	%rd12, %rd2, %rd5;
	st.global.f64 	[%rd12], %fd32;
	add.s32 	%r18, %r18, %r3;
	setp.lt.s32 	%p6, %r18, %r9;
	@%p6 bra 	$L__BB71_2;
$L__BB71_7:
	ret;

}
	// .globl	_Z8_sinh_32iPfS_
.visible .entry _Z8_sinh_32iPfS_(
	.param .u32 _Z8_sinh_32iPfS__param_0,
	.param .u64 .ptr .align 1 _Z8_sinh_32iPfS__param_1,
	.param .u64 .ptr .align 1 _Z8_sinh_32iPfS__param_2
)
{
	.reg .pred 	%p<5>;
	.reg .b32 	%r<13>;
	.reg .b32 	%f<28>;
	.reg .b64 	%rd<8>;

	ld.param.u32 	%r6, [_Z8_sinh_32iPfS__param_0];
	ld.param.u64 	%rd3, [_Z8_sinh_32iPfS__param_1];
	ld.param.u64 	%rd4, [_Z8_sinh_32iPfS__param_2];
	mov.u32 	%r7, %tid.x;
	mov.u32 	%r8, %ctaid.x;
	mov.u32 	%r1, %ntid.x;
	mad.lo.s32 	%r12, %r8, %r1, %r7;
	setp.ge.s32 	%p1, %r12, %r6;
	@%p1 bra 	$L__BB72_3;
	mov.u32 	%r9, %nctaid.x;
	mul.lo.s32 	%r3, %r1, %r9;
	cvta.to.global.u64 	%rd1, %rd3;
	cvta.to.global.u64 	%rd2, %rd4;
$L__BB72_2:
	mul.wide.s32 	%rd5, %r12, 4;
	add.s64 	%rd6, %rd1, %rd5;
	ld.global.f32 	%f1, [%rd6];
	abs.f32 	%f2, %f1;
	mov.f32 	%f3, 0f3FB8AA3B;
	mul.rn.f32 	%f4, %f2, %f3;
	cvt.rzi.f32.f32 	%f5, %f4;
	abs.f32 	%f6, %f5;
	setp.gt.f32 	%p2, %f6, 0f42FC0000;
	mov.f32 	%f7, 0f42FC0000;
	copysign.f32 	%f8, %f5, %f7;
	selp.f32 	%f9, %f8, %f5, %p2;
	fma.rn.f32 	%f10, %f9, 0fBF317218, %f2;
	fma.rn.f32 	%f11, %f9, 0f3102E308, %f10;
	mul.f32 	%f12, %f11, 0f3FB8AA3B;
	add.f32 	%f13, %f9, 0f4B40007D;
	mov.b32 	%r10, %f13;
	shl.b32 	%r11, %r10, 23;
	mov.b32 	%f14, %r11;
	ex2.approx.ftz.f32 	%f15, %f12;
	mul.f32 	%f16, %f15, %f14;
	mov.f32 	%f17, 0fBE000000;
	div.approx.ftz.f32 	%f18, %f17, %f16;
	fma.rn.f32 	%f19, %f16, 0f40000000, %f18;
	mul.f32 	%f20, %f1, %f1;
	fma.rn.f32 	%f21, %f20, 0f363D0ADA, 0f394FFF49;
	fma.rn.f32 	%f22, %f21, %f20, 0f3C08889A;
	fma.rn.f32 	%f23, %f22, %f20, 0f3E2AAAAB;
	mul.f32 	%f24, %f20, %f23;
	fma.rn.f32 	%f25, %f24, %f1, %f1;
	setp.ge.f32 	%p3, %f2, 0f3F800000;
	copysign.f32 	%f26, %f1, %f19;
	selp.f32 	%f27, %f26, %f25, %p3;
	add.s64 	%rd7, %rd2, %rd5;
	st.global.f32 	[%rd7], %f27;
	add.s32 	%r12, %r12, %r3;
	setp.lt.s32 	%p4, %r12, %r6;
	@%p4 bra 	$L__BB72_2;
$L__BB72_3:
	ret;

}
	// .globl	_Z8_sinh_64iPdS_
.visible .entry _Z8_sinh_64iPdS_(
	.param .u32 _Z8_sinh_64iPdS__param_0,
	.param .u64 .ptr .align 1 _Z8_sinh_64iPdS__param_1,
	.param .u64 .ptr .align 1 _Z8_sinh_64iPdS__param_2
)
{
	.reg .pred 	%p<8>;
	.reg .b32 	%r<25>;
	.reg .b64 	%rd<9>;
	.reg .b64 	%fd<44>;

	ld.param.u32 	%r6, [_Z8_sinh_64iPdS__param_0];
	ld.param.u64 	%rd3, [_Z8_sinh_64iPdS__param_1];
	ld.param.u64 	%rd4, [_Z8_sinh_64iPdS__param_2];
	mov.u32 	%r7, %tid.x;
	mov.u32 	%r8, %ctaid.x;
	mov.u32 	%r1, %ntid.x;
	mad.lo.s32 	%r24, %r8, %r1, %r7;
	setp.ge.s32 	%p1, %r24, %r6;
	@%p1 bra 	$L__BB73_6;
	mov.b32 	%r9, 1071644672;
	mov.b32 	%r10, 0;
	mov.b64 	%fd1, {%r10, %r9};
	mov.u32 	%r11, %nctaid.x;
	mul.lo.s32 	%r3, %r1, %r11;
	cvta.to.global.u64 	%rd1, %rd3;
	cvta.to.global.u64 	%rd2, %rd4;
$L__BB73_2:
	mul.wide.s32 	%rd5, %r24, 8;
	add.s64 	%rd6, %rd1, %rd5;
	ld.global.f64 	%fd2, [%rd6];
	{
	.reg .b32 %temp; 
	mov.b64 	{%temp, %r12}, %fd2;
	}
	and.b32  	%r13, %r12, 2147483647;
	{
	.reg .b32 %temp; 
	mov.b64 	{%r14, %temp}, %fd2;
	}
	mov.b64 	%fd3, {%r14, %r13};
	setp.gt.u32 	%p2, %r13, 1072693247;
	@%p2 bra 	$L__BB73_4;
	mul.f64 	%fd34, %fd3, %fd3;
	fma.rn.f64 	%fd35, %fd34, 0d3D6B4C75AB274C53, 0d3DE611A561D87DEF;
	fma.rn.f64 	%fd36, %fd35, %fd34, 0d3E5AE64671B18F5C;
	fma.rn.f64 	%fd37, %fd36, %fd34, 0d3EC71DE3A465B1E4;
	fma.rn.f64 	%fd38, %fd37, %fd34, 0d3F2A01A01A02899D;
	fma.rn.f64 	%fd39, %fd38, %fd34, 0d3F811111111110A6;
	fma.rn.f64 	%fd40, %fd39, %fd34, 0d3FC5555555555556;
	mul.f64 	%fd41, %fd34, %fd40;
	fma.rn.f64 	%fd43, %fd41, %fd3, %fd3;
	bra.uni 	$L__BB73_5;
$L__BB73_4:
	{
	.reg .b32 %temp; 
	mov.b64 	{%temp, %r15}, %fd3;
	}
	fma.rn.f64 	%fd7, %fd3, 0d3FF71547652B82FE, 0d4338000000000000;
	{
	.reg .b32 %temp; 
	mov.b64 	{%r16, %temp}, %fd7;
	}
	add.s32 	%r17, %r16, -1;
	mov.f64 	%fd8, 0dC338000000000000;
	add.rn.f64 	%fd9, %fd7, %fd8;
	fma.rn.f64 	%fd10, %fd9, 0dBFE62E42FEFA39EF, %fd3;
	fma.rn.f64 	%fd11, %fd9, 0dBC7ABC9E3B39803F, %fd10;
	shl.b32 	%r18, %r15, 1;
	setp.lt.u32 	%p3, %r18, 2142496327;
	selp.f64 	%fd12, %fd3, %fd11, %p3;
	selp.b32 	%r19, 0, %r17, %p3;
	fma.rn.f64 	%fd13, %fd12, 0d3E21F4076ACD15B6, 0d3E5AF86D8EBD13CD;
	fma.rn.f64 	%fd14, %fd13, %fd12, 0d3E927E5092BA033D;
	fma.rn.f64 	%fd15, %fd14, %fd12, 0d3EC71DDE6C5F9DA1;
	fma.rn.f64 	%fd16, %fd15, %fd12, 0d3EFA01A018D034E6;
	fma.rn.f64 	%fd17, %fd16, %fd12, 0d3F2A01A01B3B6940;
	fma.rn.f64 	%fd18, %fd17, %fd12, 0d3F56C16C16C1B5DD;
	fma.rn.f64 	%fd19, %fd18, %fd12, 0d3F8111111110F74D;
	fma.rn.f64 	%fd20, %fd19, %fd12, 0d3FA555555555554D;
	fma.rn.f64 	%fd21, %fd20, %fd12, 0d3FC5555555555557;
	fma.rn.f64 	%fd22, %fd21, %fd12, 0d3FE0000000000000;
	mul.f64 	%fd23, %fd12, %fd22;
	fma.rn.f64 	%fd24, %fd23, %fd12, %fd12;
	setp.eq.s32 	%p4, %r19, 1024;
	shl.b32 	%r20, %r19, 20;
	add.s32 	%r21, %r20, 1072693248;
	selp.b32 	%r22, 2145386496, %r21, %p4;
	mov.b32 	%r23, 0;
	mov.b64 	%fd25, {%r23, %r22};
	sub.f64 	%fd26, %fd25, %fd1;
	fma.rn.f64 	%fd27, %fd24, %fd25, %fd26;
	add.f64 	%fd28, %fd27, %fd27;
	selp.f64 	%fd29, %fd28, %fd27, %p4;
	setp.eq.s32 	%p5, %r18, 0;
	selp.f64 	%fd30, %fd3, %fd29, %p5;
	fma.rn.f64 	%fd31, %fd30, 0d4000000000000000, 0d3FF0000000000000;
	div.rn.f64 	%fd32, %fd30, %fd31;
	add.f64 	%fd33, %fd30, %fd32;
	setp.ge.f64 	%p6, %fd3, 0d408633CE8FB9F87E;
	selp.f64 	%fd43, 0d7FF0000000000000, %fd33, %p6;
$L__BB73_5:
	copysign.f64 	%fd42, %fd2, %fd43;
	add.s64 	%rd8, %rd2, %rd5;
	st.global.f64 	[%rd8], %fd42;
	add.s32 	%r24, %r24, %r3;
	setp.lt.s32 	%p7, %r24, %r6;
	@%p7 bra 	$L__BB73_2;
$L__BB73_6:
	ret;

}
	// .globl	_Z9_sinpi_32iPfS_
.visible .entry _Z9_sinpi_32iPfS_(
	.param .u32 _Z9_sinpi_32iPfS__param_0,
	.param .u64 .ptr .align 1 _Z9_sinpi_32iPfS__param_1,
	.param .u64 .ptr .align 1 _Z9_sinpi_32iPfS__param_2
)
{
	.reg .pred 	%p<6>;
	.reg .b32 	%r<14>;
	.reg .b32 	%f<22>;
	.reg .b64 	%rd<8>;

	ld.param.u32 	%r6, [_Z9_sinpi_32iPfS__param_0];
	ld.param.u64 	%rd3, [_Z9_sinpi_32iPfS__param_1];
	ld.param.u64 	%rd4, [_Z9_sinpi_32iPfS__param_2];
	mov.u32 	%r7, %tid.x;
	mov.u32 	%r8, %ctaid.x;
	mov.u32 	%r1, %ntid.x;
	mad.lo.s32 	%r13, %r8, %r1, %r7;
	setp.ge.s32 	%p1, %r13, %r6;
	@%p1 bra 	$L__BB74_3;
	mov.u32 	%r9, %nctaid.x;
	mul.lo.s32 	%r3, %r1, %r9;
	cvta.to.global.u64 	%rd1, %rd3;
	cvta.to.global.u64 	%rd2, %rd4;
$L__BB74_2:
	mul.wide.s32 	%rd5, %r13, 4;
	add.s64 	%rd6, %rd1, %rd5;
	ld.global.f32 	%f1, [%rd6];
	add.f32 	%f2, %f1, %f1;
	cvt.rni.f32.f32 	%f3, %f2;
	cvt.rzi.s32.f32 	%r10, %f3;
	fma.rn.f32 	%f4, %f3, 0fBF000000, %f1;
	mul.rn.f32 	%f5, %f4, %f4;
	fma.rn.f32 	%f6, %f5, 0fBF17ACC9, 0f40233590;
	fma.rn.f32 	%f7, %f5, 0f3E684E12, 0fBFAAD2E0;
	fma.rn.f32 	%f8, %f6, %f5, 0fC0A55DF6;
	fma.rn.f32 	%f9, %f7, %f5, 0f4081E0CF;
	fma.rn.f32 	%f10, %f5, %f4, 0f00000000;
	fma.rn.f32 	%f11, %f9, %f5, 0fC09DE9E6;
	fma.rn.f32 	%f12, %f8, %f10, 0f00000000;
	fma.rn.f32 	%f13, %f11, %f5, 0f3F800000;
	fma.rn.f32 	%f14, %f4, 0f40490FDB, %f12;
	and.b32  	%r11, %r10, 1;
	setp.eq.b32 	%p2, %r11, 1;
	selp.f32 	%f15, %f13, %f14, %p2;
	and.b32  	%r12, %r10, 2;
	setp.eq.s32 	%p3, %r12, 0;
	mov.f32 	%f16, 0f00000000;
	sub.f32 	%f17, %f16, %f15;
	selp.f32 	%f18, %f15, %f17, %p3;
	cvt.rzi.f32.f32 	%f19, %f1;
	setp.eq.f32 	%p4, %f1, %f19;
	mul.rn.f32 	%f20, %f1, %f16;
	selp.f32 	%f21, %f20, %f18, %p4;
	add.s64 	%rd7, %rd2, %rd5;
	st.global.f32 	[%rd7], %f21;
	add.s32 	%r13, %r13, %r3;
	setp.lt.s32 	%p5, %r13, %r6;
	@%p5 bra 	$L__BB74_2;
$L__BB74_3:
	ret;

}
	// .globl	_Z9_sinpi_64iPdS_
.visible .entry _Z9_sinpi_64iPdS_(
	.param .u32 _Z9_sinpi_64iPdS__param_0,
	.param .u64 .ptr .align 1 _Z9_sinpi_64iPdS__param_1,
	.param .u64 .ptr .align 1 _Z9_sinpi_64iPdS__param_2
)
{
	.reg .pred 	%p<6>;
	.reg .b32 	%r<16>;
	.reg .b64 	%rd<14>;
	.reg .b64 	%fd<30>;

	ld.param.u32 	%r6, [_Z9_sinpi_64iPdS__param_0];
	ld.param.u64 	%rd3, [_Z9_sinpi_64iPdS__param_1];
	ld.param.u64 	%rd4, [_Z9_sinpi_64iPdS__param_2];
	mov.u32 	%r7, %tid.x;
	mov.u32 	%r8, %ctaid.x;
	mov.u32 	%r1, %ntid.x;
	mad.lo.s32 	%r15, %r8, %r1, %r7;
	setp.ge.s32 	%p1, %r15, %r6;
	@%p1 bra 	$L__BB75_3;
	mov.u32 	%r9, %nctaid.x;
	mul.lo.s32 	%r3, %r1, %r9;
	cvta.to.global.u64 	%rd1, %rd3;
	cvta.to.global.u64 	%rd2, %rd4;
	mov.u64 	%rd10, __cudart_sin_cos_coeffs;
$L__BB75_2:
	mul.wide.s32 	%rd5, %r15, 8;
	add.s64 	%rd6, %rd1, %rd5;
	ld.global.f64 	%fd1, [%rd6];
	{
	.reg .b32 %temp; 
	mov.b64 	{%r10, %temp}, %fd1;
	}
	{
	.reg .b32 %temp; 
	mov.b64 	{%temp, %r11}, %fd1;
	}
	add.s32 	%r12, %r11, 1048576;
	mov.b64 	%fd2, {%r10, %r12};
	cvt.rni.f64.f64 	%fd3, %fd2;
	cvt.rzi.s64.f64 	%rd7, %fd3;
	cvt.u32.u64 	%r13, %rd7;
	fma.rn.f64 	%fd4, %fd3, 0dBFE0000000000000, %fd1;
	mul.f64 	%fd5, %fd4, 0d3CA1A62633145C07;
	fma.rn.f64 	%fd6, %fd4, 0d400921FB54442D18, %fd5;
	shl.b64 	%rd8, %rd7, 6;
	and.b64  	%rd9, %rd8, 64;
	add.s64 	%rd11, %rd10, %rd9;
	mul.rn.f64 	%fd7, %fd6, %fd6;
	and.b64  	%rd12, %rd7, 1;
	setp.eq.b64 	%p2, %rd12, 1;
	selp.f64 	%fd8, 0dBDA8FF8320FD8164, 0d3DE5DB65F9785EBA, %p2;
	ld.global.nc.v2.f64 	{%fd9, %fd10}, [%rd11];
	fma.rn.f64 	%fd11, %fd8, %fd7, %fd9;
	fma.rn.f64 	%fd12, %fd11, %fd7, %fd10;
	ld.global.nc.v2.f64 	{%fd13, %fd14}, [%rd11+16];
	fma.rn.f64 	%fd15, %fd12, %fd7, %fd13;
	fma.rn.f64 	%fd16, %fd15, %fd7, %fd14;
	ld.global.nc.v2.f64 	{%fd17, %fd18}, [%rd11+32];
	fma.rn.f64 	%fd19, %fd16, %fd7, %fd17;
	fma.rn.f64 	%fd20, %fd19, %fd7, %fd18;
	fma.rn.f64 	%fd21, %fd20, %fd6, %fd6;
	fma.rn.f64 	%fd22, %fd20, %fd7, 0d3FF0000000000000;
	selp.f64 	%fd23, %fd22, %fd21, %p2;
	and.b32  	%r14, %r13, 2;
	setp.eq.s32 	%p3, %r14, 0;
	mov.f64 	%fd24, 0d0000000000000000;
	sub.f64 	%fd25, %fd24, %fd23;
	selp.f64 	%fd26, %fd23, %fd25, %p3;
	cvt.rzi.f64.f64 	%fd27, %fd1;
	setp.eq.f64 	%p4, %fd1, %fd27;
	mul.rn.f64 	%fd28, %fd1, %fd24;
	selp.f64 	%fd29, %fd28, %fd26, %p4;
	add.s64 	%rd13, %rd2, %rd5;
	st.global.f64 	[%rd13], %fd29;
	add.s32 	%r15, %r15, %r3;
	setp.lt.s32 	%p5, %r15, %r6;
	@%p5 bra 	$L__BB75_2;
$L__BB75_3:
	ret;

}
	// .globl	_Z8_sqrt_32iPfS_
.visible .entry _Z8_sqrt_32iPfS_(
	.param .u32 _Z8_sqrt_32iPfS__param_0,
	.param .u64 .ptr .align 1 _Z8_sqrt_32iPfS__param_1,
	.param .u64 .ptr .align 1 _Z8_sqrt_32iPfS__param_2
)
{
	.reg .pred 	%p<3>;
	.reg .b32 	%r<11>;
	.reg .b32 	%f<3>;
	.reg .b64 	%rd<8>;

	ld.param.u32 	%r6, [_Z8_sqrt_32iPfS__param_0];
	ld.param.u64 	%rd3, [_Z8_sqrt_32iPfS__param_1];
	ld.param.u64 	%rd4, [_Z8_sqrt_32iPfS__param_2];
	mov.u32 	%r7, %tid.x;
	mov.u32 	%r8, %ctaid.x;
	mov.u32 	%r1, %ntid.x;
	mad.lo.s32 	%r10, %r8, %r1, %r7;
	setp.ge.s32 	%p1, %r10, %r6;
	@%p1 bra 	$L__BB76_3;
	mov.u32 	%r9, %nctaid.x;
	mul.lo.s32 	%r3, %r1, %r9;
	cvta.to.global.u64 	%rd1, %rd3;
	cvta.to.global.u64 	%rd2, %rd4;
$L__BB76_2:
	mul.wide.s32 	%rd5, %r10, 4;
	add.s64 	%rd6, %rd1, %rd5;
	ld.global.f32 	%f1, [%rd6];
	sqrt.rn.f32 	%f2, %f1;
	add.s64 	%rd7, %rd2, %rd5;
	st.global.f32 	[%rd7], %f2;
	add.s32 	%r10, %r10, %r3;
	setp.lt.s32 	%p2, %r10, %r6;
	@%p2 bra 	$L__BB76_2;
$L__BB76_3:
	ret;

}
	// .globl	_Z8_sqrt_64iPdS_
.visible .entry _Z8_sqrt_64iPdS_(
	.param .u32 _Z8_sqrt_64iPdS__param_0,
	.param .u64 .ptr .align 1 _Z8_sqrt_64iPdS__param_1,
	.param .u64 .ptr .align 1 _Z8_sqrt_64iPdS__param_2
)
{
	.reg .pred 	%p<3>;
	.reg .b32 	%r<11>;
	.reg .b64 	%rd<8>;
	.reg .b64 	%fd<3>;

	ld.param.u32 	%r6, [_Z8_sqrt_64iPdS__param_0];
	ld.param.u64 	%rd3, [_Z8_sqrt_64iPdS__param_1];
	ld.param.u64 	%rd4, [_Z8_sqrt_64iPdS__param_2];
	mov.u32 	%r7, %tid.x;
	mov.u32 	%r8, %ctaid.x;
	mov.u32 	%r1, %ntid.x;
	mad.lo.s32 	%r10, %r8, %r1, %r7;
	setp.ge.s32 	%p1, %r10, %r6;
	@%p1 bra 	$L__BB77_3;
	mov.u32 	%r9, %nctaid.x;
	mul.lo.s32 	%r3, %r1, %r9;
	cvta.to.global.u64 	%rd1, %rd3;
	cvta.to.global.u64 	%rd2, %rd4;
$L__BB77_2:
	mul.wide.s32 	%rd5, %r10, 8;
	add.s64 	%rd6, %rd1, %rd5;
	ld.global.f64 	%fd1, [%rd6];
	sqrt.rn.f64 	%fd2, %fd1;
	add.s64 	%rd7, %rd2, %rd5;
	st.global.f64 	[%rd7], %fd2;
	add.s32 	%r10, %r10, %r3;
	setp.lt.s32 	%p2, %r10, %r6;
	@%p2 bra 	$L__BB77_2;
$L__BB77_3:
	ret;

}
	// .globl	_Z7_tan_32iPfS_
.visible .entry _Z7_tan_32iPfS_(
	.param .u32 _Z7_tan_32iPfS__param_0,
	.param .u64 .ptr .align 1 _Z7_tan_32iPfS__param_1,
	.param .u64 .ptr .align 1 _Z7_tan_32iPfS__param_2
)
{
	.local .align 4 .b8 	__local_depot78[28];
	.reg .b64 	%SP;
	.reg .b64 	%SPL;
	.reg .pred 	%p<11>;
	.reg .b32 	%r<49>;
	.reg .b32 	%f<28>;
	.reg .b64 	%rd<29>;
	.reg .b64 	%fd<3>;

	mov.u64 	%SPL, __local_depot78;
	ld.param.u32 	%r20, [_Z7_tan_32iPfS__param_0];
	ld.param.u64 	%rd11, [_Z7_tan_32iPfS__param_1];
	ld.param.u64 	%rd12, [_Z7_tan_32iPfS__param_2];
	add.u64 	%rd1, %SPL, 0;
	mov.u32 	%r21, %tid.x;
	mov.u32 	%r22, %ctaid.x;
	mov.u32 	%r1, %ntid.x;
	mad.lo.s32 	%r44, %r22, %r1, %r21;
	setp.ge.s32 	%p1, %r44, %r20;
	@%p1 bra 	$L__BB78_11;
	mov.u32 	%r23, %nctaid.x;
	mul.lo.s32 	%r3, %r1, %r23;
	cvta.to.global.u64 	%rd2, %rd11;
	cvta.to.global.u64 	%rd3, %rd12;
	mov.u64 	%rd16, __cudart_i2opi_f;
$L__BB78_2:
	mul.wide.s32 	%rd14, %r44, 4;
	add.s64 	%rd15, %rd2, %rd14;
	ld.global.f32 	%f1, [%rd15];
	mul.f32 	%f7, %f1, 0f3F22F983;
	cvt.rni.s32.f32 	%r48, %f7;
	cvt.rn.f32.s32 	%f8, %r48;
	fma.rn.f32 	%f9, %f8, 0fBFC90FDA, %f1;
	fma.rn.f32 	%f10, %f8, 0fB3A22168, %f9;
	fma.rn.f32 	%f27, %f8, 0fA7C234C5, %f10;
	abs.f32 	%f3, %f1;
	setp.ltu.f32 	%p2, %f3, 0f47CE4780;
	@%p2 bra 	$L__BB78_10;
	setp.neu.f32 	%p3, %f3, 0f7F800000;
	@%p3 bra 	$L__BB78_5;
	mov.f32 	%f13, 0f00000000;
	mul.rn.f32 	%f27, %f1, %f13;
	mov.b32 	%r48, 0;
	bra.uni 	$L__BB78_10;
$L__BB78_5:
	mov.b32 	%r6, %f1;
	shl.b32 	%r25, %r6, 8;
	or.b32  	%r7, %r25, -2147483648;
	mov.b64 	%rd28, 0;
	mov.b32 	%r45, 0;
	mov.u64 	%rd26, %rd16;
	mov.u64 	%rd27, %rd1;
$L__BB78_6:
	.pragma "nounroll";
	ld.global.nc.u32 	%r26, [%rd26];
	mad.wide.u32 	%rd18, %r26, %r7, %rd28;
	shr.u64 	%rd28, %rd18, 32;
	st.local.u32 	[%rd27], %rd18;
	add.s32 	%r45, %r45, 1;
	add.s64 	%rd27, %rd27, 4;
	add.s64 	%rd26, %rd26, 4;
	setp.ne.s32 	%p4, %r45, 6;
	@%p4 bra 	$L__BB78_6;
	shr.u32 	%r27, %r6, 23;
	st.local.u32 	[%rd1+24], %rd28;
	and.b32  	%r10, %r27, 31;
	and.b32  	%r28, %r27, 224;
	add.s32 	%r29, %r28, -128;
	shr.u32 	%r30, %r29, 5;
	mul.wide.u32 	%rd19, %r30, 4;
	sub.s64 	%rd10, %rd1, %rd19;
	ld.local.u32 	%r46, [%rd10+24];
	ld.local.u32 	%r47, [%rd10+20];
	setp.eq.s32 	%p5, %r10, 0;
	@%p5 bra 	$L__BB78_9;
	shf.l.wrap.b32 	%r46, %r47, %r46, %r10;
	ld.local.u32 	%r31, [%rd10+16];
	shf.l.wrap.b32 	%r47, %r31, %r47, %r10;
$L__BB78_9:
	shr.u32 	%r32, %r46, 30;
	shf.l.wrap.b32 	%r33, %r47, %r46, 2;
	shl.b32 	%r34, %r47, 2;
	shr.u32 	%r35, %r33, 31;
	add.s32 	%r36, %r35, %r32;
	neg.s32 	%r37, %r36;
	setp.lt.s32 	%p6, %r6, 0;
	selp.b32 	%r48, %r37, %r36, %p6;
	xor.b32  	%r38, %r33, %r6;
	shr.s32 	%r39, %r33, 31;
	xor.b32  	%r40, %r39, %r33;
	xor.b32  	%r41, %r39, %r34;
	cvt.u64.u32 	%rd20, %r40;
	shl.b64 	%rd21, %rd20, 32;
	cvt.u64.u32 	%rd22, %r41;
	or.b64  	%rd23, %rd21, %rd22;
	cvt.rn.f64.s64 	%fd1, %rd23;
	mul.f64 	%fd2, %fd1, 0d3BF921FB54442D19;
	cvt.rn.f32.f64 	%f11, %fd2;
	neg.f32 	%f12, %f11;
	setp.lt.s32 	%p7, %r38, 0;
	selp.f32 	%f27, %f12, %f11, %p7;
$L__BB78_10:
	mul.f32 	%f14, %f27, %f27;
	fma.rn.f32 	%f15, %f14, 0f3C190000, 0f3B560000;
	fma.rn.f32 	%f16, %f15, %f14, 0f3CC70000;
	fma.rn.f32 	%f17, %f16, %f14, 0f3D5B0000;
	fma.rn.f32 	%f18, %f17, %f14, 0f3E089438;
	fma.rn.f32 	%f19, %f18, %f14, 0f3EAAAA88;
	mul.rn.f32 	%f20, %f14, %f27;
	fma.rn.f32 	%f21, %f19, %f20, %f27;
	abs.f32 	%f22, %f27;
	setp.eq.f32 	%p8, %f22, 0f3A00B43C;
	selp.f32 	%f23, %f27, %f21, %p8;
	and.b32  	%r43, %r48, 1;
	setp.eq.b32 	%p9, %r43, 1;
	neg.f32 	%f24, %f23;
	rcp.approx.ftz.f32 	%f25, %f24;
	selp.f32 	%f26, %f25, %f23, %p9;
	add.s64 	%rd25, %rd3, %rd14;
	st.global.f32 	[%rd25], %f26;
	add.s32 	%r44, %r44, %r3;
	setp.lt.s32 	%p10, %r44, %r20;
	@%p10 bra 	$L__BB78_2;
$L__BB78_11:
	ret;

}
	// .globl	_Z7_tan_64iPdS_
.visible .entry _Z7_tan_64iPdS_(
	.param .u32 _Z7_tan_64iPdS__param_0,
	.param .u64 .ptr .align 1 _Z7_tan_64iPdS__param_1,
	.param .u64 .ptr .align 1 _Z7_tan_64iPdS__param_2
)
{
	.reg .pred 	%p<10>;
	.reg .b32 	%r<17>;
	.reg .b64 	%rd<9>;
	.reg .b64 	%fd<47>;

	ld.param.u32 	%r9, [_Z7_tan_64iPdS__param_0];
	ld.param.u64 	%rd3, [_Z7_tan_64iPdS__param_1];
	ld.param.u64 	%rd4, [_Z7_tan_64iPdS__param_2];
	mov.u32 	%r10, %tid.x;
	mov.u32 	%r11, %ctaid.x;
	mov.u32 	%r1, %ntid.x;
	mad.lo.s32 	%r15, %r11, %r1, %r10;
	setp.ge.s32 	%p3, %r15, %r9;
	@%p3 bra 	$L__BB79_10;
	mov.u32 	%r12, %nctaid.x;
	mul.lo.s32 	%r3, %r1, %r12;
	cvta.to.global.u64 	%rd1, %rd3;
	cvta.to.global.u64 	%rd2, %rd4;
$L__BB79_2:
	mul.wide.s32 	%rd5, %r15, 8;
	add.s64 	%rd6, %rd1, %rd5;
	ld.global.f64 	%fd1, [%rd6];
	abs.f64 	%fd2, %fd1;
	setp.neu.f64 	%p4, %fd2, 0d7FF0000000000000;
	@%p4 bra 	$L__BB79_4;
	mov.f64 	%fd17, 0d0000000000000000;
	mul.rn.f64 	%fd45, %fd1, %fd17;
	mov.pred 	%p9, -1;
	bra.uni 	$L__BB79_7;
$L__BB79_4:
	mul.f64 	%fd12, %fd1, 0d3FE45F306DC9C883;
	cvt.rni.s32.f64 	%r16, %fd12;
	cvt.rn.f64.s32 	%fd13, %r16;
	fma.rn.f64 	%fd14, %fd13, 0dBFF921FB54442D18, %fd1;
	fma.rn.f64 	%fd15, %fd13, 0dBC91A62633145C00, %fd14;
	fma.rn.f64 	%fd45, %fd13, 0dB97B839A252049C0, %fd15;
	setp.ltu.f64 	%p5, %fd2, 0d41E0000000000000;
	@%p5 bra 	$L__BB79_6;
	{ // callseq 2, 0
	.param .b64 param0;
	st.param.f64 	[param0], %fd1;
	.param .align 16 .b8 retval0[16];
	call.uni (retval0), 
	__internal_trig_reduction_slowpathd, 
	(
	param0
	);
	ld.param.f64 	%fd45, [retval0];
	ld.param.b32 	%r16, [retval0+8];
	} // callseq 2
$L__BB79_6:
	and.b32  	%r14, %r16, 1;
	setp.eq.b32 	%p6, %r14, 1;
	not.pred 	%p9, %p6;
$L__BB79_7:
	mul.f64 	%fd18, %fd45, %fd45;
	fma.rn.f64 	%fd19, %fd18, 0d3EE48DAC2799BCB9, 0dBEF9757C5B27EBB1;
	fma.rn.f64 	%fd20, %fd19, %fd18, 0d3F0980E90FD91E04;
	fma.rn.f64 	%fd21, %fd20, %fd18, 0dBEFAE2B0417D7E1D;
	fma.rn.f64 	%fd22, %fd21, %fd18, 0d3F119F5341BFBA57;
	fma.rn.f64 	%fd23, %fd22, %fd18, 0d3F15E791A00F6919;
	fma.rn.f64 	%fd24, %fd23, %fd18, 0d3F2FF2E7FADEC73A;
	fma.rn.f64 	%fd25, %fd24, %fd18, 0d3F434BC1B206DA62;
	fma.rn.f64 	%fd26, %fd25, %fd18, 0d3F57DB18EF2F83F9;
	fma.rn.f64 	%fd27, %fd26, %fd18, 0d3F6D6D2E7AE49FBC;
	fma.rn.f64 	%fd28, %fd27, %fd18, 0d3F8226E3A816A776;
	fma.rn.f64 	%fd29, %fd28, %fd18, 0d3F9664F485D25660;
	fma.rn.f64 	%fd30, %fd29, %fd18, 0d3FABA1BA1BABF31D;
	fma.rn.f64 	%fd31, %fd30, %fd18, 0d3FC11111111105D2;
	fma.rn.f64 	%fd32, %fd31, %fd18, 0d3FD555555555555E;
	mul.f64 	%fd8, %fd18, %fd32;
	fma.rn.f64 	%fd46, %fd8, %fd45, %fd45;
	@%p9 bra 	$L__BB79_9;
	sub.f64 	%fd33, %fd46, %fd45;
	neg.f64 	%fd34, %fd33;
	fma.rn.f64 	%fd35, %fd8, %fd45, %fd34;
	rcp.approx.ftz.f64 	%fd36, %fd46;
	neg.f64 	%fd37, %fd46;
	fma.rn.f64 	%fd38, %fd37, %fd36, 0d3FF0000000000000;
	fma.rn.f64 	%fd39, %fd38, %fd38, %fd38;
	fma.rn.f64 	%fd40, %fd39, %fd36, %fd36;
	neg.f64 	%fd41, %fd40;
	fma.rn.f64 	%fd42, %fd46, %fd41, 0d3FF0000000000000;
	fma.rn.f64 	%fd43, %fd41, %fd35, %fd42;
	fma.rn.f64 	%fd46, %fd43, %fd41, %fd41;
$L__BB79_9:
	add.s64 	%rd8, %rd2, %rd5;
	st.global.f64 	[%rd8], %fd46;
	add.s32 	%r15, %r15, %r3;
	setp.lt.s32 	%p8, %r15, %r9;
	@%p8 bra 	$L__BB79_2;
$L__BB79_10:
	ret;

}
	// .globl	_Z8_tanh_32iPfS_
.visible .entry _Z8_tanh_32iPfS_(
	.param .u32 _Z8_tanh_32iPfS__param_0,
	.param .u64 .ptr .align 1 _Z8_tanh_32iPfS__param_1,
	.param .u64 .ptr .align 1 _Z8_tanh_32iPfS__param_2
)
{
	.reg .pred 	%p<5>;
	.reg .b32 	%r<11>;
	.reg .b32 	%f<17>;
	.reg .b64 	%rd<8>;

	ld.param.u32 	%r6, [_Z8_tanh_32iPfS__param_0];
	ld.param.u64 	%rd3, [_Z8_tanh_32iPfS__param_1];
	ld.param.u64 	%rd4, [_Z8_tanh_32iPfS__param_2];
	mov.u32 	%r7, %tid.x;
	mov.u32 	%r8, %ctaid.x;
	mov.u32 	%r1, %ntid.x;
	mad.lo.s32 	%r10, %r8, %r1, %r7;
	setp.ge.s32 	%p1, %r10, %r6;
	@%p1 bra 	$L__BB80_3;
	mov.u32 	%r9, %nctaid.x;
	mul.lo.s32 	%r3, %r1, %r9;
	cvta.to.global.u64 	%rd1, %rd3;
	cvta.to.global.u64 	%rd2, %rd4;
$L__BB80_2:
	mul.wide.s32 	%rd5, %r10, 4;
	add.s64 	%rd6, %rd1, %rd5;
	ld.global.f32 	%f1, [%rd6];
	abs.f32 	%f2, %f1;
	mul.f32 	%f3, %f2, 0f4038AA3B;
	ex2.approx.ftz.f32 	%f4, %f3;
	add.f32 	%f5, %f4, 0f3F800000;
	rcp.approx.ftz.f32 	%f6, %f5;
	fma.rn.f32 	%f7, %f6, 0fC0000000, 0f3F800000;
	setp.ge.f32 	%p2, %f2, 0f41102CB4;
	selp.f32 	%f8, 0f3F800000, %f7, %p2;
	copysign.f32 	%f9, %f1, %f8;
	mul.f32 	%f10, %f1, %f1;
	fma.rn.f32 	%f11, %f10, 0f3C80F082, 0fBD563CAE;
	fma.rn.f32 	%f12, %f11, %f10, 0f3E085941;
	fma.rn.f32 	%f13, %f12, %f10, 0fBEAAA9ED;
	fma.rn.f32 	%f14, %f13, %f10, 0f00000000;
	fma.rn.f32 	%f15, %f14, %f1, %f1;
	setp.ge.f32 	%p3, %f2, 0f3F19999A;
	selp.f32 	%f16, %f9, %f15, %p3;
	add.s64 	%rd7, %rd2, %rd5;
	st.global.f32 	[%rd7], %f16;
	add.s32 	%r10, %r10, %r3;
	setp.lt.s32 	%p4, %r10, %r6;
	@%p4 bra 	$L__BB80_2;
$L__BB80_3:
	ret;

}
	// .globl	_Z8_tanh_64iPdS_
.visible .entry _Z8_tanh_64iPdS_(
	.param .u32 _Z8_tanh_64iPdS__param_0,
	.param .u64 .ptr .align 1 _Z8_tanh_64iPdS__param_1,
	.param .u64 .ptr .align 1 _Z8_tanh_64iPdS__param_2
)
{
	.reg .pred 	%p<5>;
	.reg .b32 	%r<14>;
	.reg .b32 	%f<5>;
	.reg .b64 	%rd<9>;
	.reg .b64 	%fd<47>;

	ld.param.u32 	%r7, [_Z8_tanh_64iPdS__param_0];
	ld.param.u64 	%rd3, [_Z8_tanh_64iPdS__param_1];
	ld.param.u64 	%rd4, [_Z8_tanh_64iPdS__param_2];
	mov.u32 	%r8, %tid.x;
	mov.u32 	%r9, %ctaid.x;
	mov.u32 	%r1, %ntid.x;
	mad.lo.s32 	%r13, %r9, %r1, %r8;
	setp.ge.s32 	%p1, %r13, %r7;
	@%p1 bra 	$L__BB81_6;
	mov.u32 	%r10, %nctaid.x;
	mul.lo.s32 	%r3, %r1, %r10;
	cvta.to.global.u64 	%rd1, %rd3;
	cvta.to.global.u64 	%rd2, %rd4;
$L__BB81_2:
	mul.wide.s32 	%rd5, %r13, 8;
	add.s64 	%rd6, %rd1, %rd5;
	ld.global.f64 	%fd1, [%rd6];
	{
	.reg .b32 %temp; 
	mov.b64 	{%temp, %r11}, %fd1;
	}
	and.b32  	%r5, %r11, 2147483647;
	{
	.reg .b32 %temp; 
	mov.b64 	{%r12, %temp}, %fd1;
	}
	mov.b64 	%fd2, {%r12, %r5};
	setp.ltu.f64 	%p2, %fd2, 0d3FE4F92224DD2F1A;
	@%p2 bra 	$L__BB81_4;
	add.f64 	%fd6, %fd2, %fd2;
	cvt.rn.f32.f64 	%f1, %fd6;
	mul.f32 	%f2, %f1, 0f3FB8AA3B;
	cvt.rni.f32.f32 	%f3, %f2;
	cvt.f64.f32 	%fd7, %f3;
	fma.rn.f64 	%fd8, %fd7, 0dBFE62E42FEFA39EF, %fd6;
	fma.rn.f64 	%fd9, %fd8, 0d3E5AE904A4741B81, 0d3E928A27F89B6999;
	fma.rn.f64 	%fd10, %fd9, %fd8, 0d3EC71DE715FF7E07;
	fma.rn.f64 	%fd11, %fd10, %fd8, 0d3EFA019A6B0AC45A;
	fma.rn.f64 	%fd12, %fd11, %fd8, 0d3F2A01A017EED94F;
	fma.rn.f64 	%fd13, %fd12, %fd8, 0d3F56C16C17F2A71B;
	fma.rn.f64 	%fd14, %fd13, %fd8, 0d3F811111111173C4;
	fma.rn.f64 	%fd15, %fd14, %fd8, 0d3FA555555555211A;
	fma.rn.f64 	%fd16, %fd15, %fd8, 0d3FC5555555555540;
	fma.rn.f64 	%fd17, %fd16, %fd8, 0d3FE0000000000005;
	mul.f64 	%fd18, %fd8, %fd17;
	fma.rn.f64 	%fd19, %fd18, %fd8, %fd8;
	ex2.approx.ftz.f32 	%f4, %f3;
	cvt.f64.f32 	%fd20, %f4;
	mov.f64 	%fd21, 0d3FF0000000000000;
	sub.f64 	%fd22, %fd21, %fd20;
	neg.f64 	%fd23, %fd19;
	fma.rn.f64 	%fd24, %fd23, %fd20, %fd22;
	mov.f64 	%fd25, 0d4000000000000000;
	sub.f64 	%fd26, %fd25, %fd24;
	rcp.approx.ftz.f64 	%fd27, %fd26;
	neg.f64 	%fd28, %fd26;
	fma.rn.f64 	%fd29, %fd28, %fd27, 0d3FF0000000000000;
	fma.rn.f64 	%fd30, %fd29, %fd29, %fd29;
	fma.rn.f64 	%fd31, %fd30, %fd27, %fd27;
	fma.rn.f64 	%fd32, %fd31, 0dC000000000000000, 0d3FF0000000000000;
	setp.gt.u32 	%p3, %r5, 1077088193;
	selp.f64 	%fd33, 0d3FF0000000000000, %fd32, %p3;
	copysign.f64 	%fd46, %fd1, %fd33;
	bra.uni 	$L__BB81_5;
$L__BB81_4:
	mul.f64 	%fd34, %fd1, %fd1;
	fma.rn.f64 	%fd35, %fd34, 0dBEF0BC46E2F5E964, 0d3F14359F420AFC3D;
	fma.rn.f64 	%fd36, %fd35, %fd34, 0dBF2DF9F0728C5D84;
	fma.rn.f64 	%fd37, %fd36, %fd34, 0d3F4337D1CEC4F033;
	fma.rn.f64 	%fd38, %fd37, %fd34, 0dBF57D6E9674335B3;
	fma.rn.f64 	%fd39, %fd38, %fd34, 0d3F6D6D000D7AAD3D;
	fma.rn.f64 	%fd40, %fd39, %fd34, 0dBF8226E1F3CF1EF5;
	fma.rn.f64 	%fd41, %fd40, %fd34, 0d3F9664F47EC0C8CF;
	fma.rn.f64 	%fd42, %fd41, %fd34, 0dBFABA1BA1B80AB40;
	fma.rn.f64 	%fd43, %fd42, %fd34, 0d3FC111111110FA4A;
	fma.rn.f64 	%fd44, %fd43, %fd34, 0dBFD5555555555550;
	fma.rn.f64 	%fd45, %fd44, %fd34, 0d0000000000000000;
	fma.rn.f64 	%fd46, %fd45, %fd1, %fd1;
$L__BB81_5:
	add.s64 	%rd8, %rd2, %rd5;
	st.global.f64 	[%rd8], %fd46;
	add.s32 	%r13, %r13, %r3;
	setp.lt.s32 	%p4, %r13, %r7;
	@%p4 bra 	$L__BB81_2;
$L__BB81_6:
	ret;

}
	// .globl	_Z9_trunc_32iPfS_
.visible .entry _Z9_trunc_32iPfS_(
	.param .u32 _Z9_trunc_32iPfS__param_0,
	.param .u64 .ptr .align 1 _Z9_trunc_32iPfS__param_1,
	.param .u64 .ptr .align 1 _Z9_trunc_32iPfS__param_2
)
{
	.reg .pred 	%p<3>;
	.reg .b32 	%r<11>;
	.reg .b32 	%f<3>;
	.reg .b64 	%rd<8>;

	ld.param.u32 	%r6, [_Z9_trunc_32iPfS__param_0];
	ld.param.u64 	%rd3, [_Z9_trunc_32iPfS__param_1];
	ld.param.u64 	%rd4, [_Z9_trunc_32iPfS__param_2];
	mov.u32 	%r7, %tid.x;
	mov.u32 	%r8, %ctaid.x;
	mov.u32 	%r1, %ntid.x;
	mad.lo.s32 	%r10, %r8, %r1, %r7;
	setp.ge.s32 	%p1, %r10, %r6;
	@%p1 bra 	$L__BB82_3;
	mov.u32 	%r9, %nctaid.x;
	mul.lo.s32 	%r3, %r1, %r9;
	cvta.to.global.u64 	%rd1, %rd3;
	cvta.to.global.u64 	%rd2, %rd4;
$L__BB82_2:
	mul.wide.s32 	%rd5, %r10, 4;
	add.s64 	%rd6, %rd1, %rd5;
	ld.global.f32 	%f1, [%rd6];
	cvt.rzi.f32.f32 	%f2, %f1;
	add.s64 	%rd7, %rd2, %rd5;
	st.global.f32 	[%rd7], %f2;
	add.s32 	%r10, %r10, %r3;
	setp.lt.s32 	%p2, %r10, %r6;
	@%p2 bra 	$L__BB82_2;
$L__BB82_3:
	ret;

}
	// .globl	_Z9_trunc_64iPdS_
.visible .entry _Z9_trunc_64iPdS_(
	.param .u32 _Z9_trunc_64iPdS__param_0,
	.param .u64 .ptr .align 1 _Z9_trunc_64iPdS__param_1,
	.param .u64 .ptr .align 1 _Z9_trunc_64iPdS__param_2
)
{
	.reg .pred 	%p<3>;
	.reg .b32 	%r<11>;
	.reg .b64 	%rd<8>;
	.reg .b64 	%fd<3>;

	ld.param.u32 	%r6, [_Z9_trunc_64iPdS__param_0];
	ld.param.u64 	%rd3, [_Z9_trunc_64iPdS__param_1];
	ld.param.u64 	%rd4, [_Z9_trunc_64iPdS__param_2];
	mov.u32 	%r7, %tid.x;
	mov.u32 	%r8, %ctaid.x;
	mov.u32 	%r1, %ntid.x;
	mad.lo.s32 	%r10, %r8, %r1, %r7;
	setp.ge.s32 	%p1, %r10, %r6;
	@%p1 bra 	$L__BB83_3;
	mov.u32 	%r9, %nctaid.x;
	mul.lo.s32 	%r3, %r1, %r9;
	cvta.to.global.u64 	%rd1, %rd3;
	cvta.to.global.u64 	%rd2, %rd4;
$L__BB83_2:
	mul.wide.s32 	%rd5, %r10, 8;
	add.s64 	%rd6, %rd1, %rd5;
	ld.global.f64 	%fd1, [%rd6];
	cvt.rzi.f64.f64 	%fd2, %fd1;
	add.s64 	%rd7, %rd2, %rd5;
	st.global.f64 	[%rd7], %fd2;
	add.s32 	%r10, %r10, %r3;
	setp.lt.s32 	%p2, %r10, %r6;
	@%p2 bra 	$L__BB83_2;
$L__BB83_3:
	ret;

}
	// .globl	_Z5_G_32iPfS_
.visible .entry _Z5_G_32iPfS_(
	.param .u32 _Z5_G_32iPfS__param_0,
	.param .u64 .ptr .align 1 _Z5_G_32iPfS__param_1,
	.param .u64 .ptr .align 1 _Z5_G_32iPfS__param_2
)
{
	.reg .pred 	%p<6>;
	.reg .b32 	%r<26>;
	.reg .b32 	%f<6>;
	.reg .b64 	%rd<9>;
	.reg .b64 	%fd<28>;

	ld.param.u32 	%r9, [_Z5_G_32iPfS__param_0];
	ld.param.u64 	%rd3, [_Z5_G_32iPfS__param_1];
	ld.param.u64 	%rd4, [_Z5_G_32iPfS__param_2];
	mov.u32 	%r10, %tid.x;
	mov.u32 	%r11, %ctaid.x;
	mov.u32 	%r1, %ntid.x;
	mad.lo.s32 	%r25, %r11, %r1, %r10;
	setp.ge.s32 	%p1, %r25, %r9;
	@%p1 bra 	$L__BB84_6;
	mov.u32 	%r12, %nctaid.x;
	mul.lo.s32 	%r3, %r1, %r12;
	cvta.to.global.u64 	%rd1, %rd3;
	cvta.to.global.u64 	%rd2, %rd4;
$L__BB84_2:
	mul.wide.s32 	%rd5, %r25, 4;
	add.s64 	%rd6, %rd1, %rd5;
	ld.global.f32 	%f2, [%rd6];
	mul.f32 	%f3, %f2, %f2;
	cvt.f64.f32 	%fd6, %f3;
	mul.f64 	%fd1, %fd6, 0dBFE0000000000000;
	fma.rn.f64 	%fd7, %fd1, 0d3FF71547652B82FE, 0d4338000000000000;
	{
	.reg .b32 %temp; 
	mov.b64 	{%r5, %temp}, %fd7;
	}
	mov.f64 	%fd8, 0dC338000000000000;
	add.rn.f64 	%fd9, %fd7, %fd8;
	fma.rn.f64 	%fd10, %fd9, 0dBFE62E42FEFA39EF, %fd1;
	fma.rn.f64 	%fd11, %fd9, 0dBC7ABC9E3B39803F, %fd10;
	fma.rn.f64 	%fd12, %fd11, 0d3E5ADE1569CE2BDF, 0d3E928AF3FCA213EA;
	fma.rn.f64 	%fd13, %fd12, %fd11, 0d3EC71DEE62401315;
	fma.rn.f64 	%fd14, %fd13, %fd11, 0d3EFA01997C89EB71;
	fma.rn.f64 	%fd15, %fd14, %fd11, 0d3F2A01A014761F65;
	fma.rn.f64 	%fd16, %fd15, %fd11, 0d3F56C16C1852B7AF;
	fma.rn.f64 	%fd17, %fd16, %fd11, 0d3F81111111122322;
	fma.rn.f64 	%fd18, %fd17, %fd11, 0d3FA55555555502A1;
	fma.rn.f64 	%fd19, %fd18, %fd11, 0d3FC5555555555511;
	fma.rn.f64 	%fd20, %fd19, %fd11, 0d3FE000000000000B;
	fma.rn.f64 	%fd21, %fd20, %fd11, 0d3FF0000000000000;
	fma.rn.f64 	%fd22, %fd21, %fd11, 0d3FF0000000000000;
	{
	.reg .b32 %temp; 
	mov.b64 	{%r6, %temp}, %fd22;
	}
	{
	.reg .b32 %temp; 
	mov.b64 	{%temp, %r7}, %fd22;
	}
	shl.b32 	%r13, %r5, 20;
	add.s32 	%r14, %r13, %r7;
	mov.b64 	%fd27, {%r6, %r14};
	{
	.reg .b32 %temp; 
	mov.b64 	{%temp, %r15}, %fd1;
	}
	mov.b32 	%f4, %r15;
	abs.f32 	%f1, %f4;
	setp.lt.f32 	%p2, %f1, 0f4086232B;
	@%p2 bra 	$L__BB84_5;
	setp.lt.f64 	%p3, %fd1, 0d0000000000000000;
	add.f64 	%fd23, %fd1, 0d7FF0000000000000;
	selp.f64 	%fd27, 0d0000000000000000, %fd23, %p3;
	setp.geu.f32 	%p4, %f1, 0f40874800;
	@%p4 bra 	$L__BB84_5;
	shr.u32 	%r16, %r5, 31;
	add.s32 	%r17, %r5, %r16;
	shr.s32 	%r18, %r17, 1;
	shl.b32 	%r19, %r18, 20;
	add.s32 	%r20, %r7, %r19;
	mov.b64 	%fd24, {%r6, %r20};
	sub.s32 	%r21, %r5, %r18;
	shl.b32 	%r22, %r21, 20;
	add.s32 	%r23, %r22, 1072693248;
	mov.b32 	%r24, 0;
	mov.b64 	%fd25, {%r24, %r23};
	mul.f64 	%fd27, %fd25, %fd24;
$L__BB84_5:
	mul.f64 	%fd26, %fd27, 0d3FD9884548DF6CE3;
	cvt.rn.f32.f64 	%f5, %fd26;
	add.s64 	%rd8, %rd2, %rd5;
	st.global.f32 	[%rd8], %f5;
	add.s32 	%r25, %r25, %r3;
	setp.lt.s32 	%p5, %r25, %r9;
	@%p5 bra 	$L__BB84_2;
$L__BB84_6:
	ret;

}
	// .globl	_Z5_G_64iPdS_
.visible .entry _Z5_G_64iPdS_(
	.param .u32 _Z5_G_64iPdS__param_0,
	.param .u64 .ptr .align 1 _Z5_G_64iPdS__param_1,
	.param .u64 .ptr .align 1 _Z5_G_64iPdS__param_2
)
{
	.reg .pred 	%p<6>;
	.reg .b32 	%r<26>;
	.reg .b32 	%f<3>;
	.reg .b64 	%rd<9>;
	.reg .b64 	%fd<29>;

	ld.param.u32 	%r9, [_Z5_G_64iPdS__param_0];
	ld.param.u64 	%rd3, [_Z5_G_64iPdS__param_1];
	ld.param.u64 	%rd4, [_Z5_G_64iPdS__param_2];
	mov.u32 	%r10, %tid.x;
	mov.u32 	%r11, %ctaid.x;
	mov.u32 	%r1, %ntid.x;
	mad.lo.s32 	%r25, %r11, %r1, %r10;
	setp.ge.s32 	%p1, %r25, %r9;
	@%p1 bra 	$L__BB85_6;
	mov.u32 	%r12, %nctaid.x;
	mul.lo.s32 	%r3, %r1, %r12;
	cvta.to.global.u64 	%rd1, %rd3;
	cvta.to.global.u64 	%rd2, %rd4;
$L__BB85_2:
	mul.wide.s32 	%rd5, %r25, 8;
	add.s64 	%rd6, %rd1, %rd5;
	ld.global.f64 	%fd6, [%rd6];
	mul.f64 	%fd7, %fd6, %fd6;
	mul.f64 	%fd1, %fd7, 0dBFE0000000000000;
	fma.rn.f64 	%fd8, %fd1, 0d3FF71547652B82FE, 0d4338000000000000;
	{
	.reg .b32 %temp; 
	mov.b64 	{%r5, %temp}, %fd8;
	}
	mov.f64 	%fd9, 0dC338000000000000;
	add.rn.f64 	%fd10, %fd8, %fd9;
	fma.rn.f64 	%fd11, %fd10, 0dBFE62E42FEFA39EF, %fd1;
	fma.rn.f64 	%fd12, %fd10, 0dBC7ABC9E3B39803F, %fd11;
	fma.rn.f64 	%fd13, %fd12, 0d3E5ADE1569CE2BDF, 0d3E928AF3FCA213EA;
	fma.rn.f64 	%fd14, %fd13, %fd12, 0d3EC71DEE62401315;
	fma.rn.f64 	%fd15, %fd14, %fd12, 0d3EFA01997C89EB71;
	fma.rn.f64 	%fd16, %fd15, %fd12, 0d3F2A01A014761F65;
	fma.rn.f64 	%fd17, %fd16, %fd12, 0d3F56C16C1852B7AF;
	fma.rn.f64 	%fd18, %fd17, %fd12, 0d3F81111111122322;
	fma.rn.f64 	%fd19, %fd18, %fd12, 0d3FA55555555502A1;
	fma.rn.f64 	%fd20, %fd19, %fd12, 0d3FC5555555555511;
	fma.rn.f64 	%fd21, %fd20, %fd12, 0d3FE000000000000B;
	fma.rn.f64 	%fd22, %fd21, %fd12, 0d3FF0000000000000;
	fma.rn.f64 	%fd23, %fd22, %fd12, 0d3FF0000000000000;
	{
	.reg .b32 %temp; 
	mov.b64 	{%r6, %temp}, %fd23;
	}
	{
	.reg .b32 %temp; 
	mov.b64 	{%temp, %r7}, %fd23;
	}
	shl.b32 	%r13, %r5, 20;
	add.s32 	%r14, %r13, %r7;
	mov.b64 	%fd28, {%r6, %r14};
	{
	.reg .b32 %temp; 
	mov.b64 	{%temp, %r15}, %fd1;
	}
	mov.b32 	%f2, %r15;
	abs.f32 	%f1, %f2;
	setp.lt.f32 	%p2, %f1, 0f4086232B;
	@%p2 bra 	$L__BB85_5;
	setp.lt.f64 	%p3, %fd1, 0d0000000000000000;
	add.f64 	%fd24, %fd1, 0d7FF0000000000000;
	selp.f64 	%fd28, 0d0000000000000000, %fd24, %p3;
	setp.geu.f32 	%p4, %f1, 0f40874800;
	@%p4 bra 	$L__BB85_5;
	shr.u32 	%r16, %r5, 31;
	add.s32 	%r17, %r5, %r16;
	shr.s32 	%r18, %r17, 1;
	shl.b32 	%r19, %r18, 20;
	add.s32 	%r20, %r7, %r19;
	mov.b64 	%fd25, {%r6, %r20};
	sub.s32 	%r21, %r5, %r18;
	shl.b32 	%r22, %r21, 20;
	add.s32 	%r23, %r22, 1072693248;
	mov.b32 	%r24, 0;
	mov.b64 	%fd26, {%r24, %r23};
	mul.f64 	%fd28, %fd26, %fd25;
$L__BB85_5:
	mul.f64 	%fd27, %fd28, 0d3FD9884533D43651;
	add.s64 	%rd8, %rd2, %rd5;
	st.global.f64 	[%rd8], %fd27;
	add.s32 	%r25, %r25, %r3;
	setp.lt.s32 	%p5, %r25, %r9;
	@%p5 bra 	$L__BB85_2;
$L__BB85_6:
	ret;

}
	// .globl	_Z5_H_32iPfS_
.visible .entry _Z5_H_32iPfS_(
	.param .u32 _Z5_H_32iPfS__param_0,
	.param .u64 .ptr .align 1 _Z5_H_32iPfS__param_1,
	.param .u64 .ptr .align 1 _Z5_H_32iPfS__param_2
)
{
	.reg .pred 	%p<9>;
	.reg .b32 	%r<26>;
	.reg .b32 	%f<3>;
	.reg .b64 	%rd<9>;
	.reg .b64 	%fd<88>;

	ld.param.u32 	%r9, [_Z5_H_32iPfS__param_0];
	ld.param.u64 	%rd3, [_Z5_H_32iPfS__param_1];
	ld.param.u64 	%rd4, [_Z5_H_32iPfS__param_2];
	mov.u32 	%r10, %tid.x;
	mov.u32 	%r11, %ctaid.x;
	mov.u32 	%r1, %ntid.x;
	mad.lo.s32 	%r25, %r11, %r1, %r10;
	setp.ge.s32 	%p1, %r25, %r9;
	@%p1 bra 	$L__BB86_6;
	mov.u32 	%r12, %nctaid.x;
	mul.lo.s32 	%r3, %r1, %r12;
	cvta.to.global.u64 	%rd1, %rd3;
	cvta.to.global.u64 	%rd2, %rd4;
$L__BB86_2:
	mul.wide.s32 	%rd5, %r25, 4;
	add.s64 	%rd6, %rd1, %rd5;
	ld.global.f32 	%f1, [%rd6];
	cvt.f64.f32 	%fd5, %f1;
	mul.f64 	%fd1, %fd5, 0d3FE6A09E607DC426;
	{
	.reg .b32 %temp; 
	mov.b64 	{%temp, %r5}, %fd1;
	}
	and.b32  	%r6, %r5, 2147483647;
	{
	.reg .b32 %temp; 
	mov.b64 	{%r7, %temp}, %fd1;
	}
	setp.gt.u32 	%p2, %r6, 2146435071;
	@%p2 bra 	$L__BB86_4;
	mov.b64 	%fd9, {%r7, %r6};
	add.f64 	%fd10, %fd9, 0dC010000000000000;
	add.f64 	%fd11, %fd9, 0d4010000000000000;
	rcp.approx.ftz.f64 	%fd12, %fd11;
	neg.f64 	%fd13, %fd11;
	fma.rn.f64 	%fd14, %fd13, %fd12, 0d3FF0000000000000;
	fma.rn.f64 	%fd15, %fd14, %fd14, %fd14;
	fma.rn.f64 	%fd16, %fd15, %fd12, %fd12;
	mul.f64 	%fd17, %fd10, %fd16;
	mov.f64 	%fd18, 0d3FF0000000000000;
	add.rn.f64 	%fd19, %fd17, %fd18;
	fma.rn.f64 	%fd20, %fd19, 0dC010000000000000, %fd9;
	neg.f64 	%fd21, %fd17;
	fma.rn.f64 	%fd22, %fd21, %fd9, %fd20;
	fma.rn.f64 	%fd23, %fd16, %fd22, %fd17;
	fma.rn.f64 	%fd24, %fd23, 0dBDF8774AD4E0BFD7, 0dBE44E1C6FD03D328;
	fma.rn.f64 	%fd25, %fd24, %fd23, 0dBE4330149F7A56B6;
	fma.rn.f64 	%fd26, %fd25, %fd23, 0d3E7BEDDED8376273;
	fma.rn.f64 	%fd27, %fd26, %fd23, 0d3E6F9254C3ABF22B;
	fma.rn.f64 	%fd28, %fd27, %fd23, 0dBEAB9068C2148CF0;
	fma.rn.f64 	%fd29, %fd28, %fd23, 0d3E94C6454DB34009;
	fma.rn.f64 	%fd30, %fd29, %fd23, 0d3ED7F1C378F2311D;
	fma.rn.f64 	%fd31, %fd30, %fd23, 0dBEE78E051C6D5C58;
	fma.rn.f64 	%fd32, %fd31, %fd23, 0dBEF995B4EAD14A90;
	fma.rn.f64 	%fd33, %fd32, %fd23, 0d3F23BE27CF0A29B2;
	fma.rn.f64 	%fd34, %fd33, %fd23, 0dBF2A1DEF3E81672E;
	fma.rn.f64 	%fd35, %fd34, %fd23, 0dBF48D4ABE68C1713;
	fma.rn.f64 	%fd36, %fd35, %fd23, 0d3F749C67210DD6B4;
	fma.rn.f64 	%fd37, %fd36, %fd23, 0dBF9096238568E357;
	fma.rn.f64 	%fd38, %fd37, %fd23, 0d3FA3079EDF8C2DC9;
	fma.rn.f64 	%fd39, %fd38, %fd23, 0dBFB0FB06DFF601FC;
	fma.rn.f64 	%fd40, %fd39, %fd23, 0d3FB7FEE004DFBCDC;
	fma.rn.f64 	%fd41, %fd40, %fd23, 0dBFB9DDB23C3DB8C6;
	fma.rn.f64 	%fd42, %fd41, %fd23, 0d3FB16ECEFCFA5FDA;
	fma.rn.f64 	%fd43, %fd42, %fd23, 0d3F8F7F5DF66FB6D6;
	fma.rn.f64 	%fd44, %fd43, %fd23, 0dBFC1DF1AD154A29D;
	fma.rn.f64 	%fd45, %fd44, %fd23, 0d3FF3BA5916E9FD7F;
	fma.rn.f64 	%fd46, %fd9, 0d4000000000000000, 0d3FF0000000000000;
	rcp.approx.ftz.f64 	%fd47, %fd46;
	neg.f64 	%fd48, %fd46;
	fma.rn.f64 	%fd49, %fd48, %fd47, 0d3FF0000000000000;
	fma.rn.f64 	%fd50, %fd49, %fd49, %fd49;
	fma.rn.f64 	%fd51, %fd50, %fd47, %fd47;
	mul.f64 	%fd52, %fd51, %fd45;
	mul.f64 	%fd53, %fd52, 0dC000000000000000;
	fma.rn.f64 	%fd54, %fd9, %fd53, %fd45;
	neg.f64 	%fd55, %fd52;
	add.rn.f64 	%fd56, %fd54, %fd55;
	fma.rn.f64 	%fd57, %fd56, %fd51, %fd52;
	neg.f64 	%fd58, %fd9;
	mul.f64 	%fd59, %fd9, %fd58;
	fma.rn.f64 	%fd60, %fd59, 0d3FF71547652B82FE, 0d4338000000000000;
	{
	.reg .b32 %temp; 
	mov.b64 	{%r13, %temp}, %fd60;
	}
	mov.f64 	%fd61, 0dC338000000000000;
	add.rn.f64 	%fd62, %fd60, %fd61;
	fma.rn.f64 	%fd63, %fd62, 0dBFE62E42FEFA39EF, %fd59;
	fma.rn.f64 	%fd64, %fd62, 0dBC7ABC9E3B39803F, %fd63;
	fma.rn.f64 	%fd65, %fd64, 0d3E5ADE1569CE2BDF, 0d3E928AF3FCA213EA;
	fma.rn.f64 	%fd66, %fd65, %fd64, 0d3EC71DEE62401315;
	fma.rn.f64 	%fd67, %fd66, %fd64, 0d3EFA01997C89EB71;
	fma.rn.f64 	%fd68, %fd67, %fd64, 0d3F2A01A014761F65;
	fma.rn.f64 	%fd69, %fd68, %fd64, 0d3F56C16C1852B7AF;
	fma.rn.f64 	%fd70, %fd69, %fd64, 0d3F81111111122322;
	fma.rn.f64 	%fd71, %fd70, %fd64, 0d3FA55555555502A1;
	fma.rn.f64 	%fd72, %fd71, %fd64, 0d3FC5555555555511;
	fma.rn.f64 	%fd73, %fd72, %fd64, 0d3FE000000000000B;
	fma.rn.f64 	%fd74, %fd73, %fd64, 0d3FF0000000000000;
	fma.rn.f64 	%fd75, %fd74, %fd64, 0d3FF0000000000000;
	shr.u32 	%r14, %r13, 31;
	add.s32 	%r15, %r13, %r14;
	shr.s32 	%r16, %r15, 1;
	{
	.reg .b32 %temp; 
	mov.b64 	{%r17, %temp}, %fd75;
	}
	{
	.reg .b32 %temp; 
	mov.b64 	{%temp, %r18}, %fd75;
	}
	shl.b32 	%r19, %r16, 20;
	add.s32 	%r20, %r18, %r19;
	mov.b64 	%fd76, {%r17, %r20};
	sub.s32 	%r21, %r13, %r16;
	shl.b32 	%r22, %r21, 20;
	add.s32 	%r23, %r22, 1072693248;
	mov.b32 	%r24, 0;
	mov.b64 	%fd77, {%r24, %r23};
	mul.f64 	%fd78, %fd77, %fd76;
	neg.f64 	%fd79, %fd59;
	fma.rn.f64 	%fd80, %fd58, %fd9, %fd79;
	fma.rn.f64 	%fd81, %fd78, %fd80, %fd78;
	mul.f64 	%fd82, %fd81, %fd57;
	setp.gt.u32 	%p6, %r6, 1077624832;
	selp.f64 	%fd83, 0d0000000000000000, %fd82, %p6;
	setp.lt.s32 	%p7, %r5, 0;
	mov.f64 	%fd84, 0d4000000000000000;
	sub.f64 	%fd85, %fd84, %fd83;
	selp.f64 	%fd87, %fd85, %fd83, %p7;
	bra.uni 	$L__BB86_5;
$L__BB86_4:
	setp.eq.s32 	%p3, %r6, 2146435072;
	setp.eq.s32 	%p4, %r7, 0;
	setp.lt.s32 	%p5, %r5, 0;
	selp.f64 	%fd6, 0d4000000000000000, 0d0000000000000000, %p5;
	add.f64 	%fd7, %fd1, %fd1;
	selp.f64 	%fd8, %fd6, %fd7, %p4;
	selp.f64 	%fd87, %fd8, %fd7, %p3;
$L__BB86_5:
	mul.f64 	%fd86, %fd87, 0d3FE0000000000000;
	cvt.rn.f32.f64 	%f2, %fd86;
	add.s64 	%rd8, %rd2, %rd5;
	st.global.f32 	[%rd8], %f2;
	add.s32 	%r25, %r25, %r3;
	setp.lt.s32 	%p8, %r25, %r9;
	@%p8 bra 	$L__BB86_2;
$L__BB86_6:
	ret;

}
	// .globl	_Z5_H_64iPdS_
.visible .entry _Z5_H_64iPdS_(
	.param .u32 _Z5_H_64iPdS__param_0,
	.param .u64 .ptr .align 1 _Z5_H_64iPdS__param_1,
	.param .u64 .ptr .align 1 _Z5_H_64iPdS__param_2
)
{
	.reg .pred 	%p<9>;
	.reg .b32 	%r<26>;
	.reg .b64 	%rd<9>;
	.reg .b64 	%fd<88>;

	ld.param.u32 	%r9, [_Z5_H_64iPdS__param_0];
	ld.param.u64 	%rd3, [_Z5_H_64iPdS__param_1];
	ld.param.u64 	%rd4, [_Z5_H_64iPdS__param_2];
	mov.u32 	%r10, %tid.x;
	mov.u32 	%r11, %ctaid.x;
	mov.u32 	%r1, %ntid.x;
	mad.lo.s32 	%r25, %r11, %r1, %r10;
	setp.ge.s32 	%p1, %r25, %r9;
	@%p1 bra 	$L__BB87_6;
	mov.u32 	%r12, %nctaid.x;
	mul.lo.s32 	%r3, %r1, %r12;
	cvta.to.global.u64 	%rd1, %rd3;
	cvta.to.global.u64 	%rd2, %rd4;
$L__BB87_2:
	mul.wide.s32 	%rd5, %r25, 8;
	add.s64 	%rd6, %rd1, %rd5;
	ld.global.f64 	%fd5, [%rd6];
	mul.f64 	%fd1, %fd5, 0d3FE6A09E667F3BCC;
	{
	.reg .b32 %temp; 
	mov.b64 	{%temp, %r5}, %fd1;
	}
	and.b32  	%r6, %r5, 2147483647;
	{
	.reg .b32 %temp; 
	mov.b64 	{%r7, %temp}, %fd1;
	}
	setp.gt.u32 	%p2, %r6, 2146435071;
	@%p2 bra 	$L__BB87_4;
	mov.b64 	%fd9, {%r7, %r6};
	add.f64 	%fd10, %fd9, 0dC010000000000000;
	add.f64 	%fd11, %fd9, 0d4010000000000000;
	rcp.approx.ftz.f64 	%fd12, %fd11;
	neg.f64 	%fd13, %fd11;
	fma.rn.f64 	%fd14, %fd13, %fd12, 0d3FF0000000000000;
	fma.rn.f64 	%fd15, %fd14, %fd14, %fd14;
	fma.rn.f64 	%fd16, %fd15, %fd12, %fd12;
	mul.f64 	%fd17, %fd10, %fd16;
	mov.f64 	%fd18, 0d3FF0000000000000;
	add.rn.f64 	%fd19, %fd17, %fd18;
	fma.rn.f64 	%fd20, %fd19, 0dC010000000000000, %fd9;
	neg.f64 	%fd21, %fd17;
	fma.rn.f64 	%fd22, %fd21, %fd9, %fd20;
	fma.rn.f64 	%fd23, %fd16, %fd22, %fd17;
	fma.rn.f64 	%fd24, %fd23, 0dBDF8774AD4E0BFD7, 0dBE44E1C6FD03D328;
	fma.rn.f64 	%fd25, %fd24, %fd23, 0dBE4330149F7A56B6;
	fma.rn.f64 	%fd26, %fd25, %fd23, 0d3E7BEDDED8376273;
	fma.rn.f64 	%fd27, %fd26, %fd23, 0d3E6F9254C3ABF22B;
	fma.rn.f64 	%fd28, %fd27, %fd23, 0dBEAB9068C2148CF0;
	fma.rn.f64 	%fd29, %fd28, %fd23, 0d3E94C6454DB34009;
	fma.rn.f64 	%fd30, %fd29, %fd23, 0d3ED7F1C378F2311D;
	fma.rn.f64 	%fd31, %fd30, %fd23, 0dBEE78E051C6D5C58;
	fma.rn.f64 	%fd32, %fd31, %fd23, 0dBEF995B4EAD14A90;
	fma.rn.f64 	%fd33, %fd32, %fd23, 0d3F23BE27CF0A29B2;
	fma.rn.f64 	%fd34, %fd33, %fd23, 0dBF2A1DEF3E81672E;
	fma.rn.f64 	%fd35, %fd34, %fd23, 0dBF48D4ABE68C1713;
	fma.rn.f64 	%fd36, %fd35, %fd23, 0d3F749C67210DD6B4;
	fma.rn.f64 	%fd37, %fd36, %fd23, 0dBF9096238568E357;
	fma.rn.f64 	%fd38, %fd37, %fd23, 0d3FA3079EDF8C2DC9;
	fma.rn.f64 	%fd39, %fd38, %fd23, 0dBFB0FB06DFF601FC;
	fma.rn.f64 	%fd40, %fd39, %fd23, 0d3FB7FEE004DFBCDC;
	fma.rn.f64 	%fd41, %fd40, %fd23, 0dBFB9DDB23C3DB8C6;
	fma.rn.f64 	%fd42, %fd41, %fd23, 0d3FB16ECEFCFA5FDA;
	fma.rn.f64 	%fd43, %fd42, %fd23, 0d3F8F7F5DF66FB6D6;
	fma.rn.f64 	%fd44, %fd43, %fd23, 0dBFC1DF1AD154A29D;
	fma.rn.f64 	%fd45, %fd44, %fd23, 0d3FF3BA5916E9FD7F;
	fma.rn.f64 	%fd46, %fd9, 0d4000000000000000, 0d3FF0000000000000;
	rcp.approx.ftz.f64 	%fd47, %fd46;
	neg.f64 	%fd48, %fd46;
	fma.rn.f64 	%fd49, %fd48, %fd47, 0d3FF0000000000000;
	fma.rn.f64 	%fd50, %fd49, %fd49, %fd49;
	fma.rn.f64 	%fd51, %fd50, %fd47, %fd47;
	mul.f64 	%fd52, %fd51, %fd45;
	mul.f64 	%fd53, %fd52, 0dC000000000000000;
	fma.rn.f64 	%fd54, %fd9, %fd53, %fd45;
	neg.f64 	%fd55, %fd52;
	add.rn.f64 	%fd56, %fd54, %fd55;
	fma.rn.f64 	%fd57, %fd56, %fd51, %fd52;
	neg.f64 	%fd58, %fd9;
	mul.f64 	%fd59, %fd9, %fd58;
	fma.rn.f64 	%fd60, %fd59, 0d3FF71547652B82FE, 0d4338000000000000;
	{
	.reg .b32 %temp; 
	mov.b64 	{%r13, %temp}, %fd60;
	}
	mov.f64 	%fd61, 0dC338000000000000;
	add.rn.f64 	%fd62, %fd60, %fd61;
	fma.rn.f64 	%fd63, %fd62, 0dBFE62E42FEFA39EF, %fd59;
	fma.rn.f64 	%fd64, %fd62, 0dBC7ABC9E3B39803F, %fd63;
	fma.rn.f64 	%fd65, %fd64, 0d3E5ADE1569CE2BDF, 0d3E928AF3FCA213EA;
	fma.rn.f64 	%fd66, %fd65, %fd64, 0d3EC71DEE62401315;
	fma.rn.f64 	%fd67, %fd66, %fd64, 0d3EFA01997C89EB71;
	fma.rn.f64 	%fd68, %fd67, %fd64, 0d3F2A01A014761F65;
	fma.rn.f64 	%fd69, %fd68, %fd64, 0d3F56C16C1852B7AF;
	fma.rn.f64 	%fd70, %fd69, %fd64, 0d3F81111111122322;
	fma.rn.f64 	%fd71, %fd70, %fd64, 0d3FA55555555502A1;
	fma.rn.f64 	%fd72, %fd71, %fd64, 0d3FC5555555555511;
	fma.rn.f64 	%fd73, %fd72, %fd64, 0d3FE000000000000B;
	fma.rn.f64 	%fd74, %fd73, %fd64, 0d3FF0000000000000;
	fma.rn.f64 	%fd75, %fd74, %fd64, 0d3FF0000000000000;
	shr.u32 	%r14, %r13, 31;
	add.s32 	%r15, %r13, %r14;
	shr.s32 	%r16, %r15, 1;
	{
	.reg .b32 %temp; 
	mov.b64 	{%r17, %temp}, %fd75;
	}
	{
	.reg .b32 %temp; 
	mov.b64 	{%temp, %r18}, %fd75;
	}
	shl.b32 	%r19, %r16, 20;
	add.s32 	%r20, %r18, %r19;
	mov.b64 	%fd76, {%r17, %r20};
	sub.s32 	%r21, %r13, %r16;
	shl.b32 	%r22, %r21, 20;
	add.s32 	%r23, %r22, 1072693248;
	mov.b32 	%r24, 0;
	mov.b64 	%fd77, {%r24, %r23};
	mul.f64 	%fd78, %fd77, %fd76;
	neg.f64 	%fd79, %fd59;
	fma.rn.f64 	%fd80, %fd58, %fd9, %fd79;
	fma.rn.f64 	%fd81, %fd78, %fd80, %fd78;
	mul.f64 	%fd82, %fd81, %fd57;
	setp.gt.u32 	%p6, %r6, 1077624832;
	selp.f64 	%fd83, 0d0000000000000000, %fd82, %p6;
	setp.lt.s32 	%p7, %r5, 0;
	mov.f64 	%fd84, 0d4000000000000000;
	sub.f64 	%fd85, %fd84, %fd83;
	selp.f64 	%fd87, %fd85, %fd83, %p7;
	bra.uni 	$L__BB87_5;
$L__BB87_4:
	setp.eq.s32 	%p3, %r6, 2146435072;
	setp.eq.s32 	%p4, %r7, 0;
	setp.lt.s32 	%p5, %r5, 0;
	selp.f64 	%fd6, 0d4000000000000000, 0d0000000000000000, %p5;
	add.f64 	%fd7, %fd1, %fd1;
	selp.f64 	%fd8, %fd6, %fd7, %p4;
	selp.f64 	%fd87, %fd8, %fd7, %p3;
$L__BB87_5:
	mul.f64 	%fd86, %fd87, 0d3FE0000000000000;
	add.s64 	%rd8, %rd2, %rd5;
	st.global.f64 	[%rd8], %fd86;
	add.s32 	%r25, %r25, %r3;
	setp.lt.s32 	%p8, %r25, %r9;
	@%p8 bra 	$L__BB87_2;
$L__BB87_6:
	ret;

}
	// .globl	_Z6_GH_32iPfS_
.visible .entry _Z6_GH_32iPfS_(
	.param .u32 _Z6_GH_32iPfS__param_0,
	.param .u64 .ptr .align 1 _Z6_GH_32iPfS__param_1,
	.param .u64 .ptr .align 1 _Z6_GH_32iPfS__param_2
)
{
	.reg .pred 	%p<13>;
	.reg .b32 	%r<41>;
	.reg .b32 	%f<12>;
	.reg .b64 	%rd<9>;
	.reg .b64 	%fd<128>;

	ld.param.u32 	%r12, [_Z6_GH_32iPfS__param_0];
	ld.param.u64 	%rd3, [_Z6_GH_32iPfS__param_1];
	ld.param.u64 	%rd4, [_Z6_GH_32iPfS__param_2];
	mov.u32 	%r13, %tid.x;
	mov.u32 	%r14, %ctaid.x;
	mov.u32 	%r1, %ntid.x;
	mad.lo.s32 	%r40, %r14, %r1, %r13;
	setp.ge.s32 	%p1, %r40, %r12;
	@%p1 bra 	$L__BB88_12;
	mov.u32 	%r15, %nctaid.x;
	mul.lo.s32 	%r3, %r1, %r15;
	cvta.to.global.u64 	%rd1, %rd3;
	cvta.to.global.u64 	%rd2, %rd4;
$L__BB88_2:
	mul.wide.s32 	%rd5, %r40, 4;
	add.s64 	%rd6, %rd1, %rd5;
	ld.global.f32 	%f1, [%rd6];
	setp.leu.f32 	%p2, %f1, 0f41F00000;
	@%p2 bra 	$L__BB88_4;
	cvt.f64.f32 	%fd115, %f1;
	rcp.rn.f32 	%f5, %f1;
	cvt.f64.f32 	%fd116, %f5;
	mul.f32 	%f6, %f1, %f1;
	mov.f32 	%f7, 0fC0000000;
	div.rn.f32 	%f8, %f7, %f6;
	cvt.f64.f32 	%fd117, %f8;
	mov.f32 	%f9, 0fC0A00000;
	div.rn.f32 	%f10, %f9, %f6;
	cvt.f64.f32 	%fd118, %f10;
	cvt.f64.f32 	%fd119, %f6;
	mov.f64 	%fd120, 0dC01D99999999999A;
	div.rn.f64 	%fd121, %fd120, %fd119;
	add.f64 	%fd122, %fd121, 0d3FF0000000000000;
	fma.rn.f64 	%fd123, %fd122, %fd118, 0d3FF0000000000000;
	fma.rn.f64 	%fd124, %fd123, %fd117, 0d3FF0000000000000;
	fma.rn.f64 	%fd127, %fd124, %fd116, %fd115;
	bra.uni 	$L__BB88_11;
$L__BB88_4:
	mul.f32 	%f3, %f1, %f1;
	cvt.f64.f32 	%fd13, %f3;
	mul.f64 	%fd2, %fd13, 0dBFE0000000000000;
	fma.rn.f64 	%fd14, %fd2, 0d3FF71547652B82FE, 0d4338000000000000;
	{
	.reg .b32 %temp; 
	mov.b64 	{%r5, %temp}, %fd14;
	}
	mov.f64 	%fd15, 0dC338000000000000;
	add.rn.f64 	%fd16, %fd14, %fd15;
	fma.rn.f64 	%fd17, %fd16, 0dBFE62E42FEFA39EF, %fd2;
	fma.rn.f64 	%fd18, %fd16, 0dBC7ABC9E3B39803F, %fd17;
	fma.rn.f64 	%fd19, %fd18, 0d3E5ADE1569CE2BDF, 0d3E928AF3FCA213EA;
	fma.rn.f64 	%fd20, %fd19, %fd18, 0d3EC71DEE62401315;
	fma.rn.f64 	%fd21, %fd20, %fd18, 0d3EFA01997C89EB71;
	fma.rn.f64 	%fd22, %fd21, %fd18, 0d3F2A01A014761F65;
	fma.rn.f64 	%fd23, %fd22, %fd18, 0d3F56C16C1852B7AF;
	fma.rn.f64 	%fd24, %fd23, %fd18, 0d3F81111111122322;
	fma.rn.f64 	%fd25, %fd24, %fd18, 0d3FA55555555502A1;
	fma.rn.f64 	%fd26, %fd25, %fd18, 0d3FC5555555555511;
	fma.rn.f64 	%fd27, %fd26, %fd18, 0d3FE000000000000B;
	fma.rn.f64 	%fd28, %fd27, %fd18, 0d3FF0000000000000;
	fma.rn.f64 	%fd29, %fd28, %fd18, 0d3FF0000000000000;
	{
	.reg .b32 %temp; 
	mov.b64 	{%r6, %temp}, %fd29;
	}
	{
	.reg .b32 %temp; 
	mov.b64 	{%temp, %r7}, %fd29;
	}
	shl.b32 	%r16, %r5, 20;
	add.s32 	%r17, %r16, %r7;
	mov.b64 	%fd125, {%r6, %r17};
	{
	.reg .b32 %temp; 
	mov.b64 	{%temp, %r18}, %fd2;
	}
	mov.b32 	%f4, %r18;
	abs.f32 	%f2, %f4;
	setp.lt.f32 	%p3, %f2, 0f4086232B;
	@%p3 bra 	$L__BB88_7;
	setp.lt.f64 	%p4, %fd2, 0d0000000000000000;
	add.f64 	%fd30, %fd2, 0d7FF0000000000000;
	selp.f64 	%fd125, 0d0000000000000000, %fd30, %p4;
	setp.geu.f32 	%p5, %f2, 0f40874800;
	@%p5 bra 	$L__BB88_7;
	shr.u32 	%r19, %r5, 31;
	add.s32 	%r20, %r5, %r19;
	shr.s32 	%r21, %r20, 1;
	shl.b32 	%r22, %r21, 20;
	add.s32 	%r23, %r7, %r22;
	mov.b64 	%fd31, {%r6, %r23};
	sub.s32 	%r24, %r5, %r21;
	shl.b32 	%r25, %r24, 20;
	add.s32 	%r26, %r25, 1072693248;
	mov.b32 	%r27, 0;
	mov.b64 	%fd32, {%r27, %r26};
	mul.f64 	%fd125, %fd32, %fd31;
$L__BB88_7:
	cvt.f64.f32 	%fd33, %f1;
	mul.f64 	%fd7, %fd33, 0d3FE6A09E607DC426;
	{
	.reg .b32 %temp; 
	mov.b64 	{%temp, %r8}, %fd7;
	}
	and.b32  	%r9, %r8, 2147483647;
	{
	.reg .b32 %temp; 
	mov.b64 	{%r10, %temp}, %fd7;
	}
	setp.gt.u32 	%p6, %r9, 2146435071;
	@%p6 bra 	$L__BB88_9;
	mov.b64 	%fd37, {%r10, %r9};
	add.f64 	%fd38, %fd37, 0dC010000000000000;
	add.f64 	%fd39, %fd37, 0d4010000000000000;
	rcp.approx.ftz.f64 	%fd40, %fd39;
	neg.f64 	%fd41, %fd39;
	fma.rn.f64 	%fd42, %fd41, %fd40, 0d3FF0000000000000;
	fma.rn.f64 	%fd43, %fd42, %fd42, %fd42;
	fma.rn.f64 	%fd44, %fd43, %fd40, %fd40;
	mul.f64 	%fd45, %fd38, %fd44;
	mov.f64 	%fd46, 0d3FF0000000000000;
	add.rn.f64 	%fd47, %fd45, %fd46;
	fma.rn.f64 	%fd48, %fd47, 0dC010000000000000, %fd37;
	neg.f64 	%fd49, %fd45;
	fma.rn.f64 	%fd50, %fd49, %fd37, %fd48;
	fma.rn.f64 	%fd51, %fd44, %fd50, %fd45;
	fma.rn.f64 	%fd52, %fd51, 0dBDF8774AD4E0BFD7, 0dBE44E1C6FD03D328;
	fma.rn.f64 	%fd53, %fd52, %fd51, 0dBE4330149F7A56B6;
	fma.rn.f64 	%fd54, %fd53, %fd51, 0d3E7BEDDED8376273;
	fma.rn.f64 	%fd55, %fd54, %fd51, 0d3E6F9254C3ABF22B;
	fma.rn.f64 	%fd56, %fd55, %fd51, 0dBEAB9068C2148CF0;
	fma.rn.f64 	%fd57, %fd56, %fd51, 0d3E94C6454DB34009;
	fma.rn.f64 	%fd58, %fd57, %fd51, 0d3ED7F1C378F2311D;
	fma.rn.f64 	%fd59, %fd58, %fd51, 0dBEE78E051C6D5C58;
	fma.rn.f64 	%fd60, %fd59, %fd51, 0dBEF995B4EAD14A90;
	fma.rn.f64 	%fd61, %fd60, %fd51, 0d3F23BE27CF0A29B2;
	fma.rn.f64 	%fd62, %fd61, %fd51, 0dBF2A1DEF3E81672E;
	fma.rn.f64 	%fd63, %fd62, %fd51, 0dBF48D4ABE68C1713;
	fma.rn.f64 	%fd64, %fd63, %fd51, 0d3F749C67210DD6B4;
	fma.rn.f64 	%fd65, %fd64, %fd51, 0dBF9096238568E357;
	fma.rn.f64 	%fd66, %fd65, %fd51, 0d3FA3079EDF8C2DC9;
	fma.rn.f64 	%fd67, %fd66, %fd51, 0dBFB0FB06DFF601FC;
	fma.rn.f64 	%fd68, %fd67, %fd51, 0d3FB7FEE004DFBCDC;
	fma.rn.f64 	%fd69, %fd68, %fd51, 0dBFB9DDB23C3DB8C6;
	fma.rn.f64 	%fd70, %fd69, %fd51, 0d3FB16ECEFCFA5FDA;
	fma.rn.f64 	%fd71, %fd70, %fd51, 0d3F8F7F5DF66FB6D6;
	fma.rn.f64 	%fd72, %fd71, %fd51, 0dBFC1DF1AD154A29D;
	fma.rn.f64 	%fd73, %fd72, %fd51, 0d3FF3BA5916E9FD7F;
	fma.rn.f64 	%fd74, %fd37, 0d4000000000000000, 0d3FF0000000000000;
	rcp.approx.ftz.f64 	%fd75, %fd74;
	neg.f64 	%fd76, %fd74;
	fma.rn.f64 	%fd77, %fd76, %fd75, 0d3FF0000000000000;
	fma.rn.f64 	%fd78, %fd77, %fd77, %fd77;
	fma.rn.f64 	%fd79, %fd78, %fd75, %fd75;
	mul.f64 	%fd80, %fd79, %fd73;
	mul.f64 	%fd81, %fd80, 0dC000000000000000;
	fma.rn.f64 	%fd82, %fd37, %fd81, %fd73;
	neg.f64 	%fd83, %fd80;
	add.rn.f64 	%fd84, %fd82, %fd83;
	fma.rn.f64 	%fd85, %fd84, %fd79, %fd80;
	neg.f64 	%fd86, %fd37;
	mul.f64 	%fd87, %fd37, %fd86;
	fma.rn.f64 	%fd88, %fd87, 0d3FF71547652B82FE, 0d4338000000000000;
	{
	.reg .b32 %temp; 
	mov.b64 	{%r28, %temp}, %fd88;
	}
	mov.f64 	%fd89, 0dC338000000000000;
	add.rn.f64 	%fd90, %fd88, %fd89;
	fma.rn.f64 	%fd91, %fd90, 0dBFE62E42FEFA39EF, %fd87;
	fma.rn.f64 	%fd92, %fd90, 0dBC7ABC9E3B39803F, %fd91;
	fma.rn.f64 	%fd93, %fd92, 0d3E5ADE1569CE2BDF, 0d3E928AF3FCA213EA;
	fma.rn.f64 	%fd94, %fd93, %fd92, 0d3EC71DEE62401315;
	fma.rn.f64 	%fd95, %fd94, %fd92, 0d3EFA01997C89EB71;
	fma.rn.f64 	%fd96, %fd95, %fd92, 0d3F2A01A014761F65;
	fma.rn.f64 	%fd97, %fd96, %fd92, 0d3F56C16C1852B7AF;
	fma.rn.f64 	%fd98, %fd97, %fd92, 0d3F81111111122322;
	fma.rn.f64 	%fd99, %fd98, %fd92, 0d3FA55555555502A1;
	fma.rn.f64 	%fd100, %fd99, %fd92, 0d3FC5555555555511;
	fma.rn.f64 	%fd101, %fd100, %fd92, 0d3FE000000000000B;
	fma.rn.f64 	%fd102, %fd101, %fd92, 0d3FF0000000000000;
	fma.rn.f64 	%fd103, %fd102, %fd92, 0d3FF0000000000000;
	shr.u32 	%r29, %r28, 31;
	add.s32 	%r30, %r28, %r29;
	shr.s32 	%r31, %r30, 1;
	{
	.reg .b32 %temp; 
	mov.b64 	{%r32, %temp}, %fd103;
	}
	{
	.reg .b32 %temp; 
	mov.b64 	{%temp, %r33}, %fd103;
	}
	shl.b32 	%r34, %r31, 20;
	add.s32 	%r35, %r33, %r34;
	mov.b64 	%fd104, {%r32, %r35};
	sub.s32 	%r36, %r28, %r31;
	shl.b32 	%r37, %r36, 20;
	add.s32 	%r38, %r37, 1072693248;
	mov.b32 	%r39, 0;
	mov.b64 	%fd105, {%r39, %r38};
	mul.f64 	%fd106, %fd105, %fd104;
	neg.f64 	%fd107, %fd87;
	fma.rn.f64 	%fd108, %fd86, %fd37, %fd107;
	fma.rn.f64 	%fd109, %fd106, %fd108, %fd106;
	mul.f64 	%fd110, %fd109, %fd85;
	setp.gt.u32 	%p10, %r9, 1077624832;
	selp.f64 	%fd111, 0d0000000000000000, %fd110, %p10;
	setp.lt.s32 	%p11, %r8, 0;
	mov.f64 	%fd112, 0d4000000000000000;
	sub.f64 	%fd113, %fd112, %fd111;
	selp.f64 	%fd126, %fd113, %fd111, %p11;
	bra.uni 	$L__BB88_10;
$L__BB88_9:
	setp.eq.s32 	%p7, %r9, 2146435072;
	setp.eq.s32 	%p8, %r10, 0;
	setp.lt.s32 	%p9, %r8, 0;
	selp.f64 	%fd34, 0d4000000000000000, 0d0000000000000000, %p9;
	add.f64 	%fd35, %fd7, %fd7;
	selp.f64 	%fd36, %fd34, %fd35, %p8;
	selp.f64 	%fd126, %fd36, %fd35, %p7;
$L__BB88_10:
	mul.f64 	%fd114, %fd125, 0d3FE9884548DF6CE3;
	div.rn.f64 	%fd127, %fd114, %fd126;
$L__BB88_11:
	cvt.rn.f32.f64 	%f11, %fd127;
	add.s64 	%rd8, %rd2, %rd5;
	st.global.f32 	[%rd8], %f11;
	add.s32 	%r40, %r40, %r3;
	setp.lt.s32 	%p12, %r40, %r12;
	@%p12 bra 	$L__BB88_2;
$L__BB88_12:
	ret;

}
	// .globl	_Z6_GH_64iPdS_
.visible .entry _Z6_GH_64iPdS_(
	.param .u32 _Z6_GH_64iPdS__param_0,
	.param .u64 .ptr .align 1 _Z6_GH_64iPdS__param_1,
	.param .u64 .ptr .align 1 _Z6_GH_64iPdS__param_2
)
{
	.reg .pred 	%p<13>;
	.reg .b32 	%r<41>;
	.reg .b32 	%f<3>;
	.reg .b64 	%rd<9>;
	.reg .b64 	%fd<129>;

	ld.param.u32 	%r12, [_Z6_GH_64iPdS__param_0];
	ld.param.u64 	%rd3, [_Z6_GH_64iPdS__param_1];
	ld.param.u64 	%rd4, [_Z6_GH_64iPdS__param_2];
	mov.u32 	%r13, %tid.x;
	mov.u32 	%r14, %ctaid.x;
	mov.u32 	%r1, %ntid.x;
	mad.lo.s32 	%r40, %r14, %r1, %r13;
	setp.ge.s32 	%p1, %r40, %r12;
	@%p1 bra 	$L__BB89_12;
	mov.u32 	%r15, %nctaid.x;
	mul.lo.s32 	%r3, %r1, %r15;
	cvta.to.global.u64 	%rd1, %rd3;
	cvta.to.global.u64 	%rd2, %rd4;
$L__BB89_2:
	mul.wide.s32 	%rd5, %r40, 8;
	add.s64 	%rd6, %rd1, %rd5;
	ld.global.f64 	%fd1, [%rd6];
	setp.leu.f64 	%p2, %fd1, 0d403E000000000000;
	@%p2 bra 	$L__BB89_4;
	rcp.rn.f64 	%fd115, %fd1;
	mul.f64 	%fd116, %fd1, %fd1;
	mov.f64 	%fd117, 0dC000000000000000;
	div.rn.f64 	%fd118, %fd117, %fd116;
	mov.f64 	%fd119, 0dC014000000000000;
	div.rn.f64 	%fd120, %fd119, %fd116;
	mov.f64 	%fd121, 0dC01D99999999999A;
	div.rn.f64 	%fd122, %fd121, %fd116;
	add.f64 	%fd123, %fd122, 0d3FF0000000000000;
	fma.rn.f64 	%fd124, %fd120, %fd123, 0d3FF0000000000000;
	fma.rn.f64 	%fd125, %fd118, %fd124, 0d3FF0000000000000;
	fma.rn.f64 	%fd128, %fd115, %fd125, %fd1;
	bra.uni 	$L__BB89_11;
$L__BB89_4:
	mul.f64 	%fd14, %fd1, %fd1;
	mul.f64 	%fd3, %fd14, 0dBFE0000000000000;
	fma.rn.f64 	%fd15, %fd3, 0d3FF71547652B82FE, 0d4338000000000000;
	{
	.reg .b32 %temp; 
	mov.b64 	{%r5, %temp}, %fd15;
	}
	mov.f64 	%fd16, 0dC338000000000000;
	add.rn.f64 	%fd17, %fd15, %fd16;
	fma.rn.f64 	%fd18, %fd17, 0dBFE62E42FEFA39EF, %fd3;
	fma.rn.f64 	%fd19, %fd17, 0dBC7ABC9E3B39803F, %fd18;
	fma.rn.f64 	%fd20, %fd19, 0d3E5ADE1569CE2BDF, 0d3E928AF3FCA213EA;
	fma.rn.f64 	%fd21, %fd20, %fd19, 0d3EC71DEE62401315;
	fma.rn.f64 	%fd22, %fd21, %fd19, 0d3EFA01997C89EB71;
	fma.rn.f64 	%fd23, %fd22, %fd19, 0d3F2A01A014761F65;
	fma.rn.f64 	%fd24, %fd23, %fd19, 0d3F56C16C1852B7AF;
	fma.rn.f64 	%fd25, %fd24, %fd19, 0d3F81111111122322;
	fma.rn.f64 	%fd26, %fd25, %fd19, 0d3FA55555555502A1;
	fma.rn.f64 	%fd27, %fd26, %fd19, 0d3FC5555555555511;
	fma.rn.f64 	%fd28, %fd27, %fd19, 0d3FE000000000000B;
	fma.rn.f64 	%fd29, %fd28, %fd19, 0d3FF0000000000000;
	fma.rn.f64 	%fd30, %fd29, %fd19, 0d3FF0000000000000;
	{
	.reg .b32 %temp; 
	mov.b64 	{%r6, %temp}, %fd30;
	}
	{
	.reg .b32 %temp; 
	mov.b64 	{%temp, %r7}, %fd30;
	}
	shl.b32 	%r16, %r5, 20;
	add.s32 	%r17, %r16, %r7;
	mov.b64 	%fd126, {%r6, %r17};
	{
	.reg .b32 %temp; 
	mov.b64 	{%temp, %r18}, %fd3;
	}
	mov.b32 	%f2, %r18;
	abs.f32 	%f1, %f2;
	setp.lt.f32 	%p3, %f1, 0f4086232B;
	@%p3 bra 	$L__BB89_7;
	setp.lt.f64 	%p4, %fd3, 0d0000000000000000;
	add.f64 	%fd31, %fd3, 0d7FF0000000000000;
	selp.f64 	%fd126, 0d0000000000000000, %fd31, %p4;
	setp.geu.f32 	%p5, %f1, 0f40874800;
	@%p5 bra 	$L__BB89_7;
	shr.u32 	%r19, %r5, 31;
	add.s32 	%r20, %r5, %r19;
	shr.s32 	%r21, %r20, 1;
	shl.b32 	%r22, %r21, 20;
	add.s32 	%r23, %r7, %r22;
	mov.b64 	%fd32, {%r6, %r23};
	sub.s32 	%r24, %r5, %r21;
	shl.b32 	%r25, %r24, 20;
	add.s32 	%r26, %r25, 1072693248;
	mov.b32 	%r27, 0;
	mov.b64 	%fd33, {%r27, %r26};
	mul.f64 	%fd126, %fd33, %fd32;
$L__BB89_7:
	div.rn.f64 	%fd8, %fd1, 0d3FF6A0902DE00D1B;
	{
	.reg .b32 %temp; 
	mov.b64 	{%temp, %r8}, %fd8;
	}
	and.b32  	%r9, %r8, 2147483647;
	{
	.reg .b32 %temp; 
	mov.b64 	{%r10, %temp}, %fd8;
	}
	setp.gt.u32 	%p6, %r9, 2146435071;
	@%p6 bra 	$L__BB89_9;
	mov.b64 	%fd37, {%r10, %r9};
	add.f64 	%fd38, %fd37, 0dC010000000000000;
	add.f64 	%fd39, %fd37, 0d4010000000000000;
	rcp.approx.ftz.f64 	%fd40, %fd39;
	neg.f64 	%fd41, %fd39;
	fma.rn.f64 	%fd42, %fd41, %fd40, 0d3FF0000000000000;
	fma.rn.f64 	%fd43, %fd42, %fd42, %fd42;
	fma.rn.f64 	%fd44, %fd43, %fd40, %fd40;
	mul.f64 	%fd45, %fd38, %fd44;
	mov.f64 	%fd46, 0d3FF0000000000000;
	add.rn.f64 	%fd47, %fd45, %fd46;
	fma.rn.f64 	%fd48, %fd47, 0dC010000000000000, %fd37;
	neg.f64 	%fd49, %fd45;
	fma.rn.f64 	%fd50, %fd49, %fd37, %fd48;
	fma.rn.f64 	%fd51, %fd44, %fd50, %fd45;
	fma.rn.f64 	%fd52, %fd51, 0dBDF8774AD4E0BFD7, 0dBE44E1C6FD03D328;
	fma.rn.f64 	%fd53, %fd52, %fd51, 0dBE4330149F7A56B6;
	fma.rn.f64 	%fd54, %fd53, %fd51, 0d3E7BEDDED8376273;
	fma.rn.f64 	%fd55, %fd54, %fd51, 0d3E6F9254C3ABF22B;
	fma.rn.f64 	%fd56, %fd55, %fd51, 0dBEAB9068C2148CF0;
	fma.rn.f64 	%fd57, %fd56, %fd51, 0d3E94C6454DB34009;
	fma.rn.f64 	%fd58, %fd57, %fd51, 0d3ED7F1C378F2311D;
	fma.rn.f64 	%fd59, %fd58, %fd51, 0dBEE78E051C6D5C58;
	fma.rn.f64 	%fd60, %fd59, %fd51, 0dBEF995B4EAD14A90;
	fma.rn.f64 	%fd61, %fd60, %fd51, 0d3F23BE27CF0A29B2;
	fma.rn.f64 	%fd62, %fd61, %fd51, 0dBF2A1DEF3E81672E;
	fma.rn.f64 	%fd63, %fd62, %fd51, 0dBF48D4ABE68C1713;
	fma.rn.f64 	%fd64, %fd63, %fd51, 0d3F749C67210DD6B4;
	fma.rn.f64 	%fd65, %fd64, %fd51, 0dBF9096238568E357;
	fma.rn.f64 	%fd66, %fd65, %fd51, 0d3FA3079EDF8C2DC9;
	fma.rn.f64 	%fd67, %fd66, %fd51, 0dBFB0FB06DFF601FC;
	fma.rn.f64 	%fd68, %fd67, %fd51, 0d3FB7FEE004DFBCDC;
	fma.rn.f64 	%fd69, %fd68, %fd51, 0dBFB9DDB23C3DB8C6;
	fma.rn.f64 	%fd70, %fd69, %fd51, 0d3FB16ECEFCFA5FDA;
	fma.rn.f64 	%fd71, %fd70, %fd51, 0d3F8F7F5DF66FB6D6;
	fma.rn.f64 	%fd72, %fd71, %fd51, 0dBFC1DF1AD154A29D;
	fma.rn.f64 	%fd73, %fd72, %fd51, 0d3FF3BA5916E9FD7F;
	fma.rn.f64 	%fd74, %fd37, 0d4000000000000000, 0d3FF0000000000000;
	rcp.approx.ftz.f64 	%fd75, %fd74;
	neg.f64 	%fd76, %fd74;
	fma.rn.f64 	%fd77, %fd76, %fd75, 0d3FF0000000000000;
	fma.rn.f64 	%fd78, %fd77, %fd77, %fd77;
	fma.rn.f64 	%fd79, %fd78, %fd75, %fd75;
	mul.f64 	%fd80, %fd79, %fd73;
	mul.f64 	%fd81, %fd80, 0dC000000000000000;
	fma.rn.f64 	%fd82, %fd37, %fd81, %fd73;
	neg.f64 	%fd83, %fd80;
	add.rn.f64 	%fd84, %fd82, %fd83;
	fma.rn.f64 	%fd85, %fd84, %fd79, %fd80;
	neg.f64 	%fd86, %fd37;
	mul.f64 	%fd87, %fd37, %fd86;
	fma.rn.f64 	%fd88, %fd87, 0d3FF71547652B82FE, 0d4338000000000000;
	{
	.reg .b32 %temp; 
	mov.b64 	{%r28, %temp}, %fd88;
	}
	mov.f64 	%fd89, 0dC338000000000000;
	add.rn.f64 	%fd90, %fd88, %fd89;
	fma.rn.f64 	%fd91, %fd90, 0dBFE62E42FEFA39EF, %fd87;
	fma.rn.f64 	%fd92, %fd90, 0dBC7ABC9E3B39803F, %fd91;
	fma.rn.f64 	%fd93, %fd92, 0d3E5ADE1569CE2BDF, 0d3E928AF3FCA213EA;
	fma.rn.f64 	%fd94, %fd93, %fd92, 0d3EC71DEE62401315;
	fma.rn.f64 	%fd95, %fd94, %fd92, 0d3EFA01997C89EB71;
	fma.rn.f64 	%fd96, %fd95, %fd92, 0d3F2A01A014761F65;
	fma.rn.f64 	%fd97, %fd96, %fd92, 0d3F56C16C1852B7AF;
	fma.rn.f64 	%fd98, %fd97, %fd92, 0d3F81111111122322;
	fma.rn.f64 	%fd99, %fd98, %fd92, 0d3FA55555555502A1;
	fma.rn.f64 	%fd100, %fd99, %fd92, 0d3FC5555555555511;
	fma.rn.f64 	%fd101, %fd100, %fd92, 0d3FE000000000000B;
	fma.rn.f64 	%fd102, %fd101, %fd92, 0d3FF0000000000000;
	fma.rn.f64 	%fd103, %fd102, %fd92, 0d3FF0000000000000;
	shr.u32 	%r29, %r28, 31;
	add.s32 	%r30, %r28, %r29;
	shr.s32 	%r31, %r30, 1;
	{
	.reg .b32 %temp; 
	mov.b64 	{%r32, %temp}, %fd103;
	}
	{
	.reg .b32 %temp; 
	mov.b64 	{%temp, %r33}, %fd103;
	}
	shl.b32 	%r34, %r31, 20;
	add.s32 	%r35, %r33, %r34;
	mov.b64 	%fd104, {%r32, %r35};
	sub.s32 	%r36, %r28, %r31;
	shl.b32 	%r37, %r36, 20;
	add.s32 	%r38, %r37, 1072693248;
	mov.b32 	%r39, 0;
	mov.b64 	%fd105, {%r39, %r38};
	mul.f64 	%fd106, %fd105, %fd104;
	neg.f64 	%fd107, %fd87;
	fma.rn.f64 	%fd108, %fd86, %fd37, %fd107;
	fma.rn.f64 	%fd109, %fd106, %fd108, %fd106;
	mul.f64 	%fd110, %fd109, %fd85;
	setp.gt.u32 	%p10, %r9, 1077624832;
	selp.f64 	%fd111, 0d0000000000000000, %fd110, %p10;
	setp.lt.s32 	%p11, %r8, 0;
	mov.f64 	%fd112, 0d4000000000000000;
	sub.f64 	%fd113, %fd112, %fd111;
	selp.f64 	%fd127, %fd113, %fd111, %p11;
	bra.uni 	$L__BB89_10;
$L__BB89_9:
	setp.eq.s32 	%p7, %r9, 2146435072;
	setp.eq.s32 	%p8, %r10, 0;
	setp.lt.s32 	%p9, %r8, 0;
	selp.f64 	%fd34, 0d4000000000000000, 0d0000000000000000, %p9;
	add.f64 	%fd35, %fd8, %fd8;
	selp.f64 	%fd36, %fd34, %fd35, %p8;
	selp.f64 	%fd127, %fd36, %fd35, %p7;
$L__BB89_10:
	mul.f64 	%fd114, %fd127, 0d3FF40D844D013A93;
	div.rn.f64 	%fd128, %fd126, %fd114;
$L__BB89_11:
	add.s64 	%rd8, %rd2, %rd5;
	st.global.f64 	[%rd8], %fd128;
	add.s32 	%r40, %r40, %r3;
	setp.lt.s32 	%p12, %r40, %r12;
	@%p12 bra 	$L__BB89_2;
$L__BB89_12:
	ret;

}
	// .globl	_Z13_atanh2Hm1_32iPfS_
.visible .entry _Z13_atanh2Hm1_32iPfS_(
	.param .u32 _Z13_atanh2Hm1_32iPfS__param_0,
	.param .u64 .ptr .align 1 _Z13_atanh2Hm1_32iPfS__param_1,
	.param .u64 .ptr .align 1 _Z13_atanh2Hm1_32iPfS__param_2
)
{
	.reg .pred 	%p<11>;
	.reg .b32 	%r<23>;
	.reg .b32 	%f<82>;
	.reg .b64 	%rd<11>;
	.reg .b64 	%fd<24>;

	ld.param.u32 	%r7, [_Z13_atanh2Hm1_32iPfS__param_0];
	ld.param.u64 	%rd3, [_Z13_atanh2Hm1_32iPfS__param_1];
	ld.param.u64 	%rd4, [_Z13_atanh2Hm1_32iPfS__param_2];
	cvta.to.global.u64 	%rd1, %rd4;
	mov.u32 	%r8, %tid.x;
	mov.u32 	%r9, %ctaid.x;
	mov.u32 	%r1, %ntid.x;
	mad.lo.s32 	%r22, %r9, %r1, %r8;
	setp.ge.s32 	%p1, %r22, %r7;
	@%p1 bra 	$L__BB90_8;
	mov.u32 	%r10, %nctaid.x;
	mul.lo.s32 	%r3, %r1, %r10;
	cvta.to.global.u64 	%rd2, %rd3;
$L__BB90_2:
	mul.wide.s32 	%rd5, %r22, 4;
	add.s64 	%rd6, %rd2, %rd5;
	ld.global.f32 	%f1, [%rd6];
	setp.leu.f32 	%p2, %f1, 0f40C00000;
	@%p2 bra 	$L__BB90_4;
	mul.f32 	%f50, %f1, %f1;
	mul.f32 	%f51, %f50, %f50;
	mul.f32 	%f52, %f50, %f51;
	mul.f32 	%f53, %f51, %f51;
	mul.f32 	%f54, %f51, %f52;
	cvt.f64.f32 	%fd3, %f54;
	mov.f64 	%fd4, 0d407981999999999A;
	div.rn.f64 	%fd5, %fd4, %fd3;
	cvt.f64.f32 	%fd6, %f53;
	mov.f64 	%fd7, 0dC046100000000000;
	div.rn.f64 	%fd8, %fd7, %fd6;
	add.f64 	%fd9, %fd5, %fd8;
	mul.f32 	%f55, %f52, 0f40C00000;
	mov.f32 	%f56, 0f42140000;
	div.rn.f32 	%f57, %f56, %f55;
	cvt.f64.f32 	%fd10, %f57;
	add.f64 	%fd11, %fd9, %fd10;
	cvt.f64.f32 	%fd12, %f51;
	mov.f64 	%fd13, 0dBFF4000000000000;
	div.rn.f64 	%fd14, %fd13, %fd12;
	add.f64 	%fd15, %fd11, %fd14;
	cvt.f64.f32 	%fd16, %f50;
	mov.f64 	%fd17, 0d3FE0000000000000;
	div.rn.f64 	%fd18, %fd17, %fd16;
	add.f64 	%fd19, %fd18, %fd15;
	fma.rn.f64 	%fd20, %fd16, 0d3FD0000000000000, %fd19;
	add.f64 	%fd21, %fd20, 0d3FDD67F0AA21A71A;
	setp.lt.f32 	%p7, %f50, 0f00800000;
	mul.f32 	%f58, %f50, 0f4B000000;
	selp.f32 	%f59, %f58, %f50, %p7;
	selp.f32 	%f60, 0fC1B80000, 0f00000000, %p7;
	mov.b32 	%r18, %f59;
	add.s32 	%r19, %r18, -1059760811;
	and.b32  	%r20, %r19, -8388608;
	sub.s32 	%r21, %r18, %r20;
	mov.b32 	%f61, %r21;
	cvt.rn.f32.s32 	%f62, %r20;
	fma.rn.f32 	%f63, %f62, 0f34000000, %f60;
	add.f32 	%f64, %f61, 0fBF800000;
	fma.rn.f32 	%f65, %f64, 0fBE055027, 0f3E1039F6;
	fma.rn.f32 	%f66, %f65, %f64, 0fBDF8CDCC;
	fma.rn.f32 	%f67, %f66, %f64, 0f3E0F2955;
	fma.rn.f32 	%f68, %f67, %f64, 0fBE2AD8B9;
	fma.rn.f32 	%f69, %f68, %f64, 0f3E4CED0B;
	fma.rn.f32 	%f70, %f69, %f64, 0fBE7FFF22;
	fma.rn.f32 	%f71, %f70, %f64, 0f3EAAAA78;
	fma.rn.f32 	%f72, %f71, %f64, 0fBF000000;
	mul.f32 	%f73, %f64, %f72;
	fma.rn.f32 	%f74, %f73, %f64, %f64;
	fma.rn.f32 	%f75, %f63, 0f3F317218, %f74;
	setp.gt.u32 	%p8, %r18, 2139095039;
	fma.rn.f32 	%f76, %f59, 0f7F800000, 0f7F800000;
	selp.f32 	%f77, %f76, %f75, %p8;
	setp.eq.f32 	%p9, %f59, 0f00000000;
	selp.f32 	%f78, 0fFF800000, %f77, %p9;
	cvt.f64.f32 	%fd22, %f78;
	fma.rn.f64 	%fd23, %fd22, 0d3FD0000000000000, %fd21;
	cvt.rn.f32.f64 	%f79, %fd23;
	neg.f32 	%f80, %f79;
	add.s64 	%rd10, %rd1, %rd5;
	st.global.f32 	[%rd10], %f80;
	bra.uni 	$L__BB90_7;
$L__BB90_4:
	mul.f32 	%f7, %f1, %f1;
	mul.f32 	%f8, %f7, 0fBF000000;
	fma.rn.f32 	%f9, %f8, 0f3BBB989D, 0f3F000000;
	cvt.sat.f32.f32 	%f10, %f9;
	mov.f32 	%f11, 0f4B400001;
	mov.f32 	%f12, 0f437C0000;
	fma.rm.f32 	%f13, %f10, %f12, %f11;
	add.f32 	%f14, %f13, 0fCB40007F;
	neg.f32 	%f15, %f14;
	fma.rn.f32 	%f16, %f8, 0f3FB8AA3B, %f15;
	fma.rn.f32 	%f17, %f8, 0f32A57060, %f16;
	mov.b32 	%r11, %f13;
	shl.b32 	%r12, %r11, 23;
	mov.b32 	%f18, %r12;
	ex2.approx.ftz.f32 	%f19, %f17;
	mul.f32 	%f20, %f19, %f18;
	cvt.f64.f32 	%fd1, %f20;
	mul.f64 	%fd2, %fd1, 0d3FE988453365DE00;
	cvt.rn.f32.f64 	%f21, %fd2;
	add.f32 	%f2, %f21, 0fBF800000;
	abs.f32 	%f22, %f2;
	mov.f32 	%f23, 0f3F800000;
	sub.f32 	%f24, %f23, %f22;
	rcp.approx.ftz.f32 	%f25, %f24;
	add.f32 	%f26, %f25, %f25;
	mul.f32 	%f27, %f22, %f26;
	setp.gt.f32 	%p3, %f22, 0f7E800000;
	selp.f32 	%f3, 0fC0000000, %f27, %p3;
	add.rz.f32 	%f28, %f3, %f23;
	mov.b32 	%r13, %f28;
	add.s32 	%r14, %r13, -1061158912;
	and.b32  	%r15, %r14, -8388608;
	mov.b32 	%r5, %f3;
	sub.s32 	%r16, %r5, %r15;
	mov.b32 	%f29, %r16;
	sub.s32 	%r17, 1082130432, %r15;
	mov.b32 	%f30, %r17;
	fma.rn.f32 	%f31, %f30, 0f3E800000, 0fBF800000;
	add.f32 	%f32, %f31, %f29;
	cvt.rn.f32.s32 	%f33, %r15;
	mul.f32 	%f34, %f33, 0f34000000;
	fma.rn.f32 	%f35, %f32, 0fBD39BF78, 0f3DD80012;
	fma.rn.f32 	%f36, %f35, %f32, 0fBE0778E0;
	fma.rn.f32 	%f37, %f36, %f32, 0f3E146475;
	fma.rn.f32 	%f38, %f37, %f32, 0fBE2A68DD;
	fma.rn.f32 	%f39, %f38, %f32, 0f3E4CAF9E;
	fma.rn.f32 	%f40, %f39, %f32, 0fBE800042;
	fma.rn.f32 	%f41, %f40, %f32, 0f3EAAAAE6;
	fma.rn.f32 	%f42, %f41, %f32, 0fBF000000;
	mul.f32 	%f43, %f32, %f42;
	fma.rn.f32 	%f44, %f43, %f32, %f32;
	fma.rn.f32 	%f81, %f34, 0f3F317218, %f44;
	setp.lt.u32 	%p4, %r5, 2139095040;
	@%p4 bra 	$L__BB90_6;
	setp.gt.s32 	%p5, %r5, -1082130432;
	fma.rn.f32 	%f45, %f3, 0f7F800000, 0f7F800000;
	selp.f32 	%f46, %f45, %f81, %p5;
	setp.eq.f32 	%p6, %f3, 0f00000000;
	selp.f32 	%f81, 0f80000000, %f46, %p6;
$L__BB90_6:
	mov.f32 	%f47, 0f3F000000;
	copysign.f32 	%f48, %f2, %f47;
	mul.f32 	%f49, %f48, %f81;
	add.s64 	%rd8, %rd1, %rd5;
	st.global.f32 	[%rd8], %f49;
$L__BB90_7:
	add.s32 	%r22, %r22, %r3;
	setp.lt.s32 	%p10, %r22, %r7;
	@%p10 bra 	$L__BB90_2;
$L__BB90_8:
	bar.sync 	0;
	ret;

}
	// .globl	_Z13_atanh2Hm1_64iPdS_
.visible .entry _Z13_atanh2Hm1_64iPdS_(
	.param .u32 _Z13_atanh2Hm1_64iPdS__param_0,
	.param .u64 .ptr .align 1 _Z13_atanh2Hm1_64iPdS__param_1,
	.param .u64 .ptr .align 1 _Z13_atanh2Hm1_64iPdS__param_2
)
{
	.reg .pred 	%p<18>;
	.reg .b32 	%r<83>;
	.reg .b32 	%f<4>;
	.reg .b64 	%rd<11>;
	.reg .b64 	%fd<164>;

	ld.param.u32 	%r29, [_Z13_atanh2Hm1_64iPdS__param_0];
	ld.param.u64 	%rd3, [_Z13_atanh2Hm1_64iPdS__param_1];
	ld.param.u64 	%rd4, [_Z13_atanh2Hm1_64iPdS__param_2];
	cvta.to.global.u64 	%rd1, %rd4;
	mov.u32 	%r30, %tid.x;
	mov.u32 	%r31, %ctaid.x;
	mov.u32 	%r1, %ntid.x;
	mad.lo.s32 	%r74, %r31, %r1, %r30;
	setp.ge.s32 	%p1, %r74, %r29;
	@%p1 bra 	$L__BB91_25;
	mov.b32 	%r32, 1127219200;
	mov.b32 	%r33, -2147483648;
	mov.b64 	%fd1, {%r33, %r32};
	mov.u32 	%r34, %nctaid.x;
	mul.lo.s32 	%r3, %r1, %r34;
	cvta.to.global.u64 	%rd2, %rd3;
$L__BB91_2:
	mul.wide.s32 	%rd5, %r74, 8;
	add.s64 	%rd6, %rd2, %rd5;
	ld.global.f64 	%fd2, [%rd6];
	setp.leu.f64 	%p2, %fd2, 0d4018000000000000;
	@%p2 bra 	$L__BB91_11;
	mul.f64 	%fd157, %fd2, %fd2;
	mul.f64 	%fd103, %fd157, %fd157;
	mul.f64 	%fd104, %fd157, %fd103;
	mul.f64 	%fd105, %fd103, %fd103;
	mul.f64 	%fd106, %fd103, %fd104;
	mov.f64 	%fd107, 0d407981999999999A;
	div.rn.f64 	%fd108, %fd107, %fd106;
	mov.f64 	%fd109, 0dC046100000000000;
	div.rn.f64 	%fd110, %fd109, %fd105;
	add.f64 	%fd111, %fd108, %fd110;
	mul.f64 	%fd112, %fd104, 0d4018000000000000;
	mov.f64 	%fd113, 0d4042800000000000;
	div.rn.f64 	%fd114, %fd113, %fd112;
	add.f64 	%fd115, %fd114, %fd111;
	mov.f64 	%fd116, 0dBFF4000000000000;
	div.rn.f64 	%fd117, %fd116, %fd103;
	add.f64 	%fd118, %fd115, %fd117;
	mov.f64 	%fd119, 0d3FE0000000000000;
	div.rn.f64 	%fd120, %fd119, %fd157;
	add.f64 	%fd121, %fd120, %fd118;
	fma.rn.f64 	%fd4, %fd157, 0d3FD0000000000000, %fd121;
	{
	.reg .b32 %temp; 
	mov.b64 	{%temp, %r75}, %fd157;
	}
	{
	.reg .b32 %temp; 
	mov.b64 	{%r76, %temp}, %fd157;
	}
	setp.gt.s32 	%p13, %r75, 1048575;
	mov.b32 	%r77, -1023;
	@%p13 bra 	$L__BB91_5;
	mul.f64 	%fd157, %fd157, 0d4350000000000000;
	{
	.reg .b32 %temp; 
	mov.b64 	{%temp, %r75}, %fd157;
	}
	{
	.reg .b32 %temp; 
	mov.b64 	{%r76, %temp}, %fd157;
	}
	mov.b32 	%r77, -1077;
$L__BB91_5:
	add.s32 	%r63, %r75, -1;
	setp.gt.u32 	%p14, %r63, 2146435070;
	@%p14 bra 	$L__BB91_9;
	shr.u32 	%r66, %r75, 20;
	add.s32 	%r78, %r77, %r66;
	and.b32  	%r67, %r75, 1048575;
	or.b32  	%r68, %r67, 1072693248;
	mov.b64 	%fd158, {%r76, %r68};
	setp.lt.u32 	%p16, %r68, 1073127583;
	@%p16 bra 	$L__BB91_8;
	{
	.reg .b32 %temp; 
	mov.b64 	{%r69, %temp}, %fd158;
	}
	{
	.reg .b32 %temp; 
	mov.b64 	{%temp, %r70}, %fd158;
	}
	add.s32 	%r71, %r70, -1048576;
	mov.b64 	%fd158, {%r69, %r71};
	add.s32 	%r78, %r78, 1;
$L__BB91_8:
	add.f64 	%fd123, %fd158, 0dBFF0000000000000;
	add.f64 	%fd124, %fd158, 0d3FF0000000000000;
	rcp.approx.ftz.f64 	%fd125, %fd124;
	neg.f64 	%fd126, %fd124;
	fma.rn.f64 	%fd127, %fd126, %fd125, 0d3FF0000000000000;
	fma.rn.f64 	%fd128, %fd127, %fd127, %fd127;
	fma.rn.f64 	%fd129, %fd128, %fd125, %fd125;
	mul.f64 	%fd130, %fd123, %fd129;
	fma.rn.f64 	%fd131, %fd123, %fd129, %fd130;
	mul.f64 	%fd132, %fd131, %fd131;
	fma.rn.f64 	%fd133, %fd132, 0d3EB1380B3AE80F1E, 0d3ED0EE258B7A8B04;
	fma.rn.f64 	%fd134, %fd133, %fd132, 0d3EF3B2669F02676F;
	fma.rn.f64 	%fd135, %fd134, %fd132, 0d3F1745CBA9AB0956;
	fma.rn.f64 	%fd136, %fd135, %fd132, 0d3F3C71C72D1B5154;
	fma.rn.f64 	%fd137, %fd136, %fd132, 0d3F624924923BE72D;
	fma.rn.f64 	%fd138, %fd137, %fd132, 0d3F8999999999A3C4;
	fma.rn.f64 	%fd139, %fd138, %fd132, 0d3FB5555555555554;
	sub.f64 	%fd140, %fd123, %fd131;
	add.f64 	%fd141, %fd140, %fd140;
	neg.f64 	%fd142, %fd131;
	fma.rn.f64 	%fd143, %fd142, %fd123, %fd141;
	mul.f64 	%fd144, %fd129, %fd143;
	mul.f64 	%fd145, %fd132, %fd139;
	fma.rn.f64 	%fd146, %fd145, %fd131, %fd144;
	xor.b32  	%r72, %r78, -2147483648;
	mov.b32 	%r73, 1127219200;
	mov.b64 	%fd147, {%r72, %r73};
	sub.f64 	%fd148, %fd147, %fd1;
	fma.rn.f64 	%fd149, %fd148, 0d3FE62E42FEFA39EF, %fd131;
	fma.rn.f64 	%fd150, %fd148, 0dBFE62E42FEFA39EF, %fd149;
	sub.f64 	%fd151, %fd150, %fd131;
	sub.f64 	%fd152, %fd146, %fd151;
	fma.rn.f64 	%fd153, %fd148, 0d3C7ABC9E3B39803F, %fd152;
	add.f64 	%fd159, %fd149, %fd153;
	bra.uni 	$L__BB91_10;
$L__BB91_9:
	fma.rn.f64 	%fd122, %fd157, 0d7FF0000000000000, 0d7FF0000000000000;
	{
	.reg .b32 %temp; 
	mov.b64 	{%temp, %r64}, %fd157;
	}
	and.b32  	%r65, %r64, 2147483647;
	setp.eq.s32 	%p15, %r65, 0;
	selp.f64 	%fd159, 0dFFF0000000000000, %fd122, %p15;
$L__BB91_10:
	add.f64 	%fd154, %fd4, 0d3FDD67F0AA21A71A;
	fma.rn.f64 	%fd155, %fd159, 0d3FD0000000000000, %fd154;
	neg.f64 	%fd156, %fd155;
	add.s64 	%rd10, %rd1, %rd5;
	st.global.f64 	[%rd10], %fd156;
	bra.uni 	$L__BB91_24;
$L__BB91_11:
	mul.f64 	%fd30, %fd2, %fd2;
	mul.f64 	%fd13, %fd30, 0dBFE0000000000000;
	fma.rn.f64 	%fd31, %fd13, 0d3FF71547652B82FE, 0d4338000000000000;
	{
	.reg .b32 %temp; 
	mov.b64 	{%r15, %temp}, %fd31;
	}
	mov.f64 	%fd32, 0dC338000000000000;
	add.rn.f64 	%fd33, %fd31, %fd32;
	fma.rn.f64 	%fd34, %fd33, 0dBFE62E42FEFA39EF, %fd13;
	fma.rn.f64 	%fd35, %fd33, 0dBC7ABC9E3B39803F, %fd34;
	fma.rn.f64 	%fd36, %fd35, 0d3E5ADE1569CE2BDF, 0d3E928AF3FCA213EA;
	fma.rn.f64 	%fd37, %fd36, %fd35, 0d3EC71DEE62401315;
	fma.rn.f64 	%fd38, %fd37, %fd35, 0d3EFA01997C89EB71;
	fma.rn.f64 	%fd39, %fd38, %fd35, 0d3F2A01A014761F65;
	fma.rn.f64 	%fd40, %fd39, %fd35, 0d3F56C16C1852B7AF;
	fma.rn.f64 	%fd41, %fd40, %fd35, 0d3F81111111122322;
	fma.rn.f64 	%fd42, %fd41, %fd35, 0d3FA55555555502A1;
	fma.rn.f64 	%fd43, %fd42, %fd35, 0d3FC5555555555511;
	fma.rn.f64 	%fd44, %fd43, %fd35, 0d3FE000000000000B;
	fma.rn.f64 	%fd45, %fd44, %fd35, 0d3FF0000000000000;
	fma.rn.f64 	%fd46, %fd45, %fd35, 0d3FF0000000000000;
	{
	.reg .b32 %temp; 
	mov.b64 	{%r16, %temp}, %fd46;
	}
	{
	.reg .b32 %temp; 
	mov.b64 	{%temp, %r17}, %fd46;
	}
	shl.b32 	%r35, %r15, 20;
	add.s32 	%r36, %r35, %r17;
	mov.b64 	%fd160, {%r16, %r36};
	{
	.reg .b32 %temp; 
	mov.b64 	{%temp, %r37}, %fd13;
	}
	mov.b32 	%f2, %r37;
	abs.f32 	%f1, %f2;
	setp.lt.f32 	%p3, %f1, 0f4086232B;
	@%p3 bra 	$L__BB91_14;
	setp.lt.f64 	%p4, %fd13, 0d0000000000000000;
	add.f64 	%fd47, %fd13, 0d7FF0000000000000;
	selp.f64 	%fd160, 0d0000000000000000, %fd47, %p4;
	setp.geu.f32 	%p5, %f1, 0f40874800;
	@%p5 bra 	$L__BB91_14;
	shr.u32 	%r38, %r15, 31;
	add.s32 	%r39, %r15, %r38;
	shr.s32 	%r40, %r39, 1;
	shl.b32 	%r41, %r40, 20;
	add.s32 	%r42, %r17, %r41;
	mov.b64 	%fd48, {%r16, %r42};
	sub.s32 	%r43, %r15, %r40;
	shl.b32 	%r44, %r43, 20;
	add.s32 	%r45, %r44, 1072693248;
	mov.b32 	%r46, 0;
	mov.b64 	%fd49, {%r46, %r45};
	mul.f64 	%fd160, %fd49, %fd48;
$L__BB91_14:
	fma.rn.f64 	%fd18, %fd160, 0d3FE988453365DE00, 0dBFF0000000000000;
	abs.f64 	%fd50, %fd18;
	add.f64 	%fd51, %fd50, %fd50;
	mov.f64 	%fd52, 0d3FF0000000000000;
	sub.f64 	%fd53, %fd52, %fd50;
	div.rn.f64 	%fd19, %fd51, %fd53;
	{
	.reg .b32 %temp; 
	mov.b64 	{%temp, %r47}, %fd19;
	}
	mov.b32 	%f3, %r47;
	setp.geu.f32 	%p6, %f3, 0f3FE55555;
	setp.leu.f32 	%p7, %f3, 0fBFD99999;
	or.pred  	%p8, %p6, %p7;
	@%p8 bra 	$L__BB91_16;
	add.f64 	%fd86, %fd19, 0d4000000000000000;
	div.rn.f64 	%fd87, %fd19, %fd86;
	neg.f64 	%fd88, %fd19;
	mul.f64 	%fd89, %fd87, %fd88;
	add.f64 	%fd90, %fd19, %fd89;
	mul.f64 	%fd91, %fd90, %fd90;
	fma.rn.f64 	%fd92, %fd91, 0d3EB372FB2FBE14B5, 0d3ED087FFCEB2DC44;
	fma.rn.f64 	%fd93, %fd92, %fd91, 0d3EF3B9FF890F468C;
	fma.rn.f64 	%fd94, %fd93, %fd91, 0d3F17457EFD51BAF8;
	fma.rn.f64 	%fd95, %fd94, %fd91, 0d3F3C71C8DE3CE825;
	fma.rn.f64 	%fd96, %fd95, %fd91, 0d3F6249248FA4661F;
	fma.rn.f64 	%fd97, %fd96, %fd91, 0d3F899999999D70C4;
	fma.rn.f64 	%fd98, %fd97, %fd91, 0d3FB5555555555462;
	mul.f64 	%fd99, %fd91, %fd98;
	fma.rn.f64 	%fd100, %fd99, %fd90, %fd89;
	add.f64 	%fd163, %fd19, %fd100;
	bra.uni 	$L__BB91_23;
$L__BB91_16:
	add.f64 	%fd161, %fd19, 0d3FF0000000000000;
	{
	.reg .b32 %temp; 
	mov.b64 	{%temp, %r79}, %fd161;
	}
	{
	.reg .b32 %temp; 
	mov.b64 	{%r80, %temp}, %fd161;
	}
	setp.gt.s32 	%p9, %r79, 1048575;
	mov.b32 	%r81, -1023;
	@%p9 bra 	$L__BB91_18;
	mul.f64 	%fd161, %fd161, 0d4350000000000000;
	{
	.reg .b32 %temp; 
	mov.b64 	{%temp, %r79}, %fd161;
	}
	{
	.reg .b32 %temp; 
	mov.b64 	{%r80, %temp}, %fd161;
	}
	mov.b32 	%r81, -1077;
$L__BB91_18:
	add.s32 	%r50, %r79, -1;
	setp.gt.u32 	%p10, %r50, 2146435070;
	@%p10 bra 	$L__BB91_22;
	shr.u32 	%r53, %r79, 20;
	add.s32 	%r82, %r81, %r53;
	and.b32  	%r54, %r79, 1048575;
	or.b32  	%r55, %r54, 1072693248;
	mov.b64 	%fd162, {%r80, %r55};
	setp.lt.u32 	%p12, %r55, 1073127583;
	@%p12 bra 	$L__BB91_21;
	{
	.reg .b32 %temp; 
	mov.b64 	{%r56, %temp}, %fd162;
	}
	{
	.reg .b32 %temp; 
	mov.b64 	{%temp, %r57}, %fd162;
	}
	add.s32 	%r58, %r57, -1048576;
	mov.b64 	%fd162, {%r56, %r58};
	add.s32 	%r82, %r82, 1;
$L__BB91_21:
	add.f64 	%fd55, %fd162, 0dBFF0000000000000;
	add.f64 	%fd56, %fd162, 0d3FF0000000000000;
	rcp.approx.ftz.f64 	%fd57, %fd56;
	neg.f64 	%fd58, %fd56;
	fma.rn.f64 	%fd59, %fd58, %fd57, 0d3FF0000000000000;
	fma.rn.f64 	%fd60, %fd59, %fd59, %fd59;
	fma.rn.f64 	%fd61, %fd60, %fd57, %fd57;
	mul.f64 	%fd62, %fd55, %fd61;
	fma.rn.f64 	%fd63, %fd55, %fd61, %fd62;
	mul.f64 	%fd64, %fd63, %fd63;
	fma.rn.f64 	%fd65, %fd64, 0d3EB1380B3AE80F1E, 0d3ED0EE258B7A8B04;
	fma.rn.f64 	%fd66, %fd65, %fd64, 0d3EF3B2669F02676F;
	fma.rn.f64 	%fd67, %fd66, %fd64, 0d3F1745CBA9AB0956;
	fma.rn.f64 	%fd68, %fd67, %fd64, 0d3F3C71C72D1B5154;
	fma.rn.f64 	%fd69, %fd68, %fd64, 0d3F624924923BE72D;
	fma.rn.f64 	%fd70, %fd69, %fd64, 0d3F8999999999A3C4;
	fma.rn.f64 	%fd71, %fd70, %fd64, 0d3FB5555555555554;
	sub.f64 	%fd72, %fd55, %fd63;
	add.f64 	%fd73, %fd72, %fd72;
	neg.f64 	%fd74, %fd63;
	fma.rn.f64 	%fd75, %fd74, %fd55, %fd73;
	mul.f64 	%fd76, %fd61, %fd75;
	mul.f64 	%fd77, %fd64, %fd71;
	fma.rn.f64 	%fd78, %fd77, %fd63, %fd76;
	xor.b32  	%r59, %r82, -2147483648;
	mov.b32 	%r60, 1127219200;
	mov.b64 	%fd79, {%r59, %r60};
	sub.f64 	%fd80, %fd79, %fd1;
	fma.rn.f64 	%fd81, %fd80, 0d3FE62E42FEFA39EF, %fd63;
	fma.rn.f64 	%fd82, %fd80, 0dBFE62E42FEFA39EF, %fd81;
	sub.f64 	%fd83, %fd82, %fd63;
	sub.f64 	%fd84, %fd78, %fd83;
	fma.rn.f64 	%fd85, %fd80, 0d3C7ABC9E3B39803F, %fd84;
	add.f64 	%fd163, %fd81, %fd85;
	bra.uni 	$L__BB91_23;
$L__BB91_22:
	fma.rn.f64 	%fd54, %fd161, 0d7FF0000000000000, 0d7FF0000000000000;
	{
	.reg .b32 %temp; 
	mov.b64 	{%temp, %r51}, %fd161;
	}
	and.b32  	%r52, %r51, 2147483647;
	setp.eq.s32 	%p11, %r52, 0;
	selp.f64 	%fd163, 0dFFF0000000000000, %fd54, %p11;
$L__BB91_23:
	mul.f64 	%fd101, %fd163, 0d3FE0000000000000;
	copysign.f64 	%fd102, %fd18, %fd101;
	add.s64 	%rd8, %rd1, %rd5;
	st.global.f64 	[%rd8], %fd102;
$L__BB91_24:
	add.s32 	%r74, %r74, %r3;
	setp.lt.s32 	%p17, %r74, %r29;
	@%p17 bra 	$L__BB91_2;
$L__BB91_25:
	bar.sync 	0;
	ret;

}
	// .globl	_Z8_fill_32ifPf
.visible .entry _Z8_fill_32ifPf(
	.param .u32 _Z8_fill_32ifPf_param_0,
	.param .f32 _Z8_fill_32ifPf_param_1,
	.param .u64 .ptr .align 1 _Z8_fill_32ifPf_param_2
)
{
	.reg .pred 	%p<3>;
	.reg .b32 	%r<11>;
	.reg .b32 	%f<2>;
	.reg .b64 	%rd<5>;

	ld.param.u32 	%r6, [_Z8_fill_32ifPf_param_0];
	ld.param.f32 	%f1, [_Z8_fill_32ifPf_param_1];
	ld.param.u64 	%rd2, [_Z8_fill_32ifPf_param_2];
	mov.u32 	%r7, %tid.x;
	mov.u32 	%r8, %ctaid.x;
	mov.u32 	%r1, %ntid.x;
	mad.lo.s32 	%r10, %r8, %r1, %r7;
	setp.ge.s32 	%p1, %r10, %r6;
	@%p1 bra 	$L__BB92_3;
	mov.u32 	%r9, %nctaid.x;
	mul.lo.s32 	%r3, %r1, %r9;
	cvta.to.global.u64 	%rd1, %rd2;
$L__BB92_2:
	mul.wide.s32 	%rd3, %r10, 4;
	add.s64 	%rd4, %rd1, %rd3;
	st.global.f32 	[%rd4], %f1;
	add.s32 	%r10, %r10, %r3;
	setp.lt.s32 	%p2, %r10, %r6;
	@%p2 bra 	$L__BB92_2;
$L__BB92_3:
	ret;

}
	// .globl	_Z8_fill_64idPd
.visible .entry _Z8_fill_64idPd(
	.param .u32 _Z8_fill_64idPd_param_0,
	.param .f64 _Z8_fill_64idPd_param_1,
	.param .u64 .ptr .align 1 _Z8_fill_64idPd_param_2
)
{
	.reg .pred 	%p<3>;
	.reg .b32 	%r<11>;
	.reg .b64 	%rd<5>;
	.reg .b64 	%fd<2>;

	ld.param.u32 	%r6, [_Z8_fill_64idPd_param_0];
	ld.param.f64 	%fd1, [_Z8_fill_64idPd_param_1];
	ld.param.u64 	%rd2, [_Z8_fill_64idPd_param_2];
	mov.u32 	%r7, %tid.x;
	mov.u32 	%r8, %ctaid.x;
	mov.u32 	%r1, %ntid.x;
	mad.lo.s32 	%r10, %r8, %r1, %r7;
	setp.ge.s32 	%p1, %r10, %r6;
	@%p1 bra 	$L__BB93_3;
	mov.u32 	%r9, %nctaid.x;
	mul.lo.s32 	%r3, %r1, %r9;
	cvta.to.global.u64 	%rd1, %rd2;
$L__BB93_2:
	mul.wide.s32 	%rd3, %r10, 8;
	add.s64 	%rd4, %rd1, %rd3;
	st.global.f64 	[%rd4], %fd1;
	add.s32 	%r10, %r10, %r3;
	setp.lt.s32 	%p2, %r10, %r6;
	@%p2 bra 	$L__BB93_2;
$L__BB93_3:
	ret;

}
	// .globl	_Z9_xfill_32iifPfi
.visible .entry _Z9_xfill_32iifPfi(
	.param .u32 _Z9_xfill_32iifPfi_param_0,
	.param .u32 _Z9_xfill_32iifPfi_param_1,
	.param .f32 _Z9_xfill_32iifPfi_param_2,
	.param .u64 .ptr .align 1 _Z9_xfill_32iifPfi_param_3,
	.param .u32 _Z9_xfill_32iifPfi_param_4
)
{
	.reg .pred 	%p<3>;
	.reg .b32 	%r<19>;
	.reg .b32 	%f<2>;
	.reg .b64 	%rd<5>;

	ld.param.u32 	%r9, [_Z9_xfill_32iifPfi_param_0];
	ld.param.u32 	%r10, [_Z9_xfill_32iifPfi_param_1];
	ld.param.f32 	%f1, [_Z9_xfill_32iifPfi_param_2];
	ld.param.u64 	%rd2, [_Z9_xfill_32iifPfi_param_3];
	ld.param.u32 	%r11, [_Z9_xfill_32iifPfi_param_4];
	mov.u32 	%r12, %tid.x;
	mov.u32 	%r13, %ctaid.x;
	mov.u32 	%r1, %ntid.x;
	mad.lo.s32 	%r18, %r13, %r1, %r12;
	div.s32 	%r17, %r18, %r9;
	setp.ge.s32 	%p1, %r17, %r10;
	@%p1 bra 	$L__BB94_3;
	mov.u32 	%r14, %nctaid.x;
	mul.lo.s32 	%r4, %r1, %r14;
	cvta.to.global.u64 	%rd1, %rd2;
$L__BB94_2:
	rem.s32 	%r15, %r18, %r9;
	mad.lo.s32 	%r16, %r17, %r11, %r15;
	mul.wide.s32 	%rd3, %r16, 4;
	add.s64 	%rd4, %rd1, %rd3;
	st.global.f32 	[%rd4], %f1;
	add.s32 	%r18, %r18, %r4;
	div.s32 	%r17, %r18, %r9;
	setp.lt.s32 	%p2, %r17, %r10;
	@%p2 bra 	$L__BB94_2;
$L__BB94_3:
	ret;

}
	// .globl	_Z9_xfill_64iidPdi
.visible .entry _Z9_xfill_64iidPdi(
	.param .u32 _Z9_xfill_64iidPdi_param_0,
	.param .u32 _Z9_xfill_64iidPdi_param_1,
	.param .f64 _Z9_xfill_64iidPdi_param_2,
	.param .u64 .ptr .align 1 _Z9_xfill_64iidPdi_param_3,
	.param .u32 _Z9_xfill_64iidPdi_param_4
)
{
	.reg .pred 	%p<3>;
	.reg .b32 	%r<19>;
	.reg .b64 	%rd<5>;
	.reg .b64 	%fd<2>;

	ld.param.u32 	%r9, [_Z9_xfill_64iidPdi_param_0];
	ld.param.u32 	%r10, [_Z9_xfill_64iidPdi_param_1];
	ld.param.f64 	%fd1, [_Z9_xfill_64iidPdi_param_2];
	ld.param.u64 	%rd2, [_Z9_xfill_64iidPdi_param_3];
	ld.param.u32 	%r11, [_Z9_xfill_64iidPdi_param_4];
	mov.u32 	%r12, %tid.x;
	mov.u32 	%r13, %ctaid.x;
	mov.u32 	%r1, %ntid.x;
	mad.lo.s32 	%r18, %r13, %r1, %r12;
	div.s32 	%r17, %r18, %r9;
	setp.ge.s32 	%p1, %r17, %r10;
	@%p1 bra 	$L__BB95_3;
	mov.u32 	%r14, %nctaid.x;
	mul.lo.s32 	%r4, %r1, %r14;
	cvta.to.global.u64 	%rd1, %rd2;
$L__BB95_2:
	rem.s32 	%r15, %r18, %r9;
	mad.lo.s32 	%r16, %r17, %r11, %r15;
	mul.wide.s32 	%rd3, %r16, 8;
	add.s64 	%rd4, %rd1, %rd3;
	st.global.f64 	[%rd4], %fd1;
	add.s32 	%r18, %r18, %r4;
	div.s32 	%r17, %r18, %r9;
	setp.lt.s32 	%p2, %r17, %r10;
	@%p2 bra 	$L__BB95_2;
$L__BB95_3:
	ret;

}
	// .globl	_Z6_xcopyiiPKciPci
.visible .entry _Z6_xcopyiiPKciPci(
	.param .u32 _Z6_xcopyiiPKciPci_param_0,
	.param .u32 _Z6_xcopyiiPKciPci_param_1,
	.param .u64 .ptr .align 1 _Z6_xcopyiiPKciPci_param_2,
	.param .u32 _Z6_xcopyiiPKciPci_param_3,
	.param .u64 .ptr .align 1 _Z6_xcopyiiPKciPci_param_4,
	.param .u32 _Z6_xcopyiiPKciPci_param_5
)
{
	.reg .pred 	%p<3>;
	.reg .b16 	%rs<2>;
	.reg .b32 	%r<21>;
	.reg .b64 	%rd<9>;

	ld.param.u32 	%r9, [_Z6_xcopyiiPKciPci_param_0];
	ld.param.u32 	%r10, [_Z6_xcopyiiPKciPci_param_1];
	ld.param.u64 	%rd3, [_Z6_xcopyiiPKciPci_param_2];
	ld.param.u32 	%r11, [_Z6_xcopyiiPKciPci_param_3];
	ld.param.u64 	%rd4, [_Z6_xcopyiiPKciPci_param_4];
	ld.param.u32 	%r12, [_Z6_xcopyiiPKciPci_param_5];
	mov.u32 	%r13, %tid.x;
	mov.u32 	%r14, %ctaid.x;
	mov.u32 	%r1, %ntid.x;
	mad.lo.s32 	%r20, %r14, %r1, %r13;
	div.s32 	%r19, %r20, %r9;
	setp.ge.s32 	%p1, %r19, %r10;
	@%p1 bra 	$L__BB96_3;
	mov.u32 	%r15, %nctaid.x;
	mul.lo.s32 	%r4, %r1, %r15;
	cvta.to.global.u64 	%rd1, %rd3;
	cvta.to.global.u64 	%rd2, %rd4;
$L__BB96_2:
	rem.s32 	%r16, %r20, %r9;
	mad.lo.s32 	%r17, %r19, %r11, %r16;
	mad.lo.s32 	%r18, %r19, %r12, %r16;
	cvt.s64.s32 	%rd5, %r17;
	add.s64 	%rd6, %rd1, %rd5;
	ld.global.u8 	%rs1, [%rd6];
	cvt.s64.s32 	%rd7, %r18;
	add.s64 	%rd8, %rd2, %rd7;
	st.global.u8 	[%rd8], %rs1;
	add.s32 	%r20, %r20, %r4;
	div.s32 	%r19, %r20, %r9;
	setp.lt.s32 	%p2, %r19, %r10;
	@%p2 bra 	$L__BB96_2;
$L__BB96_3:
	ret;

}
	// .globl	_Z26_permutedims3D_1_3_2_32_44PfiiiS_iii
.visible .entry _Z26_permutedims3D_1_3_2_32_44PfiiiS_iii(
	.param .u64 .ptr .align 1 _Z26_permutedims3D_1_3_2_32_44PfiiiS_iii_param_0,
	.param .u32 _Z26_permutedims3D_1_3_2_32_44PfiiiS_iii_param_1,
	.param .u32 _Z26_permutedims3D_1_3_2_32_44PfiiiS_iii_param_2,
	.param .u32 _Z26_permutedims3D_1_3_2_32_44PfiiiS_iii_param_3,
	.param .u64 .ptr .align 1 _Z26_permutedims3D_1_3_2_32_44PfiiiS_iii_param_4,
	.param .u32 _Z26_permutedims3D_1_3_2_32_44PfiiiS_iii_param_5,
	.param .u32 _Z26_permutedims3D_1_3_2_32_44PfiiiS_iii_param_6,
	.param .u32 _Z26_permutedims3D_1_3_2_32_44PfiiiS_iii_param_7
)
{
	.reg .pred 	%p<3>;
	.reg .b32 	%r<27>;
	.reg .b32 	%f<2>;
	.reg .b64 	%rd<9>;

	ld.param.u64 	%rd3, [_Z26_permutedims3D_1_3_2_32_44PfiiiS_iii_param_0];
	ld.param.u32 	%r8, [_Z26_permutedims3D_1_3_2_32_44PfiiiS_iii_param_1];
	ld.param.u32 	%r9, [_Z26_permutedims3D_1_3_2_32_44PfiiiS_iii_param_2];
	ld.param.u64 	%rd4, [_Z26_permutedims3D_1_3_2_32_44PfiiiS_iii_param_4];
	ld.param.u32 	%r10, [_Z26_permutedims3D_1_3_2_32_44PfiiiS_iii_param_5];
	ld.param.u32 	%r11, [_Z26_permutedims3D_1_3_2_32_44PfiiiS_iii_param_6];
	ld.param.u32 	%r12, [_Z26_permutedims3D_1_3_2_32_44PfiiiS_iii_param_7];
	mov.u32 	%r13, %tid.x;
	mov.u32 	%r14, %ctaid.x;
	mov.u32 	%r1, %ntid.x;
	mad.lo.s32 	%r26, %r14, %r1, %r13;
	mul.lo.s32 	%r3, %r11, %r10;
	mul.lo.s32 	%r4, %r3, %r12;
	setp.ge.s32 	%p1, %r26, %r4;
	@%p1 bra 	$L__BB97_3;
	mov.u32 	%r15, %nctaid.x;
	mul.lo.s32 	%r5, %r1, %r15;
	cvta.to.global.u64 	%rd1, %rd3;
	cvta.to.global.u64 	%rd2, %rd4;
$L__BB97_2:
	div.s32 	%r16, %r26, %r10;
	mul.lo.s32 	%r17, %r16, %r10;
	sub.s32 	%r18, %r26, %r17;
	rem.s32 	%r19, %r16, %r11;
	mad.lo.s32 	%r20, %r19, %r10, %r18;
	sub.s32 	%r21, %r26, %r20;
	div.s32 	%r22, %r21, %r3;
	rem.s32 	%r23, %r22, %r12;
	mad.lo.s32 	%r24, %r19, %r9, %r23;
	mad.lo.s32 	%r25, %r24, %r8, %r18;
	mul.wide.s32 	%rd5, %r25, 4;
	add.s64 	%rd6, %rd1, %rd5;
	ld.global.f32 	%f1, [%rd6];
	mul.wide.s32 	%rd7, %r26, 4;
	add.s64 	%rd8, %rd2, %rd7;
	st.global.f32 	[%rd8], %f1;
	add.s32 	%r26, %r26, %r5;
	setp.lt.s32 	%p2, %r26, %r4;
	@%p2 bra 	$L__BB97_2;
$L__BB97_3:
	ret;

}
	// .globl	_Z26_permutedims3D_1_3_2_64_44PdiiiS_iii
.visible .entry _Z26_permutedims3D_1_3_2_64_44PdiiiS_iii(
	.param .u64 .ptr .align 1 _Z26_permutedims3D_1_3_2_64_44PdiiiS_iii_param_0,
	.param .u32 _Z26_permutedims3D_1_3_2_64_44PdiiiS_iii_param_1,
	.param .u32 _Z26_permutedims3D_1_3_2_64_44PdiiiS_iii_param_2,
	.param .u32 _Z26_permutedims3D_1_3_2_64_44PdiiiS_iii_param_3,
	.param .u64 .ptr .align 1 _Z26_permutedims3D_1_3_2_64_44PdiiiS_iii_param_4,
	.param .u32 _Z26_permutedims3D_1_3_2_64_44PdiiiS_iii_param_5,
	.param .u32 _Z26_permutedims3D_1_3_2_64_44PdiiiS_iii_param_6,
	.param .u32 _Z26_permutedims3D_1_3_2_64_44PdiiiS_iii_param_7
)
{
	.reg .pred 	%p<3>;
	.reg .b32 	%r<27>;
	.reg .b64 	%rd<9>;
	.reg .b64 	%fd<2>;

	ld.param.u64 	%rd3, [_Z26_permutedims3D_1_3_2_64_44PdiiiS_iii_param_0];
	ld.param.u32 	%r8, [_Z26_permutedims3D_1_3_2_64_44PdiiiS_iii_param_1];
	ld.param.u32 	%r9, [_Z26_permutedims3D_1_3_2_64_44PdiiiS_iii_param_2];
	ld.param.u64 	%rd4, [_Z26_permutedims3D_1_3_2_64_44PdiiiS_iii_param_4];
	ld.param.u32 	%r10, [_Z26_permutedims3D_1_3_2_64_44PdiiiS_iii_param_5];
	ld.param.u32 	%r11, [_Z26_permutedims3D_1_3_2_64_44PdiiiS_iii_param_6];
	ld.param.u32 	%r12, [_Z26_permutedims3D_1_3_2_64_44PdiiiS_iii_param_7];
	mov.u32 	%r13, %tid.x;
	mov.u32 	%r14, %ctaid.x;
	mov.u32 	%r1, %ntid.x;
	mad.lo.s32 	%r26, %r14, %r1, %r13;
	mul.lo.s32 	%r3, %r11, %r10;
	mul.lo.s32 	%r4, %r3, %r12;
	setp.ge.s32 	%p1, %r26, %r4;
	@%p1 bra 	$L__BB98_3;
	mov.u32 	%r15, %nctaid.x;
	mul.lo.s32 	%r5, %r1, %r15;
	cvta.to.global.u64 	%rd1, %rd3;
	cvta.to.global.u64 	%rd2, %rd4;
$L__BB98_2:
	div.s32 	%r16, %r26, %r10;
	mul.lo.s32 	%r17, %r16, %r10;
	sub.s32 	%r18, %r26, %r17;
	rem.s32 	%r19, %r16, %r11;
	mad.lo.s32 	%r20, %r19, %r10, %r18;
	sub.s32 	%r21, %r26, %r20;
	div.s32 	%r22, %r21, %r3;
	rem.s32 	%r23, %r22, %r12;
	mad.lo.s32 	%r24, %r19, %r9, %r23;
	mad.lo.s32 	%r25, %r24, %r8, %r18;
	mul.wide.s32 	%rd5, %r25, 8;
	add.s64 	%rd6, %rd1, %rd5;
	ld.global.f64 	%fd1, [%rd6];
	mul.wide.s32 	%rd7, %r26, 8;
	add.s64 	%rd8, %rd2, %rd7;
	st.global.f64 	[%rd8], %fd1;
	add.s32 	%r26, %r26, %r5;
	setp.lt.s32 	%p2, %r26, %r4;
	@%p2 bra 	$L__BB98_2;
$L__BB98_3:
	ret;

}
	// .globl	_Z26_permutedims3D_2_1_3_32_44PfiiiS_iii
.visible .entry _Z26_permutedims3D_2_1_3_32_44PfiiiS_iii(
	.param .u64 .ptr .align 1 _Z26_permutedims3D_2_1_3_32_44PfiiiS_iii_param_0,
	.param .u32 _Z26_permutedims3D_2_1_3_32_44PfiiiS_iii_param_1,
	.param .u32 _Z26_permutedims3D_2_1_3_32_44PfiiiS_iii_param_2,
	.param .u32 _Z26_permutedims3D_2_1_3_32_44PfiiiS_iii_param_3,
	.param .u64 .ptr .align 1 _Z26_permutedims3D_2_1_3_32_44PfiiiS_iii_param_4,
	.param .u32 _Z26_permutedims3D_2_1_3_32_44PfiiiS_iii_param_5,
	.param .u32 _Z26_permutedims3D_2_1_3_32_44PfiiiS_iii_param_6,
	.param .u32 _Z26_permutedims3D_2_1_3_32_44PfiiiS_iii_param_7
)
{
	.reg .pred 	%p<3>;
	.reg .b32 	%r<27>;
	.reg .b32 	%f<2>;
	.reg .b64 	%rd<9>;

	ld.param.u64 	%rd3, [_Z26_permutedims3D_2_1_3_32_44PfiiiS_iii_param_0];
	ld.param.u32 	%r8, [_Z26_permutedims3D_2_1_3_32_44PfiiiS_iii_param_1];
	ld.param.u32 	%r9, [_Z26_permutedims3D_2_1_3_32_44PfiiiS_iii_param_2];
	ld.param.u64 	%rd4, [_Z26_permutedims3D_2_1_3_32_44PfiiiS_iii_param_4];
	ld.param.u32 	%r10, [_Z26_permutedims3D_2_1_3_32_44PfiiiS_iii_param_5];
	ld.param.u32 	%r11, [_Z26_permutedims3D_2_1_3_32_44PfiiiS_iii_param_6];
	ld.param.u32 	%r12, [_Z26_permutedims3D_2_1_3_32_44PfiiiS_iii_param_7];
	mov.u32 	%r13, %tid.x;
	mov.u32 	%r14, %ctaid.x;
	mov.u32 	%r1, %ntid.x;
	mad.lo.s32 	%r26, %r14, %r1, %r13;
	mul.lo.s32 	%r3, %r11, %r10;
	mul.lo.s32 	%r4, %r3, %r12;
	setp.ge.s32 	%p1, %r26, %r4;
	@%p1 bra 	$L__BB99_3;
	mov.u32 	%r15, %nctaid.x;
	mul.lo.s32 	%r5, %r1, %r15;
	cvta.to.global.u64 	%rd1, %rd3;
	cvta.to.global.u64 	%rd2, %rd4;
$L__BB99_2:
	div.s32 	%r16, %r26, %r10;
	mul.lo.s32 	%r17, %r16, %r10;
	sub.s32 	%r18, %r26, %r17;
	rem.s32 	%r19, %r16, %r11;
	mad.lo.s32 	%r20, %r19, %r10, %r18;
	sub.s32 	%r21, %r26, %r20;
	div.s32 	%r22, %r21, %r3;
	rem.s32 	%r23, %r22, %r12;
	mad.lo.s32 	%r24, %r23, %r9, %r18;
	mad.lo.s32 	%r25, %r24, %r8, %r19;
	mul.wide.s32 	%rd5, %r25, 4;
	add.s64 	%rd6, %rd1, %rd5;
	ld.global.f32 	%f1, [%rd6];
	mul.wide.s32 	%rd7, %r26, 4;
	add.s64 	%rd8, %rd2, %rd7;
	st.global.f32 	[%rd8], %f1;
	add.s32 	%r26, %r26, %r5;
	setp.lt.s32 	%p2, %r26, %r4;
	@%p2 bra 	$L__BB99_2;
$L__BB99_3:
	ret;

}
	// .globl	_Z26_permutedims3D_2_1_3_64_44PdiiiS_iii
.visible .entry _Z26_permutedims3D_2_1_3_64_44PdiiiS_iii(
	.param .u64 .ptr .align 1 _Z26_permutedims3D_2_1_3_64_44PdiiiS_iii_param_0,
	.param .u32 _Z26_permutedims3D_2_1_3_64_44PdiiiS_iii_param_1,
	.param .u32 _Z26_permutedims3D_2_1_3_64_44PdiiiS_iii_param_2,
	.param .u32 _Z26_permutedims3D_2_1_3_64_44PdiiiS_iii_param_3,
	.param .u64 .ptr .align 1 _Z26_permutedims3D_2_1_3_64_44PdiiiS_iii_param_4,
	.param .u32 _Z26_permutedims3D_2_1_3_64_44PdiiiS_iii_param_5,
	.param .u32 _Z26_permutedims3D_2_1_3_64_44PdiiiS_iii_param_6,
	.param .u32 _Z26_permutedims3D_2_1_3_64_44PdiiiS_iii_param_7
)
{
	.reg .pred 	%p<3>;
	.reg .b32 	%r<27>;
	.reg .b64 	%rd<9>;
	.reg .b64 	%fd<2>;

	ld.param.u64 	%rd3, [_Z26_permutedims3D_2_1_3_64_44PdiiiS_iii_param_0];
	ld.param.u32 	%r8, [_Z26_permutedims3D_2_1_3_64_44PdiiiS_iii_param_1];
	ld.param.u32 	%r9, [_Z26_permutedims3D_2_1_3_64_44PdiiiS_iii_param_2];
	ld.param.u64 	%rd4, [_Z26_permutedims3D_2_1_3_64_44PdiiiS_iii_param_4];
	ld.param.u32 	%r10, [_Z26_permutedims3D_2_1_3_64_44PdiiiS_iii_param_5];
	ld.param.u32 	%r11, [_Z26_permutedims3D_2_1_3_64_44PdiiiS_iii_param_6];
	ld.param.u32 	%r12, [_Z26_permutedims3D_2_1_3_64_44PdiiiS_iii_param_7];
	mov.u32 	%r13, %tid.x;
	mov.u32 	%r14, %ctaid.x;
	mov.u32 	%r1, %ntid.x;
	mad.lo.s32 	%r26, %r14, %r1, %r13;
	mul.lo.s32 	%r3, %r11, %r10;
	mul.lo.s32 	%r4, %r3, %r12;
	setp.ge.s32 	%p1, %r26, %r4;
	@%p1 bra 	$L__BB100_3;
	mov.u32 	%r15, %nctaid.x;
	mul.lo.s32 	%r5, %r1, %r15;
	cvta.to.global.u64 	%rd1, %rd3;
	cvta.to.global.u64 	%rd2, %rd4;
$L__BB100_2:
	div.s32 	%r16, %r26, %r10;
	mul.lo.s32 	%r17, %r16, %r10;
	sub.s32 	%r18, %r26, %r17;
	rem.s32 	%r19, %r16, %r11;
	mad.lo.s32 	%r20, %r19, %r10, %r18;
	sub.s32 	%r21, %r26, %r20;
	div.s32 	%r22, %r21, %r3;
	rem.s32 	%r23, %r22, %r12;
	mad.lo.s32 	%r24, %r23, %r9, %r18;
	mad.lo.s32 	%r25, %r24, %r8, %r19;
	mul.wide.s32 	%rd5, %r25, 8;
	add.s64 	%rd6, %rd1, %rd5;
	ld.global.f64 	%fd1, [%rd6];
	mul.wide.s32 	%rd7, %r26, 8;
	add.s64 	%rd8, %rd2, %rd7;
	st.global.f64 	[%rd8], %fd1;
	add.s32 	%r26, %r26, %r5;
	setp.lt.s32 	%p2, %r26, %r4;
	@%p2 bra 	$L__BB100_2;
$L__BB100_3:
	ret;

}
	// .globl	_Z26_permutedims3D_2_3_1_32_44PfiiiS_iii
.visible .entry _Z26_permutedims3D_2_3_1_32_44PfiiiS_iii(
	.param .u64 .ptr .align 1 _Z26_permutedims3D_2_3_1_32_44PfiiiS_iii_param_0,
	.param .u32 _Z26_permutedims3D_2_3_1_32_44PfiiiS_iii_param_1,
	.param .u32 _Z26_permutedims3D_2_3_1_32_44PfiiiS_iii_param_2,
	.param .u32 _Z26_permutedims3D_2_3_1_32_44PfiiiS_iii_param_3,
	.param .u64 .ptr .align 1 _Z26_permutedims3D_2_3_1_32_44PfiiiS_iii_param_4,
	.param .u32 _Z26_permutedims3D_2_3_1_32_44PfiiiS_iii_param_5,
	.param .u32 _Z26_permutedims3D_2_3_1_32_44PfiiiS_iii_param_6,
	.param .u32 _Z26_permutedims3D_2_3_1_32_44PfiiiS_iii_param_7
)
{
	.reg .pred 	%p<3>;
	.reg .b32 	%r<27>;
	.reg .b32 	%f<2>;
	.reg .b64 	%rd<9>;

	ld.param.u64 	%rd3, [_Z26_permutedims3D_2_3_1_32_44PfiiiS_iii_param_0];
	ld.param.u32 	%r8, [_Z26_permutedims3D_2_3_1_32_44PfiiiS_iii_param_1];
	ld.param.u32 	%r9, [_Z26_permutedims3D_2_3_1_32_44PfiiiS_iii_param_2];
	ld.param.u64 	%rd4, [_Z26_permutedims3D_2_3_1_32_44PfiiiS_iii_param_4];
	ld.param.u32 	%r10, [_Z26_permutedims3D_2_3_1_32_44PfiiiS_iii_param_5];
	ld.param.u32 	%r11, [_Z26_permutedims3D_2_3_1_32_44PfiiiS_iii_param_6];
	ld.param.u32 	%r12, [_Z26_permutedims3D_2_3_1_32_44PfiiiS_iii_param_7];
	mov.u32 	%r13, %tid.x;
	mov.u32 	%r14, %ctaid.x;
	mov.u32 	%r1, %ntid.x;
	mad.lo.s32 	%r26, %r14, %r1, %r13;
	mul.lo.s32 	%r3, %r11, %r10;
	mul.lo.s32 	%r4, %r3, %r12;
	setp.ge.s32 	%p1, %r26, %r4;
	@%p1 bra 	$L__BB101_3;
	mov.u32 	%r15, %nctaid.x;
	mul.lo.s32 	%r5, %r1, %r15;
	cvta.to.global.u64 	%rd1, %rd3;
	cvta.to.global.u64 	%rd2, %rd4;
$L__BB101_2:
	div.s32 	%r16, %r26, %r10;
	mul.lo.s32 	%r17, %r16, %r10;
	sub.s32 	%r18, %r26, %r17;
	rem.s32 	%r19, %r16, %r11;
	mad.lo.s32 	%r20, %r19, %r10, %r18;
	sub.s32 	%r21, %r26, %r20;
	div.s32 	%r22, %r21, %r3;
	rem.s32 	%r23, %r22, %r12;
	mad.lo.s32 	%r24, %r19, %r9, %r18;
	mad.lo.s32 	%r25, %r24, %r8, %r23;
	mul.wide.s32 	%rd5, %r25, 4;
	add.s64 	%rd6, %rd1, %rd5;
	ld.global.f32 	%f1, [%rd6];
	mul.wide.s32 	%rd7, %r26, 4;
	add.s64 	%rd8, %rd2, %rd7;
	st.global.f32 	[%rd8], %f1;
	add.s32 	%r26, %r26, %r5;
	setp.lt.s32 	%p2, %r26, %r4;
	@%p2 bra 	$L__BB101_2;
$L__BB101_3:
	ret;

}
	// .globl	_Z26_permutedims3D_2_3_1_64_44PdiiiS_iii
.visible .entry _Z26_permutedims3D_2_3_1_64_44PdiiiS_iii(
	.param .u64 .ptr .align 1 _Z26_permutedims3D_2_3_1_64_44PdiiiS_iii_param_0,
	.param .u32 _Z26_permutedims3D_2_3_1_64_44PdiiiS_iii_param_1,
	.param .u32 _Z26_permutedims3D_2_3_1_64_44PdiiiS_iii_param_2,
	.param .u32 _Z26_permutedims3D_2_3_1_64_44PdiiiS_iii_param_3,
	.param .u64 .ptr .align 1 _Z26_permutedims3D_2_3_1_64_44PdiiiS_iii_param_4,
	.param .u32 _Z26_permutedims3D_2_3_1_64_44PdiiiS_iii_param_5,
	.param .u32 _Z26_permutedims3D_2_3_1_64_44PdiiiS_iii_param_6,
	.param .u32 _Z26_permutedims3D_2_3_1_64_44PdiiiS_iii_param_7
)
{
	.reg .pred 	%p<3>;
	.reg .b32 	%r<27>;
	.reg .b64 	%rd<9>;
	.reg .b64 	%fd<2>;

	ld.param.u64 	%rd3, [_Z26_permutedims3D_2_3_1_64_44PdiiiS_iii_param_0];
	ld.param.u32 	%r8, [_Z26_permutedims3D_2_3_1_64_44PdiiiS_iii_param_1];
	ld.param.u32 	%r9, [_Z26_permutedims3D_2_3_1_64_44PdiiiS_iii_param_2];
	ld.param.u64 	%rd4, [_Z26_permutedims3D_2_3_1_64_44PdiiiS_iii_param_4];
	ld.param.u32 	%r10, [_Z26_permutedims3D_2_3_1_64_44PdiiiS_iii_param_5];
	ld.param.u32 	%r11, [_Z26_permutedims3D_2_3_1_64_44PdiiiS_iii_param_6];
	ld.param.u32 	%r12, [_Z26_permutedims3D_2_3_1_64_44PdiiiS_iii_param_7];
	mov.u32 	%r13, %tid.x;
	mov.u32 	%r14, %ctaid.x;
	mov.u32 	%r1, %ntid.x;
	mad.lo.s32 	%r26, %r14, %r1, %r13;
	mul.lo.s32 	%r3, %r11, %r10;
	mul.lo.s32 	%r4, %r3, %r12;
	setp.ge.s32 	%p1, %r26, %r4;
	@%p1 bra 	$L__BB102_3;
	mov.u32 	%r15, %nctaid.x;
	mul.lo.s32 	%r5, %r1, %r15;
	cvta.to.global.u64 	%rd1, %rd3;
	cvta.to.global.u64 	%rd2, %rd4;
$L__BB102_2:
	div.s32 	%r16, %r26, %r10;
	mul.lo.s32 	%r17, %r16, %r10;
	sub.s32 	%r18, %r26, %r17;
	rem.s32 	%r19, %r16, %r11;
	mad.lo.s32 	%r20, %r19, %r10, %r18;
	sub.s32 	%r21, %r26, %r20;
	div.s32 	%r22, %r21, %r3;
	rem.s32 	%r23, %r22, %r12;
	mad.lo.s32 	%r24, %r19, %r9, %r18;
	mad.lo.s32 	%r25, %r24, %r8, %r23;
	mul.wide.s32 	%rd5, %r25, 8;
	add.s64 	%rd6, %rd1, %rd5;
	ld.global.f64 	%fd1, [%rd6];
	mul.wide.s32 	%rd7, %r26, 8;
	add.s64 	%rd8, %rd2, %rd7;
	st.global.f64 	[%rd8], %fd1;
	add.s32 	%r26, %r26, %r5;
	setp.lt.s32 	%p2, %r26, %r4;
	@%p2 bra 	$L__BB102_2;
$L__BB102_3:
	ret;

}
	// .globl	_Z26_permutedims3D_3_1_2_32_44PfiiiS_iii
.visible .entry _Z26_permutedims3D_3_1_2_32_44PfiiiS_iii(
	.param .u64 .ptr .align 1 _Z26_permutedims3D_3_1_2_32_44PfiiiS_iii_param_0,
	.param .u32 _Z26_permutedims3D_3_1_2_32_44PfiiiS_iii_param_1,
	.param .u32 _Z26_permutedims3D_3_1_2_32_44PfiiiS_iii_param_2,
	.param .u32 _Z26_permutedims3D_3_1_2_32_44PfiiiS_iii_param_3,
	.param .u64 .ptr .align 1 _Z26_permutedims3D_3_1_2_32_44PfiiiS_iii_param_4,
	.param .u32 _Z26_permutedims3D_3_1_2_32_44PfiiiS_iii_param_5,
	.param .u32 _Z26_permutedims3D_3_1_2_32_44PfiiiS_iii_param_6,
	.param .u32 _Z26_permutedims3D_3_1_2_32_44PfiiiS_iii_param_7
)
{
	.reg .pred 	%p<3>;
	.reg .b32 	%r<27>;
	.reg .b32 	%f<2>;
	.reg .b64 	%rd<9>;

	ld.param.u64 	%rd3, [_Z26_permutedims3D_3_1_2_32_44PfiiiS_iii_param_0];
	ld.param.u32 	%r8, [_Z26_permutedims3D_3_1_2_32_44PfiiiS_iii_param_1];
	ld.param.u32 	%r9, [_Z26_permutedims3D_3_1_2_32_44PfiiiS_iii_param_2];
	ld.param.u64 	%rd4, [_Z26_permutedims3D_3_1_2_32_44PfiiiS_iii_param_4];
	ld.param.u32 	%r10, [_Z26_permutedims3D_3_1_2_32_44PfiiiS_iii_param_5];
	ld.param.u32 	%r11, [_Z26_permutedims3D_3_1_2_32_44PfiiiS_iii_param_6];
	ld.param.u32 	%r12, [_Z26_permutedims3D_3_1_2_32_44PfiiiS_iii_param_7];
	mov.u32 	%r13, %tid.x;
	mov.u32 	%r14, %ctaid.x;
	mov.u32 	%r1, %ntid.x;
	mad.lo.s32 	%r26, %r14, %r1, %r13;
	mul.lo.s32 	%r3, %r11, %r10;
	mul.lo.s32 	%r4, %r3, %r12;
	setp.ge.s32 	%p1, %r26, %r4;
	@%p1 bra 	$L__BB103_3;
	mov.u32 	%r15, %nctaid.x;
	mul.lo.s32 	%r5, %r1, %r15;
	cvta.to.global.u64 	%rd1, %rd3;
	cvta.to.global.u64 	%rd2, %rd4;
$L__BB103_2:
	div.s32 	%r16, %r26, %r10;
	mul.lo.s32 	%r17, %r16, %r10;
	sub.s32 	%r18, %r26, %r17;
	rem.s32 	%r19, %r16, %r11;
	mad.lo.s32 	%r20, %r19, %r10, %r18;
	sub.s32 	%r21, %r26, %r20;
	div.s32 	%r22, %r21, %r3;
	rem.s32 	%r23, %r22, %r12;
	mad.lo.s32 	%r24, %r18, %r9, %r23;
	mad.lo.s32 	%r25, %r24, %r8, %r19;
	mul.wide.s32 	%rd5, %r25, 4;
	add.s64 	%rd6, %rd1, %rd5;
	ld.global.f32 	%f1, [%rd6];
	mul.wide.s32 	%rd7, %r26, 4;
	add.s64 	%rd8, %rd2, %rd7;
	st.global.f32 	[%rd8], %f1;
	add.s32 	%r26, %r26, %r5;
	setp.lt.s32 	%p2, %r26, %r4;
	@%p2 bra 	$L__BB103_2;
$L__BB103_3:
	ret;

}
	// .globl	_Z26_permutedims3D_3_1_2_64_44PdiiiS_iii
.visible .entry _Z26_permutedims3D_3_1_2_64_44PdiiiS_iii(
	.param .u64 .ptr .align 1 _Z26_permutedims3D_3_1_2_64_44PdiiiS_iii_param_0,
	.param .u32 _Z26_permutedims3D_3_1_2_64_44PdiiiS_iii_param_1,
	.param .u32 _Z26_permutedims3D_3_1_2_64_44PdiiiS_iii_param_2,
	.param .u32 _Z26_permutedims3D_3_1_2_64_44PdiiiS_iii_param_3,
	.param .u64 .ptr .align 1 _Z26_permutedims3D_3_1_2_64_44PdiiiS_iii_param_4,
	.param .u32 _Z26_permutedims3D_3_1_2_64_44PdiiiS_iii_param_5,
	.param .u32 _Z26_permutedims3D_3_1_2_64_44PdiiiS_iii_param_6,
	.param .u32 _Z26_permutedims3D_3_1_2_64_44PdiiiS_iii_param_7
)
{
	.reg .pred 	%p<3>;
	.reg .b32 	%r<27>;
	.reg .b64 	%rd<9>;
	.reg .b64 	%fd<2>;

	ld.param.u64 	%rd3, [_Z26_permutedims3D_3_1_2_64_44PdiiiS_iii_param_0];
	ld.param.u32 	%r8, [_Z26_permutedims3D_3_1_2_64_44PdiiiS_iii_param_1];
	ld.param.u32 	%r9, [_Z26_permutedims3D_3_1_2_64_44PdiiiS_iii_param_2];
	ld.param.u64 	%rd4, [_Z26_permutedims3D_3_1_2_64_44PdiiiS_iii_param_4];
	ld.param.u32 	%r10, [_Z26_permutedims3D_3_1_2_64_44PdiiiS_iii_param_5];
	ld.param.u32 	%r11, [_Z26_permutedims3D_3_1_2_64_44PdiiiS_iii_param_6];
	ld.param.u32 	%r12, [_Z26_permutedims3D_3_1_2_64_44PdiiiS_iii_param_7];
	mov.u32 	%r13, %tid.x;
	mov.u32 	%r14, %ctaid.x;
	mov.u32 	%r1, %ntid.x;
	mad.lo.s32 	%r26, %r14, %r1, %r13;
	mul.lo.s32 	%r3, %r11, %r10;
	mul.lo.s32 	%r4, %r3, %r12;
	setp.ge.s32 	%p1, %r26, %r4;
	@%p1 bra 	$L__BB104_3;
	mov.u32 	%r15, %nctaid.x;
	mul.lo.s32 	%r5, %r1, %r15;
	cvta.to.global.u64 	%rd1, %rd3;
	cvta.to.global.u64 	%rd2, %rd4;
$L__BB104_2:
	div.s32 	%r16, %r26, %r10;
	mul.lo.s32 	%r17, %r16, %r10;
	sub.s32 	%r18, %r26, %r17;
	rem.s32 	%r19, %r16, %r11;
	mad.lo.s32 	%r20, %r19, %r10, %r18;
	sub.s32 	%r21, %r26, %r20;
	div.s32 	%r22, %r21, %r3;
	rem.s32 	%r23, %r22, %r12;
	mad.lo.s32 	%r24, %r18, %r9, %r23;
	mad.lo.s32 	%r25, %r24, %r8, %r19;
	mul.wide.s32 	%rd5, %r25, 8;
	add.s64 	%rd6, %rd1, %rd5;
	ld.global.f64 	%fd1, [%rd6];
	mul.wide.s32 	%rd7, %r26, 8;
	add.s64 	%rd8, %rd2, %rd7;
	st.global.f64 	[%rd8], %fd1;
	add.s32 	%r26, %r26, %r5;
	setp.lt.s32 	%p2, %r26, %r4;
	@%p2 bra 	$L__BB104_2;
$L__BB104_3:
	ret;

}
	// .globl	_Z26_permutedims3D_3_2_1_32_44PfiiiS_iii
.visible .entry _Z26_permutedims3D_3_2_1_32_44PfiiiS_iii(
	.param .u64 .ptr .align 1 _Z26_permutedims3D_3_2_1_32_44PfiiiS_iii_param_0,
	.param .u32 _Z26_permutedims3D_3_2_1_32_44PfiiiS_iii_param_1,
	.param .u32 _Z26_permutedims3D_3_2_1_32_44PfiiiS_iii_param_2,
	.param .u32 _Z26_permutedims3D_3_2_1_32_44PfiiiS_iii_param_3,
	.param .u64 .ptr .align 1 _Z26_permutedims3D_3_2_1_32_44PfiiiS_iii_param_4,
	.param .u32 _Z26_permutedims3D_3_2_1_32_44PfiiiS_iii_param_5,
	.param .u32 _Z26_permutedims3D_3_2_1_32_44PfiiiS_iii_param_6,
	.param .u32 _Z26_permutedims3D_3_2_1_32_44PfiiiS_iii_param_7
)
{
	.reg .pred 	%p<3>;
	.reg .b32 	%r<27>;
	.reg .b32 	%f<2>;
	.reg .b64 	%rd<9>;

	ld.param.u64 	%rd3, [_Z26_permutedims3D_3_2_1_32_44PfiiiS_iii_param_0];
	ld.param.u32 	%r8, [_Z26_permutedims3D_3_2_1_32_44PfiiiS_iii_param_1];
	ld.param.u32 	%r9, [_Z26_permutedims3D_3_2_1_32_44PfiiiS_iii_param_2];
	ld.param.u64 	%rd4, [_Z26_permutedims3D_3_2_1_32_44PfiiiS_iii_param_4];
	ld.param.u32 	%r10, [_Z26_permutedims3D_3_2_1_32_44PfiiiS_iii_param_5];
	ld.param.u32 	%r11, [_Z26_permutedims3D_3_2_1_32_44PfiiiS_iii_param_6];
	ld.param.u32 	%r12, [_Z26_permutedims3D_3_2_1_32_44PfiiiS_iii_param_7];
	mov.u32 	%r13, %tid.x;
	mov.u32 	%r14, %ctaid.x;
	mov.u32 	%r1, %ntid.x;
	mad.lo.s32 	%r26, %r14, %r1, %r13;
	mul.lo.s32 	%r3, %r11, %r10;
	mul.lo.s32 	%r4, %r3, %r12;
	setp.ge.s32 	%p1, %r26, %r4;
	@%p1 bra 	$L__BB105_3;
	mov.u32 	%r15, %nctaid.x;
	mul.lo.s32 	%r5, %r1, %r15;
	cvta.to.global.u64 	%rd1, %rd3;
	cvta.to.global.u64 	%rd2, %rd4;
$L__BB105_2:
	div.s32 	%r16, %r26, %r10;
	mul.lo.s32 	%r17, %r16, %r10;
	sub.s32 	%r18, %r26, %r17;
	rem.s32 	%r19, %r16, %r11;
	mad.lo.s32 	%r20, %r19, %r10, %r18;
	sub.s32 	%r21, %r26, %r20;
	div.s32 	%r22, %r21, %r3;
	rem.s32 	%r23, %r22, %r12;
	mad.lo.s32 	%r24, %r18, %r9, %r19;
	mad.lo.s32 	%r25, %r24, %r8, %r23;
	mul.wide.s32 	%rd5, %r25, 4;
	add.s64 	%rd6, %rd1, %rd5;
	ld.global.f32 	%f1, [%rd6];
	mul.wide.s32 	%rd7, %r26, 4;
	add.s64 	%rd8, %rd2, %rd7;
	st.global.f32 	[%rd8], %f1;
	add.s32 	%r26, %r26, %r5;
	setp.lt.s32 	%p2, %r26, %r4;
	@%p2 bra 	$L__BB105_2;
$L__BB105_3:
	ret;

}
	// .globl	_Z26_permutedims3D_3_2_1_64_44PdiiiS_iii
.visible .entry _Z26_permutedims3D_3_2_1_64_44PdiiiS_iii(
	.param .u64 .ptr .align 1 _Z26_permutedims3D_3_2_1_64_44PdiiiS_iii_param_0,
	.param .u32 _Z26_permutedims3D_3_2_1_64_44PdiiiS_iii_param_1,
	.param .u32 _Z26_permutedims3D_3_2_1_64_44PdiiiS_iii_param_2,
	.param .u32 _Z26_permutedims3D_3_2_1_64_44PdiiiS_iii_param_3,
	.param .u64 .ptr .align 1 _Z26_permutedims3D_3_2_1_64_44PdiiiS_iii_param_4,
	.param .u32 _Z26_permutedims3D_3_2_1_64_44PdiiiS_iii_param_5,
	.param .u32 _Z26_permutedims3D_3_2_1_64_44PdiiiS_iii_param_6,
	.param .u32 _Z26_permutedims3D_3_2_1_64_44PdiiiS_iii_param_7
)
{
	.reg .pred 	%p<3>;
	.reg .b32 	%r<27>;
	.reg .b64 	%rd<9>;
	.reg .b64 	%fd<2>;

	ld.param.u64 	%rd3, [_Z26_permutedims3D_3_2_1_64_44PdiiiS_iii_param_0];
	ld.param.u32 	%r8, [_Z26_permutedims3D_3_2_1_64_44PdiiiS_iii_param_1];
	ld.param.u32 	%r9, [_Z26_permutedims3D_3_2_1_64_44PdiiiS_iii_param_2];
	ld.param.u64 	%rd4, [_Z26_permutedims3D_3_2_1_64_44PdiiiS_iii_param_4];
	ld.param.u32 	%r10, [_Z26_permutedims3D_3_2_1_64_44PdiiiS_iii_param_5];
	ld.param.u32 	%r11, [_Z26_permutedims3D_3_2_1_64_44PdiiiS_iii_param_6];
	ld.param.u32 	%r12, [_Z26_permutedims3D_3_2_1_64_44PdiiiS_iii_param_7];
	mov.u32 	%r13, %tid.x;
	mov.u32 	%r14, %ctaid.x;
	mov.u32 	%r1, %ntid.x;
	mad.lo.s32 	%r26, %r14, %r1, %r13;
	mul.lo.s32 	%r3, %r11, %r10;
	mul.lo.s32 	%r4, %r3, %r12;
	setp.ge.s32 	%p1, %r26, %r4;
	@%p1 bra 	$L__BB106_3;
	mov.u32 	%r15, %nctaid.x;
	mul.lo.s32 	%r5, %r1, %r15;
	cvta.to.global.u64 	%rd1, %rd3;
	cvta.to.global.u64 	%rd2, %rd4;
$L__BB106_2:
	div.s32 	%r16, %r26, %r10;
	mul.lo.s32 	%r17, %r16, %r10;
	sub.s32 	%r18, %r26, %r17;
	rem.s32 	%r19, %r16, %r11;
	mad.lo.s32 	%r20, %r19, %r10, %r18;
	sub.s32 	%r21, %r26, %r20;
	div.s32 	%r22, %r21, %r3;
	rem.s32 	%r23, %r22, %r12;
	mad.lo.s32 	%r24, %r18, %r9, %r19;
	mad.lo.s32 	%r25, %r24, %r8, %r23;
	mul.wide.s32 	%rd5, %r25, 8;
	add.s64 	%rd6, %rd1, %rd5;
	ld.global.f64 	%fd1, [%rd6];
	mul.wide.s32 	%rd7, %r26, 8;
	add.s64 	%rd8, %rd2, %rd7;
	st.global.f64 	[%rd8], %fd1;
	add.s32 	%r26, %r26, %r5;
	setp.lt.s32 	%p2, %r26, %r4;
	@%p2 bra 	$L__BB106_2;
$L__BB106_3:
	ret;

}
.func  (.param .align 16 .b8 func_retval0[16]) __internal_trig_reduction_slowpathd(
	.param .b64 __internal_trig_reduction_slowpathd_param_0
)
{
	.local .align 8 .b8 	__local_depot107[40];
	.reg .b64 	%SP;
	.reg .b64 	%SPL;
	.reg .pred 	%p<10>;
	.reg .b32 	%r<47>;
	.reg .b64 	%rd<74>;
	.reg .b64 	%fd<5>;

	mov.u64 	%SPL, __local_depot107;
	ld.param.f64 	%fd4, [__internal_trig_reduction_slowpathd_param_0];
	add.u64 	%rd1, %SPL, 0;
	{
	.reg .b32 %temp; 
	mov.b64 	{%temp, %r1}, %fd4;
	}
	shr.u32 	%r2, %r1, 20;
	and.b32  	%r3, %r2, 2047;
	setp.eq.s32 	%p1, %r3, 2047;
	mov.b32 	%r46, 0;
	@%p1 bra 	$L__BB107_9;
	add.s32 	%r20, %r3, -1024;
	mov.b64 	%rd20, %fd4;
	shl.b64 	%rd2, %rd20, 11;
	shr.u32 	%r4, %r20, 6;
	sub.s32 	%r45, 15, %r4;
	sub.s32 	%r21, 19, %r4;
	setp.lt.u32 	%p2, %r20, 128;
	selp.b32 	%r6, 18, %r21, %p2;
	setp.ge.s32 	%p3, %r45, %r6;
	mov.b64 	%rd70, 0;
	@%p3 bra 	$L__BB107_4;
	add.s32 	%r23, %r6, %r4;
	neg.s32 	%r43, %r23;
	or.b64  	%rd3, %rd2, -9223372036854775808;
	mov.b64 	%rd70, 0;
	mov.b32 	%r42, 0;
	mov.u64 	%rd25, __cudart_i2opi_d;
	mov.u32 	%r44, %r45;
$L__BB107_3:
	.pragma "nounroll";
	mul.wide.s32 	%rd22, %r42, 8;
	add.s64 	%rd23, %rd1, %rd22;
	mul.wide.s32 	%rd24, %r44, 8;
	add.s64 	%rd26, %rd25, %rd24;
	ld.global.nc.u64 	%rd27, [%rd26];
	{
	.reg .u32 %r0, %r1, %r2, %r3, %alo, %ahi, %blo, %bhi, %clo, %chi;
	mov.b64 	{%alo,%ahi}, %rd27;
	mov.b64 	{%blo,%bhi}, %rd3;
	mov.b64 	{%clo,%chi}, %rd70;
	mad.lo.cc.u32 	%r0, %alo, %blo, %clo;
	madc.hi.cc.u32 	%r1, %alo, %blo, %chi;
	madc.hi.u32 	%r2, %alo, %bhi, 0;
	mad.lo.cc.u32 	%r1, %alo, %bhi, %r1;
	madc.hi.cc.u32 	%r2, %ahi, %blo, %r2;
	madc.hi.u32 	%r3, %ahi, %bhi, 0;
	mad.lo.cc.u32 	%r1, %ahi, %blo, %r1;
	madc.lo.cc.u32 	%r2, %ahi, %bhi, %r2;
	addc.u32 	%r3, %r3, 0;
	mov.b64 	%rd28, {%r0,%r1};
	mov.b64 	%rd70, {%r2,%r3};
	}
	st.local.u64 	[%rd23], %rd28;
	add.s32 	%r44, %r44, 1;
	add.s32 	%r43, %r43, 1;
	add.s32 	%r42, %r42, 1;
	setp.ne.s32 	%p4, %r43, -15;
	mov.u32 	%r45, %r6;
	@%p4 bra 	$L__BB107_3;
$L__BB107_4:
	cvt.s64.s32 	%rd29, %r45;
	cvt.u64.u32 	%rd30, %r4;
	add.s64 	%rd31, %rd30, %rd29;
	shl.b64 	%rd32, %rd31, 3;
	add.s64 	%rd33, %rd1, %rd32;
	st.local.u64 	[%rd33+-120], %rd70;
	and.b32  	%r15, %r2, 63;
	ld.local.u64 	%rd72, [%rd1+16];
	ld.local.u64 	%rd71, [%rd1+24];
	setp.eq.s32 	%p5, %r15, 0;
	@%p5 bra 	$L__BB107_6;
	shl.b64 	%rd34, %rd71, %r15;
	shr.u64 	%rd35, %rd72, 1;
	xor.b32  	%r24, %r15, 63;
	shr.u64 	%rd36, %rd35, %r24;
	or.b64  	%rd71, %rd34, %rd36;
	ld.local.u64 	%rd37, [%rd1+8];
	shl.b64 	%rd38, %rd72, %r15;
	shr.u64 	%rd39, %rd37, 1;
	shr.u64 	%rd40, %rd39, %r24;
	or.b64  	%rd72, %rd38, %rd40;
$L__BB107_6:
	and.b32  	%r25, %r1, -2147483648;
	shr.u64 	%rd41, %rd71, 62;
	cvt.u32.u64 	%r26, %rd41;
	mov.b64 	{%r27, %r28}, %rd71;
	mov.b64 	{%r29, %r30}, %rd72;
	shf.l.wrap.b32 	%r31, %r30, %r27, 2;
	shf.l.wrap.b32 	%r32, %r27, %r28, 2;
	mov.b64 	%rd42, {%r31, %r32};
	shl.b64 	%rd43, %rd72, 2;
	shr.u64 	%rd44, %rd42, 63;
	cvt.u32.u64 	%r33, %rd44;
	add.s32 	%r34, %r33, %r26;
	setp.eq.s32 	%p6, %r25, 0;
	neg.s32 	%r35, %r34;
	selp.b32 	%r46, %r34, %r35, %p6;
	setp.gt.s64 	%p7, %rd42, -1;
	mov.b64 	%rd45, 0;
	{
	.reg .u32 %r0, %r1, %r2, %r3, %a0, %a1, %a2, %a3, %b0, %b1, %b2, %b3;
	mov.b64 	{%a0,%a1}, %rd45;
	mov.b64 	{%a2,%a3}, %rd45;
	mov.b64 	{%b0,%b1}, %rd43;
	mov.b64 	{%b2,%b3}, %rd42;
	sub.cc.u32 	%r0, %a0, %b0;
	subc.cc.u32 	%r1, %a1, %b1;
	subc.cc.u32 	%r2, %a2, %b2;
	subc.u32 	%r3, %a3, %b3;
	mov.b64 	%rd46, {%r0,%r1};
	mov.b64 	%rd47, {%r2,%r3};
	}
	xor.b32  	%r36, %r25, -2147483648;
	selp.b64 	%rd73, %rd42, %rd47, %p7;
	selp.b64 	%rd14, %rd43, %rd46, %p7;
	selp.b32 	%r17, %r25, %r36, %p7;
	clz.b64 	%r37, %rd73;
	cvt.u64.u32 	%rd15, %r37;
	setp.eq.s32 	%p8, %r37, 0;
	@%p8 bra 	$L__BB107_8;
	cvt.u32.u64 	%r38, %rd15;
	and.b32  	%r39, %r38, 63;
	shl.b64 	%rd48, %rd73, %r39;
	shr.u64 	%rd49, %rd14, 1;
	not.b32 	%r40, %r38;
	and.b32  	%r41, %r40, 63;
	shr.u64 	%rd50, %rd49, %r41;
	or.b64  	%rd73, %rd48, %rd50;
$L__BB107_8:
	mov.b64 	%rd51, -3958705157555305931;
	{
	.reg .u32 %r0, %r1, %r2, %r3, %alo, %ahi, %blo, %bhi;
	mov.b64 	{%alo,%ahi}, %rd73;
	mov.b64 	{%blo,%bhi}, %rd51;
	mul.lo.u32 	%r0, %alo, %blo;
	mul.hi.u32 	%r1, %alo, %blo;
	mad.lo.cc.u32 	%r1, %alo, %bhi, %r1;
	madc.hi.u32 	%r2, %alo, %bhi, 0;
	mad.lo.cc.u32 	%r1, %ahi, %blo, %r1;
	madc.hi.cc.u32 	%r2, %ahi, %blo, %r2;
	madc.hi.u32 	%r3, %ahi, %bhi, 0;
	mad.lo.cc.u32 	%r2, %ahi, %bhi, %r2;
	addc.u32 	%r3, %r3, 0;
	mov.b64 	%rd52, {%r0,%r1};
	mov.b64 	%rd53, {%r2,%r3};
	}
	setp.gt.s64 	%p9, %rd53, 0;
	{
	.reg .u32 %r0, %r1, %r2, %r3, %a0, %a1, %a2, %a3, %b0, %b1, %b2, %b3;
	mov.b64 	{%a0,%a1}, %rd52;
	mov.b64 	{%a2,%a3}, %rd53;
	mov.b64 	{%b0,%b1}, %rd52;
	mov.b64 	{%b2,%b3}, %rd53;
	add.cc.u32 	%r0, %a0, %b0;
	addc.cc.u32 	%r1, %a1, %b1;
	addc.cc.u32 	%r2, %a2, %b2;
	addc.u32 	%r3, %a3, %b3;
	mov.b64 	%rd54, {%r0,%r1};
	mov.b64 	%rd55, {%r2,%r3};
	}
	selp.b64 	%rd56, %rd55, %rd53, %p9;
	selp.s64 	%rd57, -1, 0, %p9;
	sub.s64 	%rd58, %rd57, %rd15;
	cvt.u64.u32 	%rd59, %r17;
	shl.b64 	%rd60, %rd59, 32;
	add.s64 	%rd61, %rd56, 1;
	shr.u64 	%rd62, %rd61, 10;
	add.s64 	%rd63, %rd62, 1;
	shr.u64 	%rd64, %rd63, 1;
	shl.b64 	%rd65, %rd58, 52;
	add.s64 	%rd66, %rd65, %rd64;
	add.s64 	%rd67, %rd66, 4602678819172646912;
	or.b64  	%rd68, %rd67, %rd60;
	mov.b64 	%fd4, %rd68;
$L__BB107_9:
	st.param.f64 	[func_retval0], %fd4;
	st.param.b32 	[func_retval0+8], %r46;
	ret;

}


// ===== COMPILED SASS (sm_100) =====

	.target	sm_100

	.elftype	@"ET_EXEC"


//--------------------- .note.nv.tkinfo           --------------------------
	.section	.note.nv.tkinfo,"",@"SHT_NOTE"
	.sectionflags	@"SHF_NOTE_NV_TKINFO"
	.tkinfo
        /*0018*/ 	.word	0x00000002
        /*0030*/ 	.string	""
        /*0030*/ 	.string	"ptxas"
        /*0030*/ 	.string	"Cuda compilation tools, release 13.0, V13.0.88"
        /*0030*/ 	.string	"Build cuda_13.0.r13.0/compiler.36424714_0"
        /*0030*/ 	.string	"-arch sm_100 -m 64 "



//--------------------- .note.nv.cuinfo           --------------------------
	.section	.note.nv.cuinfo,"",@"SHT_NOTE"
	.sectionflags	@"SHF_NOTE_NV_CUINFO"
        /*0018*/ 	.short	0x0002
        /*001a*/ 	.short	0x0064
        /*001c*/ 	.short	0x0082
	.zero		2


//--------------------- .nv.info                  --------------------------
	.section	.nv.info,"",@"SHT_CUDA_INFO"
	.align	4


	//----- nvinfo : EIATTR_REGCOUNT
	.align		4
        /*0000*/ 	.byte	0x04, 0x2f
        /*0002*/ 	.short	(.L_4 - .L_3)
	.align		4
.L_3:
        /*0004*/ 	.word	index@(_Z8_abs2_32iPfS_)
        /*0008*/ 	.word	0x00000010


	//----- nvinfo : EIATTR_FRAME_SIZE
	.align		4
.L_4:
        /*000c*/ 	.byte	0x04, 0x11
        /*000e*/ 	.short	(.L_6 - .L_5)
	.align		4
.L_5:
        /*0010*/ 	.word	index@(_Z8_abs2_32iPfS_)
        /*0014*/ 	.word	0x00000000


	//----- nvinfo : EIATTR_REGCOUNT
	.align		4
.L_6:
        /*0018*/ 	.byte	0x04, 0x2f
        /*001a*/ 	.short	(.L_8 - .L_7)
	.align		4
.L_7:
        /*001c*/ 	.word	index@(_Z8_abs2_64iPdS_)
        /*0020*/ 	.word	0x00000010


	//----- nvinfo : EIATTR_FRAME_SIZE
	.align		4
.L_8:
        /*0024*/ 	.byte	0x04, 0x11
        /*0026*/ 	.short	(.L_10 - .L_9)
	.align		4
.L_9:
        /*0028*/ 	.word	index@(_Z8_abs2_64iPdS_)
        /*002c*/ 	.word	0x00000000


	//----- nvinfo : EIATTR_REGCOUNT
	.align		4
.L_10:
        /*0030*/ 	.byte	0x04, 0x2f
        /*0032*/ 	.short	(.L_12 - .L_11)
	.align		4
.L_11:
        /*0034*/ 	.word	index@(_Z7_abs_32iPfS_)
        /*0038*/ 	.word	0x00000010


	//----- nvinfo : EIATTR_FRAME_SIZE
	.align		4
.L_12:
        /*003c*/ 	.byte	0x04, 0x11
        /*003e*/ 	.short	(.L_14 - .L_13)
	.align		4
.L_13:
        /*0040*/ 	.word	index@(_Z7_abs_32iPfS_)
        /*0044*/ 	.word	0x00000000


	//----- nvinfo : EIATTR_REGCOUNT
	.align		4
.L_14:
        /*0048*/ 	.byte	0x04, 0x2f
        /*004a*/ 	.short	(.L_16 - .L_15)
	.align		4
.L_15:
        /*004c*/ 	.word	index@(_Z7_abs_64iPdS_)
        /*0050*/ 	.word	0x00000010


	//----- nvinfo : EIATTR_FRAME_SIZE
	.align		4
.L_16:
        /*0054*/ 	.byte	0x04, 0x11
        /*0056*/ 	.short	(.L_18 - .L_17)
	.align		4
.L_17:
        /*0058*/ 	.word	index@(_Z7_abs_64iPdS_)
        /*005c*/ 	.word	0x00000000


	//----- nvinfo : EIATTR_REGCOUNT
	.align		4
.L_18:
        /*0060*/ 	.byte	0x04, 0x2f
        /*0062*/ 	.short	(.L_20 - .L_19)
	.align		4
.L_19:
        /*0064*/ 	.word	index@(_Z9_htanh_32iPfS_)
        /*0068*/ 	.word	0x00000010


	//----- nvinfo : EIATTR_FRAME_SIZE
	.align		4
.L_20:
        /*006c*/ 	.byte	0x04, 0x11
        /*006e*/ 	.short	(.L_22 - .L_21)
	.align		4
.L_21:
        /*0070*/ 	.word	index@(_Z9_htanh_32iPfS_)
        /*0074*/ 	.word	0x00000000


	//----- nvinfo : EIATTR_REGCOUNT
	.align		4
.L_22:
        /*0078*/ 	.byte	0x04, 0x2f
        /*007a*/ 	.short	(.L_24 - .L_23)
	.align		4
.L_23:
        /*007c*/ 	.word	index@(_Z9_htanh_64iPdS_)
        /*0080*/ 	.word	0x00000010


	//----- nvinfo : EIATTR_FRAME_SIZE
	.align		4
.L_24:
        /*0084*/ 	.byte	0x04, 0x11
        /*0086*/ 	.short	(.L_26 - .L_25)
	.align		4
.L_25:
        /*0088*/ 	.word	index@(_Z9_htanh_64iPdS_)
        /*008c*/ 	.word	0x00000000


	//----- nvinfo : EIATTR_REGCOUNT
	.align		4
.L_26:
        /*0090*/ 	.byte	0x04, 0x2f
        /*0092*/ 	.short	(.L_28 - .L_27)
	.align		4
.L_27:
        /*0094*/ 	.word	index@(_Z8_acos_32iPfS_)
        /*0098*/ 	.word	0x0000000e


	//----- nvinfo : EIATTR_FRAME_SIZE
	.align		4
.L_28:
        /*009c*/ 	.byte	0x04, 0x11
        /*009e*/ 	.short	(.L_30 - .L_29)
	.align		4
.L_29:
        /*00a0*/ 	.word	index@(_Z8_acos_32iPfS_)
        /*00a4*/ 	.word	0x00000000


	//----- nvinfo : EIATTR_REGCOUNT
	.align		4
.L_30:
        /*00a8*/ 	.byte	0x04, 0x2f
        /*00aa*/ 	.short	(.L_32 - .L_31)
	.align		4
.L_31:
        /*00ac*/ 	.word	index@(_Z8_acos_64iPdS_)
        /*00b0*/ 	.word	0x0000001c


	//----- nvinfo : EIATTR_FRAME_SIZE
	.align		4
.L_32:
        /*00b4*/ 	.byte	0x04, 0x11
        /*00b6*/ 	.short	(.L_34 - .L_33)
	.align		4
.L_33:
        /*00b8*/ 	.word	index@(_Z8_acos_64iPdS_)
        /*00bc*/ 	.word	0x00000000


	//----- nvinfo : EIATTR_REGCOUNT
	.align		4
.L_34:
        /*00c0*/ 	.byte	0x04, 0x2f
        /*00c2*/ 	.short	(.L_36 - .L_35)
	.align		4
.L_35:
        /*00c4*/ 	.word	index@(_Z9_acosh_32iPfS_)
        /*00c8*/ 	.word	0x00000012


	//----- nvinfo : EIATTR_FRAME_SIZE
	.align		4
.L_36:
        /*00cc*/ 	.byte	0x04, 0x11
        /*00ce*/ 	.short	(.L_38 - .L_37)
	.align		4
.L_37:
        /*00d0*/ 	.word	index@(_Z9_acosh_32iPfS_)
        /*00d4*/ 	.word	0x00000000


	//----- nvinfo : EIATTR_REGCOUNT
	.align		4
.L_38:
        /*00d8*/ 	.byte	0x04, 0x2f
        /*00da*/ 	.short	(.L_40 - .L_39)
	.align		4
.L_39:
        /*00dc*/ 	.word	index@(_Z9_acosh_64iPdS_)
        /*00e0*/ 	.word	0x00000020


	//----- nvinfo : EIATTR_FRAME_SIZE
	.align		4
.L_40:
        /*00e4*/ 	.byte	0x04, 0x11
        /*00e6*/ 	.short	(.L_42 - .L_41)
	.align		4
.L_41:
        /*00e8*/ 	.word	index@($__internal_24_$__cuda_sm20_div_rn_f64_full)
        /*00ec*/ 	.word	0x00000000


	//----- nvinfo : EIATTR_FRAME_SIZE
	.align		4
.L_42:
        /*00f0*/ 	.byte	0x04, 0x11
        /*00f2*/ 	.short	(.L_44 - .L_43)
	.align		4
.L_43:
        /*00f4*/ 	.word	index@(_Z9_acosh_64iPdS_)
        /*00f8*/ 	.word	0x00000000


	//----- nvinfo : EIATTR_REGCOUNT
	.align		4
.L_44:
        /*00fc*/ 	.byte	0x04, 0x2f
        /*00fe*/ 	.short	(.L_46 - .L_45)
	.align		4
.L_45:
        /*0100*/ 	.word	index@(_Z8_asin_32iPfS_)
        /*0104*/ 	.word	0x0000000e


	//----- nvinfo : EIATTR_FRAME_SIZE
	.align		4
.L_46:
        /*0108*/ 	.byte	0x04, 0x11
        /*010a*/ 	.short	(.L_48 - .L_47)
	.align		4
.L_47:
        /*010c*/ 	.word	index@(_Z8_asin_32iPfS_)
        /*0110*/ 	.word	0x00000000


	//----- nvinfo : EIATTR_REGCOUNT
	.align		4
.L_48:
        /*0114*/ 	.byte	0x04, 0x2f
        /*0116*/ 	.short	(.L_50 - .L_49)
	.align		4
.L_49:
        /*0118*/ 	.word	index@(_Z8_asin_64iPdS_)
        /*011c*/ 	.word	0x0000001a


	//----- nvinfo : EIATTR_FRAME_SIZE
	.align		4
.L_50:
        /*0120*/ 	.byte	0x04, 0x11
        /*0122*/ 	.short	(.L_52 - .L_51)
	.align		4
.L_51:
        /*0124*/ 	.word	index@(_Z8_asin_64iPdS_)
        /*0128*/ 	.word	0x00000000


	//----- nvinfo : EIATTR_REGCOUNT
	.align		4
.L_52:
        /*012c*/ 	.byte	0x04, 0x2f
        /*012e*/ 	.short	(.L_54 - .L_53)
	.align		4
.L_53:
        /*0130*/ 	.word	index@(_Z9_asinh_32iPfS_)
        /*0134*/ 	.word	0x00000010


	//----- nvinfo : EIATTR_FRAME_SIZE
	.align		4
.L_54:
        /*0138*/ 	.byte	0x04, 0x11
        /*013a*/ 	.short	(.L_56 - .L_55)
	.align		4
.L_55:
        /*013c*/ 	.word	index@(_Z9_asinh_32iPfS_)
        /*0140*/ 	.word	0x00000000


	//----- nvinfo : EIATTR_REGCOUNT
	.align		4
.L_56:
        /*0144*/ 	.byte	0x04, 0x2f
        /*0146*/ 	.short	(.L_58 - .L_57)
	.align		4
.L_57:
        /*0148*/ 	.word	index@(_Z9_asinh_64iPdS_)
        /*014c*/ 	.word	0x00000020


	//----- nvinfo : EIATTR_FRAME_SIZE
	.align		4
.L_58:
        /*0150*/ 	.byte	0x04, 0x11
        /*0152*/ 	.short	(.L_60 - .L_59)
	.align		4
.L_59:
        /*0154*/ 	.word	index@($__internal_23_$__cuda_sm20_div_rn_f64_full)
        /*0158*/ 	.word	0x00000000


	//----- nvinfo : EIATTR_FRAME_SIZE
	.align		4
.L_60:
        /*015c*/ 	.byte	0x04, 0x11
        /*015e*/ 	.short	(.L_62 - .L_61)
	.align		4
.L_61:
        /*0160*/ 	.word	index@(_Z9_asinh_64iPdS_)
        /*0164*/ 	.word	0x00000000


	//----- nvinfo : EIATTR_REGCOUNT
	.align		4
.L_62:
        /*0168*/ 	.byte	0x04, 0x2f
        /*016a*/ 	.short	(.L_64 - .L_63)
	.align		4
.L_63:
        /*016c*/ 	.word	index@(_Z8_atan_32iPfS_)
        /*0170*/ 	.word	0x00000010


	//----- nvinfo : EIATTR_FRAME_SIZE
	.align		4
.L_64:
        /*0174*/ 	.byte	0x04, 0x11
        /*0176*/ 	.short	(.L_66 - .L_65)
	.align		4
.L_65:
        /*0178*/ 	.word	index@(_Z8_atan_32iPfS_)
        /*017c*/ 	.word	0x00000000


	//----- nvinfo : EIATTR_REGCOUNT
	.align		4
.L_66:
        /*0180*/ 	.byte	0x04, 0x2f
        /*0182*/ 	.short	(.L_68 - .L_67)
	.align		4
.L_67:
        /*0184*/ 	.word	index@(_Z8_atan_64iPdS_)
        /*0188*/ 	.word	0x00000012


	//----- nvinfo : EIATTR_FRAME_SIZE
	.align		4
.L_68:
        /*018c*/ 	.byte	0x04, 0x11
        /*018e*/ 	.short	(.L_70 - .L_69)
	.align		4
.L_69:
        /*0190*/ 	.word	index@(_Z8_atan_64iPdS_)
        /*0194*/ 	.word	0x00000000


	//----- nvinfo : EIATTR_REGCOUNT
	.align		4
.L_70:
        /*0198*/ 	.byte	0x04, 0x2f
        /*019a*/ 	.short	(.L_72 - .L_71)
	.align		4
.L_71:
        /*019c*/ 	.word	index@(_Z9_atanh_32iPfS_)
        /*01a0*/ 	.word	0x00000010


	//----- nvinfo : EIATTR_FRAME_SIZE
	.align		4
.L_72:
        /*01a4*/ 	.byte	0x04, 0x11
        /*01a6*/ 	.short	(.L_74 - .L_73)
	.align		4
.L_73:
        /*01a8*/ 	.word	index@(_Z9_atanh_32iPfS_)
        /*01ac*/ 	.word	0x00000000


	//----- nvinfo : EIATTR_REGCOUNT
	.align		4
.L_74:
        /*01b0*/ 	.byte	0x04, 0x2f
        /*01b2*/ 	.short	(.L_76 - .L_75)
	.align		4
.L_75:
        /*01b4*/ 	.word	index@(_Z9_atanh_64iPdS_)
        /*01b8*/ 	.word	0x00000020


	//----- nvinfo : EIATTR_FRAME_SIZE
	.align		4
.L_76:
        /*01bc*/ 	.byte	0x04, 0x11
        /*01be*/ 	.short	(.L_78 - .L_77)
	.align		4
.L_77:
        /*01c0*/ 	.word	index@($__internal_22_$__cuda_sm20_div_rn_f64_full)
        /*01c4*/ 	.word	0x00000000


	//----- nvinfo : EIATTR_FRAME_SIZE
	.align		4
.L_78:
        /*01c8*/ 	.byte	0x04, 0x11
        /*01ca*/ 	.short	(.L_80 - .L_79)
	.align		4
.L_79:
        /*01cc*/ 	.word	index@(_Z9_atanh_64iPdS_)
        /*01d0*/ 	.word	0x00000000


	//----- nvinfo : EIATTR_REGCOUNT
	.align		4
.L_80:
        /*01d4*/ 	.byte	0x04, 0x2f
        /*01d6*/ 	.short	(.L_82 - .L_81)
	.align		4
.L_81:
        /*01d8*/ 	.word	index@(_Z8_cbrt_32iPfS_)
        /*01dc*/ 	.word	0x00000012


	//----- nvinfo : EIATTR_FRAME_SIZE
	.align		4
.L_82:
        /*01e0*/ 	.byte	0x04, 0x11
        /*01e2*/ 	.short	(.L_84 - .L_83)
	.align		4
.L_83:
        /*01e4*/ 	.word	index@(_Z8_cbrt_32iPfS_)
        /*01e8*/ 	.word	0x00000000


	//----- nvinfo : EIATTR_REGCOUNT
	.align		4
.L_84:
        /*01ec*/ 	.byte	0x04, 0x2f
        /*01ee*/ 	.short	(.L_86 - .L_85)
	.align		4
.L_85:
        /*01f0*/ 	.word	index@(_Z8_cbrt_64iPdS_)
        /*01f4*/ 	.word	0x0000001a


	//----- nvinfo : EIATTR_FRAME_SIZE
	.align		4
.L_86:
        /*01f8*/ 	.byte	0x04, 0x11
        /*01fa*/ 	.short	(.L_88 - .L_87)
	.align		4
.L_87:
        /*01fc*/ 	.word	index@(_Z8_cbrt_64iPdS_)
        /*0200*/ 	.word	0x00000000


	//----- nvinfo : EIATTR_REGCOUNT
	.align		4
.L_88:
        /*0204*/ 	.byte	0x04, 0x2f
        /*0206*/ 	.short	(.L_90 - .L_89)
	.align		4
.L_89:
        /*0208*/ 	.word	index@(_Z8_ceil_32iPfS_)
        /*020c*/ 	.word	0x00000010


	//----- nvinfo : EIATTR_FRAME_SIZE
	.align		4
.L_90:
        /*0210*/ 	.byte	0x04, 0x11
        /*0212*/ 	.short	(.L_92 - .L_91)
	.align		4
.L_91:
        /*0214*/ 	.word	index@(_Z8_ceil_32iPfS_)
        /*0218*/ 	.word	0x00000000


	//----- nvinfo : EIATTR_REGCOUNT
	.align		4
.L_92:
        /*021c*/ 	.byte	0x04, 0x2f
        /*021e*/ 	.short	(.L_94 - .L_93)
	.align		4
.L_93:
        /*0220*/ 	.word	index@(_Z8_ceil_64iPdS_)
        /*0224*/ 	.word	0x00000010


	//----- nvinfo : EIATTR_FRAME_SIZE
	.align		4
.L_94:
        /*0228*/ 	.byte	0x04, 0x11
        /*022a*/ 	.short	(.L_96 - .L_95)
	.align		4
.L_95:
        /*022c*/ 	.word	index@(_Z8_ceil_64iPdS_)
        /*0230*/ 	.word	0x00000000


	//----- nvinfo : EIATTR_REGCOUNT
	.align		4
.L_96:
        /*0234*/ 	.byte	0x04, 0x2f
        /*0236*/ 	.short	(.L_98 - .L_97)
	.align		4
.L_97:
        /*0238*/ 	.word	index@(_Z7_cos_32iPfS_)
        /*023c*/ 	.word	0x00000013


	//----- nvinfo : EIATTR_FRAME_SIZE
	.align		4
.L_98:
        /*0240*/ 	.byte	0x04, 0x11
        /*0242*/ 	.short	(.L_100 - .L_99)
	.align		4
.L_99:
        /*0244*/ 	.word	index@(_Z7_cos_32iPfS_)
        /*0248*/ 	.word	0x00000000


	//----- nvinfo : EIATTR_REGCOUNT
	.align		4
.L_100:
        /*024c*/ 	.byte	0x04, 0x2f
        /*024e*/ 	.short	(.L_102 - .L_101)
	.align		4
.L_101:
        /*0250*/ 	.word	index@(_Z7_cos_64iPdS_)
        /*0254*/ 	.word	0x00000020


	//----- nvinfo : EIATTR_FRAME_SIZE
	.align		4
.L_102:
        /*0258*/ 	.byte	0x04, 0x11
        /*025a*/ 	.short	(.L_104 - .L_103)
	.align		4
.L_103:
        /*025c*/ 	.word	index@($_Z7_cos_64iPdS_$__internal_trig_reduction_slowpathd)
        /*0260*/ 	.word	0x00000028


	//----- nvinfo : EIATTR_FRAME_SIZE
	.align		4
.L_104:
        /*0264*/ 	.byte	0x04, 0x11
        /*0266*/ 	.short	(.L_106 - .L_105)
	.align		4
.L_105:
        /*0268*/ 	.word	index@(_Z7_cos_64iPdS_)
        /*026c*/ 	.word	0x00000028


	//----- nvinfo : EIATTR_REGCOUNT
	.align		4
.L_106:
        /*0270*/ 	.byte	0x04, 0x2f
        /*0272*/ 	.short	(.L_108 - .L_107)
	.align		4
.L_107:
        /*0274*/ 	.word	index@(_Z8_cosh_32iPfS_)
        /*0278*/ 	.word	0x00000010


	//----- nvinfo : EIATTR_FRAME_SIZE
	.align		4
.L_108:
        /*027c*/ 	.byte	0x04, 0x11
        /*027e*/ 	.short	(.L_110 - .L_109)
	.align		4
.L_109:
        /*0280*/ 	.word	index@(_Z8_cosh_32iPfS_)
        /*0284*/ 	.word	0x00000000


	//----- nvinfo : EIATTR_REGCOUNT
	.align		4
.L_110:
        /*0288*/ 	.byte	0x04, 0x2f
        /*028a*/ 	.short	(.L_112 - .L_111)
	.align		4
.L_111:
        /*028c*/ 	.word	index@(_Z8_cosh_64iPdS_)
        /*0290*/ 	.word	0x00000012


	//----- nvinfo : EIATTR_FRAME_SIZE
	.align		4
.L_112:
        /*0294*/ 	.byte	0x04, 0x11
        /*0296*/ 	.short	(.L_114 - .L_113)
	.align		4
.L_113:
        /*0298*/ 	.word	index@(_Z8_cosh_64iPdS_)
        /*029c*/ 	.word	0x00000000


	//----- nvinfo : EIATTR_REGCOUNT
	.align		4
.L_114:
        /*02a0*/ 	.byte	0x04, 0x2f
        /*02a2*/ 	.short	(.L_116 - .L_115)
	.align		4
.L_115:
        /*02a4*/ 	.word	index@(_Z9_cospi_32iPfS_)
        /*02a8*/ 	.word	0x00000013


	//----- nvinfo : EIATTR_FRAME_SIZE
	.align		4
.L_116:
        /*02ac*/ 	.byte	0x04, 0x11
        /*02ae*/ 	.short	(.L_118 - .L_117)
	.align		4
.L_117:
        /*02b0*/ 	.word	index@(_Z9_cospi_32iPfS_)
        /*02b4*/ 	.word	0x00000000


	//----- nvinfo : EIATTR_REGCOUNT
	.align		4
.L_118:
        /*02b8*/ 	.byte	0x04, 0x2f
        /*02ba*/ 	.short	(.L_120 - .L_119)
	.align		4
.L_119:
        /*02bc*/ 	.word	index@(_Z9_cospi_64iPdS_)
        /*02c0*/ 	.word	0x00000020


	//----- nvinfo : EIATTR_FRAME_SIZE
	.align		4
.L_120:
        /*02c4*/ 	.byte	0x04, 0x11
        /*02c6*/ 	.short	(.L_122 - .L_121)
	.align		4
.L_121:
        /*02c8*/ 	.word	index@(_Z9_cospi_64iPdS_)
        /*02cc*/ 	.word	0x00000000


	//----- nvinfo : EIATTR_REGCOUNT
	.align		4
.L_122:
        /*02d0*/ 	.byte	0x04, 0x2f
        /*02d2*/ 	.short	(.L_124 - .L_123)
	.align		4
.L_123:
        /*02d4*/ 	.word	index@(_Z7_erf_32iPfS_)
        /*02d8*/ 	.word	0x00000011


	//----- nvinfo : EIATTR_FRAME_SIZE
	.align		4
.L_124:
        /*02dc*/ 	.byte	0x04, 0x11
        /*02de*/ 	.short	(.L_126 - .L_125)
	.align		4
.L_125:
        /*02e0*/ 	.word	index@(_Z7_erf_32iPfS_)
        /*02e4*/ 	.word	0x00000000


	//----- nvinfo : EIATTR_REGCOUNT
	.align		4
.L_126:
        /*02e8*/ 	.byte	0x04, 0x2f
        /*02ea*/ 	.short	(.L_128 - .L_127)
	.align		4
.L_127:
        /*02ec*/ 	.word	index@(_Z7_erf_64iPdS_)
        /*02f0*/ 	.word	0x00000014


	//----- nvinfo : EIATTR_FRAME_SIZE
	.align		4
.L_128:
        /*02f4*/ 	.byte	0x04, 0x11
        /*02f6*/ 	.short	(.L_130 - .L_129)
	.align		4
.L_129:
        /*02f8*/ 	.word	index@(_Z7_erf_64iPdS_)
        /*02fc*/ 	.word	0x00000000


	//----- nvinfo : EIATTR_REGCOUNT
	.align		4
.L_130:
        /*0300*/ 	.byte	0x04, 0x2f
        /*0302*/ 	.short	(.L_132 - .L_131)
	.align		4
.L_131:
        /*0304*/ 	.word	index@(_Z8_erfc_32iPfS_)
        /*0308*/ 	.word	0x00000014


	//----- nvinfo : EIATTR_FRAME_SIZE
	.align		4
.L_132:
        /*030c*/ 	.byte	0x04, 0x11
        /*030e*/ 	.short	(.L_134 - .L_133)
	.align		4
.L_133:
        /*0310*/ 	.word	index@(_Z8_erfc_32iPfS_)
        /*0314*/ 	.word	0x00000000


	//----- nvinfo : EIATTR_REGCOUNT
	.align		4
.L_134:
        /*0318*/ 	.byte	0x04, 0x2f
        /*031a*/ 	.short	(.L_136 - .L_135)
	.align		4
.L_135:
        /*031c*/ 	.word	index@(_Z8_erfc_64iPdS_)
        /*0320*/ 	.word	0x0000001c


	//----- nvinfo : EIATTR_FRAME_SIZE
	.align		4
.L_136:
        /*0324*/ 	.byte	0x04, 0x11
        /*0326*/ 	.short	(.L_138 - .L_137)
	.align		4
.L_137:
        /*0328*/ 	.word	index@(_Z8_erfc_64iPdS_)
        /*032c*/ 	.word	0x00000000


	//----- nvinfo : EIATTR_REGCOUNT
	.align		4
.L_138:
        /*0330*/ 	.byte	0x04, 0x2f
        /*0332*/ 	.short	(.L_140 - .L_139)
	.align		4
.L_139:
        /*0334*/ 	.word	index@(_Z11_erfcinv_32iPfS_)
        /*0338*/ 	.word	0x00000010


	//----- nvinfo : EIATTR_FRAME_SIZE
	.align		4
.L_140:
        /*033c*/ 	.byte	0x04, 0x11
        /*033e*/ 	.short	(.L_142 - .L_141)
	.align		4
.L_141:
        /*0340*/ 	.word	index@(_Z11_erfcinv_32iPfS_)
        /*0344*/ 	.word	0x00000000


	//----- nvinfo : EIATTR_REGCOUNT
	.align		4
.L_142:
        /*0348*/ 	.byte	0x04, 0x2f
        /*034a*/ 	.short	(.L_144 - .L_143)
	.align		4
.L_143:
        /*034c*/ 	.word	index@(_Z11_erfcinv_64iPdS_)
        /*0350*/ 	.word	0x0000001f


	//----- nvinfo : EIATTR_FRAME_SIZE
	.align		4
.L_144:
        /*0354*/ 	.byte	0x04, 0x11
        /*0356*/ 	.short	(.L_146 - .L_145)
	.align		4
.L_145:
        /*0358*/ 	.word	index@($__internal_21_$__cuda_sm20_drsqrt_f64_slowpath_v2)
        /*035c*/ 	.word	0x00000000


	//----- nvinfo : EIATTR_FRAME_SIZE
	.align		4
.L_146:
        /*0360*/ 	.byte	0x04, 0x11
        /*0362*/ 	.short	(.L_148 - .L_147)
	.align		4
.L_147:
        /*0364*/ 	.word	index@($__internal_20_$__cuda_sm20_div_rn_f64_full)
        /*0368*/ 	.word	0x00000000


	//----- nvinfo : EIATTR_FRAME_SIZE
	.align		4
.L_148:
        /*036c*/ 	.byte	0x04, 0x11
        /*036e*/ 	.short	(.L_150 - .L_149)
	.align		4
.L_149:
        /*0370*/ 	.word	index@(_Z11_erfcinv_64iPdS_)
        /*0374*/ 	.word	0x00000000


	//----- nvinfo : EIATTR_REGCOUNT
	.align		4
.L_150:
        /*0378*/ 	.byte	0x04, 0x2f
        /*037a*/ 	.short	(.L_152 - .L_151)
	.align		4
.L_151:
        /*037c*/ 	.word	index@(_Z9_erfcx_32iPfS_)
        /*0380*/ 	.word	0x00000014


	//----- nvinfo : EIATTR_FRAME_SIZE
	.align		4
.L_152:
        /*0384*/ 	.byte	0x04, 0x11
        /*0386*/ 	.short	(.L_154 - .L_153)
	.align		4
.L_153:
        /*0388*/ 	.word	index@(_Z9_erfcx_32iPfS_)
        /*038c*/ 	.word	0x00000000


	//----- nvinfo : EIATTR_REGCOUNT
	.align		4
.L_154:
        /*0390*/ 	.byte	0x04, 0x2f
        /*0392*/ 	.short	(.L_156 - .L_155)
	.align		4
.L_155:
        /*0394*/ 	.word	index@(_Z9_erfcx_64iPdS_)
        /*0398*/ 	.word	0x0000001a


	//----- nvinfo : EIATTR_FRAME_SIZE
	.align		4
.L_156:
        /*039c*/ 	.byte	0x04, 0x11
        /*039e*/ 	.short	(.L_158 - .L_157)
	.align		4
.L_157:
        /*03a0*/ 	.word	index@($__internal_19_$__cuda_sm20_dblrcp_rn_slowpath_v3)
        /*03a4*/ 	.word	0x00000000


	//----- nvinfo : EIATTR_FRAME_SIZE
	.align		4
.L_158:
        /*03a8*/ 	.byte	0x04, 0x11
        /*03aa*/ 	.short	(.L_160 - .L_159)
	.align		4
.L_159:
        /*03ac*/ 	.word	index@(_Z9_erfcx_64iPdS_)
        /*03b0*/ 	.word	0x00000000


	//----- nvinfo : EIATTR_REGCOUNT
	.align		4
.L_160:
        /*03b4*/ 	.byte	0x04, 0x2f
        /*03b6*/ 	.short	(.L_162 - .L_161)
	.align		4
.L_161:
        /*03b8*/ 	.word	index@(_Z10_erfinv_32iPfS_)
        /*03bc*/ 	.word	0x00000010


	//----- nvinfo : EIATTR_FRAME_SIZE
	.align		4
.L_162:
        /*03c0*/ 	.byte	0x04, 0x11
        /*03c2*/ 	.short	(.L_164 - .L_163)
	.align		4
.L_163:
        /*03c4*/ 	.word	index@(_Z10_erfinv_32iPfS_)
        /*03c8*/ 	.word	0x00000000


	//----- nvinfo : EIATTR_REGCOUNT
	.align		4
.L_164:
        /*03cc*/ 	.byte	0x04, 0x2f
        /*03ce*/ 	.short	(.L_166 - .L_165)
	.align		4
.L_165:
        /*03d0*/ 	.word	index@(_Z10_erfinv_64iPdS_)
        /*03d4*/ 	.word	0x0000001c


	//----- nvinfo : EIATTR_FRAME_SIZE
	.align		4
.L_166:
        /*03d8*/ 	.byte	0x04, 0x11
        /*03da*/ 	.short	(.L_168 - .L_167)
	.align		4
.L_167:
        /*03dc*/ 	.word	index@($__internal_18_$__cuda_sm20_dsqrt_rn_f64_mediumpath_v1)
        /*03e0*/ 	.word	0x00000000


	//----- nvinfo : EIATTR_FRAME_SIZE
	.align		4
.L_168:
        /*03e4*/ 	.byte	0x04, 0x11
        /*03e6*/ 	.short	(.L_170 - .L_169)
	.align		4
.L_169:
        /*03e8*/ 	.word	index@(_Z10_erfinv_64iPdS_)
        /*03ec*/ 	.word	0x00000000


	//----- nvinfo : EIATTR_REGCOUNT
	.align		4
.L_170:
        /*03f0*/ 	.byte	0x04, 0x2f
        /*03f2*/ 	.short	(.L_172 - .L_171)
	.align		4
.L_171:
        /*03f4*/ 	.word	index@(_Z7_exp_32iPfS_)
        /*03f8*/ 	.word	0x00000010


	//----- nvinfo : EIATTR_FRAME_SIZE
	.align		4
.L_172:
        /*03fc*/ 	.byte	0x04, 0x11
        /*03fe*/ 	.short	(.L_174 - .L_173)
	.align		4
.L_173:
        /*0400*/ 	.word	index@(_Z7_exp_32iPfS_)
        /*0404*/ 	.word	0x00000000


	//----- nvinfo : EIATTR_REGCOUNT
	.align		4
.L_174:
        /*0408*/ 	.byte	0x04, 0x2f
        /*040a*/ 	.short	(.L_176 - .L_175)
	.align		4
.L_175:
        /*040c*/ 	.word	index@(_Z7_exp_64iPdS_)
        /*0410*/ 	.word	0x00000014


	//----- nvinfo : EIATTR_FRAME_SIZE
	.align		4
.L_176:
        /*0414*/ 	.byte	0x04, 0x11
        /*0416*/ 	.short	(.L_178 - .L_177)
	.align		4
.L_177:
        /*0418*/ 	.word	index@(_Z7_exp_64iPdS_)
        /*041c*/ 	.word	0x00000000


	//----- nvinfo : EIATTR_REGCOUNT
	.align		4
.L_178:
        /*0420*/ 	.byte	0x04, 0x2f
        /*0422*/ 	.short	(.L_180 - .L_179)
	.align		4
.L_179:
        /*0424*/ 	.word	index@(_Z9_exp10_32iPfS_)
        /*0428*/ 	.word	0x00000010


	//----- nvinfo : EIATTR_FRAME_SIZE
	.align		4
.L_180:
        /*042c*/ 	.byte	0x04, 0x11
        /*042e*/ 	.short	(.L_182 - .L_181)
	.align		4
.L_181:
        /*0430*/ 	.word	index@(_Z9_exp10_32iPfS_)
        /*0434*/ 	.word	0x00000000


	//----- nvinfo : EIATTR_REGCOUNT
	.align		4
.L_182:
        /*0438*/ 	.byte	0x04, 0x2f
        /*043a*/ 	.short	(.L_184 - .L_183)
	.align		4
.L_183:
        /*043c*/ 	.word	index@(_Z9_exp10_64iPdS_)
        /*0440*/ 	.word	0x00000014


	//----- nvinfo : EIATTR_FRAME_SIZE
	.align		4
.L_184:
        /*0444*/ 	.byte	0x04, 0x11
        /*0446*/ 	.short	(.L_186 - .L_185)
	.align		4
.L_185:
        /*0448*/ 	.word	index@(_Z9_exp10_64iPdS_)
        /*044c*/ 	.word	0x00000000


	//----- nvinfo : EIATTR_REGCOUNT
	.align		4
.L_186:
        /*0450*/ 	.byte	0x04, 0x2f
        /*0452*/ 	.short	(.L_188 - .L_187)
	.align		4
.L_187:
        /*0454*/ 	.word	index@(_Z8_exp2_32iPfS_)
        /*0458*/ 	.word	0x00000010


	//----- nvinfo : EIATTR_FRAME_SIZE
	.align		4
.L_188:
        /*045c*/ 	.byte	0x04, 0x11
        /*045e*/ 	.short	(.L_190 - .L_189)
	.align		4
.L_189:
        /*0460*/ 	.word	index@(_Z8_exp2_32iPfS_)
        /*0464*/ 	.word	0x00000000


	//----- nvinfo : EIATTR_REGCOUNT
	.align		4
.L_190:
        /*0468*/ 	.byte	0x04, 0x2f
        /*046a*/ 	.short	(.L_192 - .L_191)
	.align		4
.L_191:
        /*046c*/ 	.word	index@(_Z8_exp2_64iPdS_)
        /*0470*/ 	.word	0x00000014


	//----- nvinfo : EIATTR_FRAME_SIZE
	.align		4
.L_192:
        /*0474*/ 	.byte	0x04, 0x11
        /*0476*/ 	.short	(.L_194 - .L_193)
	.align		4
.L_193:
        /*0478*/ 	.word	index@(_Z8_exp2_64iPdS_)
        /*047c*/ 	.word	0x00000000


	//----- nvinfo : EIATTR_REGCOUNT
	.align		4
.L_194:
        /*0480*/ 	.byte	0x04, 0x2f
        /*0482*/ 	.short	(.L_196 - .L_195)
	.align		4
.L_195:
        /*0484*/ 	.word	index@(_Z9_expm1_32iPfS_)
        /*0488*/ 	.word	0x00000011


	//----- nvinfo : EIATTR_FRAME_SIZE
	.align		4
.L_196:
        /*048c*/ 	.byte	0x04, 0x11
        /*048e*/ 	.short	(.L_198 - .L_197)
	.align		4
.L_197:
        /*0490*/ 	.word	index@(_Z9_expm1_32iPfS_)
        /*0494*/ 	.word	0x00000000


	//----- nvinfo : EIATTR_REGCOUNT
	.align		4
.L_198:
        /*0498*/ 	.byte	0x04, 0x2f
        /*049a*/ 	.short	(.L_200 - .L_199)
	.align		4
.L_199:
        /*049c*/ 	.word	index@(_Z9_expm1_64iPdS_)
        /*04a0*/ 	.word	0x00000018


	//----- nvinfo : EIATTR_FRAME_SIZE
	.align		4
.L_200:
        /*04a4*/ 	.byte	0x04, 0x11
        /*04a6*/ 	.short	(.L_202 - .L_201)
	.align		4
.L_201:
        /*04a8*/ 	.word	index@(_Z9_expm1_64iPdS_)
        /*04ac*/ 	.word	0x00000000


	//----- nvinfo : EIATTR_REGCOUNT
	.align		4
.L_202:
        /*04b0*/ 	.byte	0x04, 0x2f
        /*04b2*/ 	.short	(.L_204 - .L_203)
	.align		4
.L_203:
        /*04b4*/ 	.word	index@(_Z9_floor_32iPfS_)
        /*04b8*/ 	.word	0x00000010


	//----- nvinfo : EIATTR_FRAME_SIZE
	.align		4
.L_204:
        /*04bc*/ 	.byte	0x04, 0x11
        /*04be*/ 	.short	(.L_206 - .L_205)
	.align		4
.L_205:
        /*04c0*/ 	.word	index@(_Z9_floor_32iPfS_)
        /*04c4*/ 	.word	0x00000000


	//----- nvinfo : EIATTR_REGCOUNT
	.align		4
.L_206:
        /*04c8*/ 	.byte	0x04, 0x2f
        /*04ca*/ 	.short	(.L_208 - .L_207)
	.align		4
.L_207:
        /*04cc*/ 	.word	index@(_Z9_floor_64iPdS_)
        /*04d0*/ 	.word	0x00000010


	//----- nvinfo : EIATTR_FRAME_SIZE
	.align		4
.L_208:
        /*04d4*/ 	.byte	0x04, 0x11
        /*04d6*/ 	.short	(.L_210 - .L_209)
	.align		4
.L_209:
        /*04d8*/ 	.word	index@(_Z9_floor_64iPdS_)
        /*04dc*/ 	.word	0x00000000


	//----- nvinfo : EIATTR_REGCOUNT
	.align		4
.L_210:
        /*04e0*/ 	.byte	0x04, 0x2f
        /*04e2*/ 	.short	(.L_212 - .L_211)
	.align		4
.L_211:
        /*04e4*/ 	.word	index@(_Z8_invx_32iPfS_)
        /*04e8*/ 	.word	0x00000014


	//----- nvinfo : EIATTR_FRAME_SIZE
	.align		4
.L_212:
        /*04ec*/ 	.byte	0x04, 0x11
        /*04ee*/ 	.short	(.L_214 - .L_213)
	.align		4
.L_213:
        /*04f0*/ 	.word	index@($__internal_17_$__cuda_sm20_rcp_rn_f32_slowpath)
        /*04f4*/ 	.word	0x00000000


	//----- nvinfo : EIATTR_FRAME_SIZE
	.align		4
.L_214:
        /*04f8*/ 	.byte	0x04, 0x11
        /*04fa*/ 	.short	(.L_216 - .L_215)
	.align		4
.L_215:
        /*04fc*/ 	.word	index@(_Z8_invx_32iPfS_)
        /*0500*/ 	.word	0x00000000


	//----- nvinfo : EIATTR_REGCOUNT
	.align		4
.L_216:
        /*0504*/ 	.byte	0x04, 0x2f
        /*0506*/ 	.short	(.L_218 - .L_217)
	.align		4
.L_217:
        /*0508*/ 	.word	index@(_Z8_invx_64iPdS_)
        /*050c*/ 	.word	0x00000014


	//----- nvinfo : EIATTR_FRAME_SIZE
	.align		4
.L_218:
        /*0510*/ 	.byte	0x04, 0x11
        /*0512*/ 	.short	(.L_220 - .L_219)
	.align		4
.L_219:
        /*0514*/ 	.word	index@($__internal_16_$__cuda_sm20_dblrcp_rn_slowpath_v3)
        /*0518*/ 	.word	0x00000000


	//----- nvinfo : EIATTR_FRAME_SIZE
	.align		4
.L_220:
        /*051c*/ 	.byte	0x04, 0x11
        /*051e*/ 	.short	(.L_222 - .L_221)
	.align		4
.L_221:
        /*0520*/ 	.word	index@(_Z8_invx_64iPdS_)
        /*0524*/ 	.word	0x00000000


	//----- nvinfo : EIATTR_REGCOUNT
	.align		4
.L_222:
        /*0528*/ 	.byte	0x04, 0x2f
        /*052a*/ 	.short	(.L_224 - .L_223)
	.align		4
.L_223:
        /*052c*/ 	.word	index@(_Z7_log_32iPfS_)
        /*0530*/ 	.word	0x00000010


	//----- nvinfo : EIATTR_FRAME_SIZE
	.align		4
.L_224:
        /*0534*/ 	.byte	0x04, 0x11
        /*0536*/ 	.short	(.L_226 - .L_225)
	.align		4
.L_225:
        /*0538*/ 	.word	index@(_Z7_log_32iPfS_)
        /*053c*/ 	.word	0x00000000


	//----- nvinfo : EIATTR_REGCOUNT
	.align		4
.L_226:
        /*0540*/ 	.byte	0x04, 0x2f
        /*0542*/ 	.short	(.L_228 - .L_227)
	.align		4
.L_227:
        /*0544*/ 	.word	index@(_Z7_log_64iPdS_)
        /*0548*/ 	.word	0x0000001c


	//----- nvinfo : EIATTR_FRAME_SIZE
	.align		4
.L_228:
        /*054c*/ 	.byte	0x04, 0x11
        /*054e*/ 	.short	(.L_230 - .L_229)
	.align		4
.L_229:
        /*0550*/ 	.word	index@(_Z7_log_64iPdS_)
        /*0554*/ 	.word	0x00000000


	//----- nvinfo : EIATTR_REGCOUNT
	.align		4
.L_230:
        /*0558*/ 	.byte	0x04, 0x2f
        /*055a*/ 	.short	(.L_232 - .L_231)
	.align		4
.L_231:
        /*055c*/ 	.word	index@(_Z9_log10_32iPfS_)
        /*0560*/ 	.word	0x00000010


	//----- nvinfo : EIATTR_FRAME_SIZE
	.align		4
.L_232:
        /*0564*/ 	.byte	0x04, 0x11
        /*0566*/ 	.short	(.L_234 - .L_233)
	.align		4
.L_233:
        /*0568*/ 	.word	index@(_Z9_log10_32iPfS_)
        /*056c*/ 	.word	0x00000000


	//----- nvinfo : EIATTR_REGCOUNT
	.align		4
.L_234:
        /*0570*/ 	.byte	0x04, 0x2f
        /*0572*/ 	.short	(.L_236 - .L_235)
	.align		4
.L_235:
        /*0574*/ 	.word	index@(_Z9_log10_64iPdS_)
        /*0578*/ 	.word	0x0000001c


	//----- nvinfo : EIATTR_FRAME_SIZE
	.align		4
.L_236:
        /*057c*/ 	.byte	0x04, 0x11
        /*057e*/ 	.short	(.L_238 - .L_237)
	.align		4
.L_237:
        /*0580*/ 	.word	index@(_Z9_log10_64iPdS_)
        /*0584*/ 	.word	0x00000000


	//----- nvinfo : EIATTR_REGCOUNT
	.align		4
.L_238:
        /*0588*/ 	.byte	0x04, 0x2f
        /*058a*/ 	.short	(.L_240 - .L_239)
	.align		4
.L_239:
        /*058c*/ 	.word	index@(_Z9_log1p_32iPfS_)
        /*0590*/ 	.word	0x00000012


	//----- nvinfo : EIATTR_FRAME_SIZE
	.align		4
.L_240:
        /*0594*/ 	.byte	0x04, 0x11
        /*0596*/ 	.short	(.L_242 - .L_241)
	.align		4
.L_241:
        /*0598*/ 	.word	index@(_Z9_log1p_32iPfS_)
        /*059c*/ 	.word	0x00000000


	//----- nvinfo : EIATTR_REGCOUNT
	.align		4
.L_242:
        /*05a0*/ 	.byte	0x04, 0x2f
        /*05a2*/ 	.short	(.L_244 - .L_243)
	.align		4
.L_243:
        /*05a4*/ 	.word	index@(_Z9_log1p_64iPdS_)
        /*05a8*/ 	.word	0x0000001e


	//----- nvinfo : EIATTR_FRAME_SIZE
	.align		4
.L_244:
        /*05ac*/ 	.byte	0x04, 0x11
        /*05ae*/ 	.short	(.L_246 - .L_245)
	.align		4
.L_245:
        /*05b0*/ 	.word	index@($__internal_15_$__cuda_sm20_div_rn_f64_full)
        /*05b4*/ 	.word	0x00000000


	//----- nvinfo : EIATTR_FRAME_SIZE
	.align		4
.L_246:
        /*05b8*/ 	.byte	0x04, 0x11
        /*05ba*/ 	.short	(.L_248 - .L_247)
	.align		4
.L_247:
        /*05bc*/ 	.word	index@(_Z9_log1p_64iPdS_)
        /*05c0*/ 	.word	0x00000000


	//----- nvinfo : EIATTR_REGCOUNT
	.align		4
.L_248:
        /*05c4*/ 	.byte	0x04, 0x2f
        /*05c6*/ 	.short	(.L_250 - .L_249)
	.align		4
.L_249:
        /*05c8*/ 	.word	index@(_Z8_log2_32iPfS_)
        /*05cc*/ 	.word	0x00000010


	//----- nvinfo : EIATTR_FRAME_SIZE
	.align		4
.L_250:
        /*05d0*/ 	.byte	0x04, 0x11
        /*05d2*/ 	.short	(.L_252 - .L_251)
	.align		4
.L_251:
        /*05d4*/ 	.word	index@(_Z8_log2_32iPfS_)
        /*05d8*/ 	.word	0x00000000


	//----- nvinfo : EIATTR_REGCOUNT
	.align		4
.L_252:
        /*05dc*/ 	.byte	0x04, 0x2f
        /*05de*/ 	.short	(.L_254 - .L_253)
	.align		4
.L_253:
        /*05e0*/ 	.word	index@(_Z8_log2_64iPdS_)
        /*05e4*/ 	.word	0x0000001c


	//----- nvinfo : EIATTR_FRAME_SIZE
	.align		4
.L_254:
        /*05e8*/ 	.byte	0x04, 0x11
        /*05ea*/ 	.short	(.L_256 - .L_255)
	.align		4
.L_255:
        /*05ec*/ 	.word	index@(_Z8_log2_64iPdS_)
        /*05f0*/ 	.word	0x00000000


	//----- nvinfo : EIATTR_REGCOUNT
	.align		4
.L_256:
        /*05f4*/ 	.byte	0x04, 0x2f
        /*05f6*/ 	.short	(.L_258 - .L_257)
	.align		4
.L_257:
        /*05f8*/ 	.word	index@(_Z7_neg_32iPfS_)
        /*05fc*/ 	.word	0x00000010


	//----- nvinfo : EIATTR_FRAME_SIZE
	.align		4
.L_258:
        /*0600*/ 	.byte	0x04, 0x11
        /*0602*/ 	.short	(.L_260 - .L_259)
	.align		4
.L_259:
        /*0604*/ 	.word	index@(_Z7_neg_32iPfS_)
        /*0608*/ 	.word	0x00000000


	//----- nvinfo : EIATTR_REGCOUNT
	.align		4
.L_260:
        /*060c*/ 	.byte	0x04, 0x2f
        /*060e*/ 	.short	(.L_262 - .L_261)
	.align		4
.L_261:
        /*0610*/ 	.word	index@(_Z7_neg_64iPdS_)
        /*0614*/ 	.word	0x00000010


	//----- nvinfo : EIATTR_FRAME_SIZE
	.align		4
.L_262:
        /*0618*/ 	.byte	0x04, 0x11
        /*061a*/ 	.short	(.L_264 - .L_263)
	.align		4
.L_263:
        /*061c*/ 	.word	index@(_Z7_neg_64iPdS_)
        /*0620*/ 	.word	0x00000000


	//----- nvinfo : EIATTR_REGCOUNT
	.align		4
.L_264:
        /*0624*/ 	.byte	0x04, 0x2f
        /*0626*/ 	.short	(.L_266 - .L_265)
	.align		4
.L_265:
        /*0628*/ 	.word	index@(_Z8_relu_32iPfS_)
        /*062c*/ 	.word	0x00000010


	//----- nvinfo : EIATTR_FRAME_SIZE
	.align		4
.L_266:
        /*0630*/ 	.byte	0x04, 0x11
        /*0632*/ 	.short	(.L_268 - .L_267)
	.align		4
.L_267:
        /*0634*/ 	.word	index@(_Z8_relu_32iPfS_)
        /*0638*/ 	.word	0x00000000


	//----- nvinfo : EIATTR_REGCOUNT
	.align		4
.L_268:
        /*063c*/ 	.byte	0x04, 0x2f
        /*063e*/ 	.short	(.L_270 - .L_269)
	.align		4
.L_269:
        /*0640*/ 	.word	index@(_Z8_relu_64iPdS_)
        /*0644*/ 	.word	0x00000012


	//----- nvinfo : EIATTR_FRAME_SIZE
	.align		4
.L_270:
        /*0648*/ 	.byte	0x04, 0x11
        /*064a*/ 	.short	(.L_272 - .L_271)
	.align		4
.L_271:
        /*064c*/ 	.word	index@(_Z8_relu_64iPdS_)
        /*0650*/ 	.word	0x00000000


	//----- nvinfo : EIATTR_REGCOUNT
	.align		4
.L_272:
        /*0654*/ 	.byte	0x04, 0x2f
        /*0656*/ 	.short	(.L_274 - .L_273)
	.align		4
.L_273:
        /*0658*/ 	.word	index@(_Z11_lzorelu_32iPfS_)
        /*065c*/ 	.word	0x00000010


	//----- nvinfo : EIATTR_FRAME_SIZE
	.align		4
.L_274:
        /*0660*/ 	.byte	0x04, 0x11
        /*0662*/ 	.short	(.L_276 - .L_275)
	.align		4
.L_275:
        /*0664*/ 	.word	index@(_Z11_lzorelu_32iPfS_)
        /*0668*/ 	.word	0x00000000


	//----- nvinfo : EIATTR_REGCOUNT
	.align		4
.L_276:
        /*066c*/ 	.byte	0x04, 0x2f
        /*066e*/ 	.short	(.L_278 - .L_277)
	.align		4
.L_277:
        /*0670*/ 	.word	index@(_Z11_lzorelu_64iPdS_)
        /*0674*/ 	.word	0x00000010


	//----- nvinfo : EIATTR_FRAME_SIZE
	.align		4
.L_278:
        /*0678*/ 	.byte	0x04, 0x11
        /*067a*/ 	.short	(.L_280 - .L_279)
	.align		4
.L_279:
        /*067c*/ 	.word	index@(_Z11_lzorelu_64iPdS_)
        /*0680*/ 	.word	0x00000000


	//----- nvinfo : EIATTR_REGCOUNT
	.align		4
.L_280:
        /*0684*/ 	.byte	0x04, 0x2f
        /*0686*/ 	.short	(.L_282 - .L_281)
	.align		4
.L_281:
        /*0688*/ 	.word	index@(_Z9_round_32iPfS_)
        /*068c*/ 	.word	0x00000010


	//----- nvinfo : EIATTR_FRAME_SIZE
	.align		4
.L_282:
        /*0690*/ 	.byte	0x04, 0x11
        /*0692*/ 	.short	(.L_284 - .L_283)
	.align		4
.L_283:
        /*0694*/ 	.word	index@(_Z9_round_32iPfS_)
        /*0698*/ 	.word	0x00000000


	//----- nvinfo : EIATTR_REGCOUNT
	.align		4
.L_284:
        /*069c*/ 	.byte	0x04, 0x2f
        /*069e*/ 	.short	(.L_286 - .L_285)
	.align		4
.L_285:
        /*06a0*/ 	.word	index@(_Z9_round_64iPdS_)
        /*06a4*/ 	.word	0x00000010


	//----- nvinfo : EIATTR_FRAME_SIZE
	.align		4
.L_286:
        /*06a8*/ 	.byte	0x04, 0x11
        /*06aa*/ 	.short	(.L_288 - .L_287)
	.align		4
.L_287:
        /*06ac*/ 	.word	index@(_Z9_round_64iPdS_)
        /*06b0*/ 	.word	0x00000000


	//----- nvinfo : EIATTR_REGCOUNT
	.align		4
.L_288:
        /*06b4*/ 	.byte	0x04, 0x2f
        /*06b6*/ 	.short	(.L_290 - .L_289)
	.align		4
.L_289:
        /*06b8*/ 	.word	index@(_Z8_sigm_32iPfS_)
        /*06bc*/ 	.word	0x00000015


	//----- nvinfo : EIATTR_FRAME_SIZE
	.align		4
.L_290:
        /*06c0*/ 	.byte	0x04, 0x11
        /*06c2*/ 	.short	(.L_292 - .L_291)
	.align		4
.L_291:
        /*06c4*/ 	.word	index@($__internal_14_$__cuda_sm3x_div_rn_noftz_f32_slowpath)
        /*06c8*/ 	.word	0x00000000


	//----- nvinfo : EIATTR_FRAME_SIZE
	.align		4
.L_292:
        /*06cc*/ 	.byte	0x04, 0x11
        /*06ce*/ 	.short	(.L_294 - .L_293)
	.align		4
.L_293:
        /*06d0*/ 	.word	index@($__internal_13_$__cuda_sm20_rcp_rn_f32_slowpath)
        /*06d4*/ 	.word	0x00000000


	//----- nvinfo : EIATTR_FRAME_SIZE
	.align		4
.L_294:
        /*06d8*/ 	.byte	0x04, 0x11
        /*06da*/ 	.short	(.L_296 - .L_295)
	.align		4
.L_295:
        /*06dc*/ 	.word	index@(_Z8_sigm_32iPfS_)
        /*06e0*/ 	.word	0x00000000


	//----- nvinfo : EIATTR_REGCOUNT
	.align		4
.L_296:
        /*06e4*/ 	.byte	0x04, 0x2f
        /*06e6*/ 	.short	(.L_298 - .L_297)
	.align		4
.L_297:
        /*06e8*/ 	.word	index@(_Z8_sigm_64iPdS_)
        /*06ec*/ 	.word	0x0000001e


	//----- nvinfo : EIATTR_FRAME_SIZE
	.align		4
.L_298:
        /*06f0*/ 	.byte	0x04, 0x11
        /*06f2*/ 	.short	(.L_300 - .L_299)
	.align		4
.L_299:
        /*06f4*/ 	.word	index@($__internal_12_$__cuda_sm20_div_rn_f64_full)
        /*06f8*/ 	.word	0x00000000


	//----- nvinfo : EIATTR_FRAME_SIZE
	.align		4
.L_300:
        /*06fc*/ 	.byte	0x04, 0x11
        /*06fe*/ 	.short	(.L_302 - .L_301)
	.align		4
.L_301:
        /*0700*/ 	.word	index@($__internal_11_$__cuda_sm20_dblrcp_rn_slowpath_v3)
        /*0704*/ 	.word	0x00000000


	//----- nvinfo : EIATTR_FRAME_SIZE
	.align		4
.L_302:
        /*0708*/ 	.byte	0x04, 0x11
        /*070a*/ 	.short	(.L_304 - .L_303)
	.align		4
.L_303:
        /*070c*/ 	.word	index@(_Z8_sigm_64iPdS_)
        /*0710*/ 	.word	0x00000000


	//----- nvinfo : EIATTR_REGCOUNT
	.align		4
.L_304:
        /*0714*/ 	.byte	0x04, 0x2f
        /*0716*/ 	.short	(.L_306 - .L_305)
	.align		4
.L_305:
        /*0718*/ 	.word	index@(_Z8_sign_32iPfS_)
        /*071c*/ 	.word	0x00000010


	//----- nvinfo : EIATTR_FRAME_SIZE
	.align		4
.L_306:
        /*0720*/ 	.byte	0x04, 0x11
        /*0722*/ 	.short	(.L_308 - .L_307)
	.align		4
.L_307:
        /*0724*/ 	.word	index@(_Z8_sign_32iPfS_)
        /*0728*/ 	.word	0x00000000


	//----- nvinfo : EIATTR_REGCOUNT
	.align		4
.L_308:
        /*072c*/ 	.byte	0x04, 0x2f
        /*072e*/ 	.short	(.L_310 - .L_309)
	.align		4
.L_309:
        /*0730*/ 	.word	index@(_Z8_sign_64iPdS_)
        /*0734*/ 	.word	0x00000010


	//----- nvinfo : EIATTR_FRAME_SIZE
	.align		4
.L_310:
        /*0738*/ 	.byte	0x04, 0x11
        /*073a*/ 	.short	(.L_312 - .L_311)
	.align		4
.L_311:
        /*073c*/ 	.word	index@(_Z8_sign_64iPdS_)
        /*0740*/ 	.word	0x00000000


	//----- nvinfo : EIATTR_REGCOUNT
	.align		4
.L_312:
        /*0744*/ 	.byte	0x04, 0x2f
        /*0746*/ 	.short	(.L_314 - .L_313)
	.align		4
.L_313:
        /*0748*/ 	.word	index@(_Z7_sin_32iPfS_)
        /*074c*/ 	.word	0x00000013


	//----- nvinfo : EIATTR_FRAME_SIZE
	.align		4
.L_314:
        /*0750*/ 	.byte	0x04, 0x11
        /*0752*/ 	.short	(.L_316 - .L_315)
	.align		4
.L_315:
        /*0754*/ 	.word	index@(_Z7_sin_32iPfS_)
        /*0758*/ 	.word	0x00000000


	//----- nvinfo : EIATTR_REGCOUNT
	.align		4
.L_316:
        /*075c*/ 	.byte	0x04, 0x2f
        /*075e*/ 	.short	(.L_318 - .L_317)
	.align		4
.L_317:
        /*0760*/ 	.word	index@(_Z7_sin_64iPdS_)
        /*0764*/ 	.word	0x00000020


	//----- nvinfo : EIATTR_FRAME_SIZE
	.align		4
.L_318:
        /*0768*/ 	.byte	0x04, 0x11
        /*076a*/ 	.short	(.L_320 - .L_319)
	.align		4
.L_319:
        /*076c*/ 	.word	index@($_Z7_sin_64iPdS_$__internal_trig_reduction_slowpathd)
        /*0770*/ 	.word	0x00000028


	//----- nvinfo : EIATTR_FRAME_SIZE
	.align		4
.L_320:
        /*0774*/ 	.byte	0x04, 0x11
        /*0776*/ 	.short	(.L_322 - .L_321)
	.align		4
.L_321:
        /*0778*/ 	.word	index@(_Z7_sin_64iPdS_)
        /*077c*/ 	.word	0x00000028


	//----- nvinfo : EIATTR_REGCOUNT
	.align		4
.L_322:
        /*0780*/ 	.byte	0x04, 0x2f
        /*0782*/ 	.short	(.L_324 - .L_323)
	.align		4
.L_323:
        /*0784*/ 	.word	index@(_Z8_sinh_32iPfS_)
        /*0788*/ 	.word	0x00000012


	//----- nvinfo : EIATTR_FRAME_SIZE
	.align		4
.L_324:
        /*078c*/ 	.byte	0x04, 0x11
        /*078e*/ 	.short	(.L_326 - .L_325)
	.align		4
.L_325:
        /*0790*/ 	.word	index@(_Z8_sinh_32iPfS_)
        /*0794*/ 	.word	0x00000000


	//----- nvinfo : EIATTR_REGCOUNT
	.align		4
.L_326:
        /*0798*/ 	.byte	0x04, 0x2f
        /*079a*/ 	.short	(.L_328 - .L_327)
	.align		4
.L_327:
        /*079c*/ 	.word	index@(_Z8_sinh_64iPdS_)
        /*07a0*/ 	.word	0x00000022


	//----- nvinfo : EIATTR_FRAME_SIZE
	.align		4
.L_328:
        /*07a4*/ 	.byte	0x04, 0x11
        /*07a6*/ 	.short	(.L_330 - .L_329)
	.align		4
.L_329:
        /*07a8*/ 	.word	index@($__internal_10_$__cuda_sm20_div_rn_f64_full)
        /*07ac*/ 	.word	0x00000000


	//----- nvinfo : EIATTR_FRAME_SIZE
	.align		4
.L_330:
        /*07b0*/ 	.byte	0x04, 0x11
        /*07b2*/ 	.short	(.L_332 - .L_331)
	.align		4
.L_331:
        /*07b4*/ 	.word	index@(_Z8_sinh_64iPdS_)
        /*07b8*/ 	.word	0x00000000


	//----- nvinfo : EIATTR_REGCOUNT
	.align		4
.L_332:
        /*07bc*/ 	.byte	0x04, 0x2f
        /*07be*/ 	.short	(.L_334 - .L_333)
	.align		4
.L_333:
        /*07c0*/ 	.word	index@(_Z9_sinpi_32iPfS_)
        /*07c4*/ 	.word	0x00000014


	//----- nvinfo : EIATTR_FRAME_SIZE
	.align		4
.L_334:
        /*07c8*/ 	.byte	0x04, 0x11
        /*07ca*/ 	.short	(.L_336 - .L_335)
	.align		4
.L_335:
        /*07cc*/ 	.word	index@(_Z9_sinpi_32iPfS_)
        /*07d0*/ 	.word	0x00000000


	//----- nvinfo : EIATTR_REGCOUNT
	.align		4
.L_336:
        /*07d4*/ 	.byte	0x04, 0x2f
        /*07d6*/ 	.short	(.L_338 - .L_337)
	.align		4
.L_337:
        /*07d8*/ 	.word	index@(_Z9_sinpi_64iPdS_)
        /*07dc*/ 	.word	0x00000020


	//----- nvinfo : EIATTR_FRAME_SIZE
	.align		4
.L_338:
        /*07e0*/ 	.byte	0x04, 0x11
        /*07e2*/ 	.short	(.L_340 - .L_339)
	.align		4
.L_339:
        /*07e4*/ 	.word	index@(_Z9_sinpi_64iPdS_)
        /*07e8*/ 	.word	0x00000000


	//----- nvinfo : EIATTR_REGCOUNT
	.align		4
.L_340:
        /*07ec*/ 	.byte	0x04, 0x2f
        /*07ee*/ 	.short	(.L_342 - .L_341)
	.align		4
.L_341:
        /*07f0*/ 	.word	index@(_Z8_sqrt_32iPfS_)
        /*07f4*/ 	.word	0x00000012


	//----- nvinfo : EIATTR_FRAME_SIZE
	.align		4
.L_342:
        /*07f8*/ 	.byte	0x04, 0x11
        /*07fa*/ 	.short	(.L_344 - .L_343)
	.align		4
.L_343:
        /*07fc*/ 	.word	index@($__internal_9_$__cuda_sm20_sqrt_rn_f32_slowpath)
        /*0800*/ 	.word	0x00000000


	//----- nvinfo : EIATTR_FRAME_SIZE
	.align		4
.L_344:
        /*0804*/ 	.byte	0x04, 0x11
        /*0806*/ 	.short	(.L_346 - .L_345)
	.align		4
.L_345:
        /*0808*/ 	.word	index@(_Z8_sqrt_32iPfS_)
        /*080c*/ 	.word	0x00000000


	//----- nvinfo : EIATTR_REGCOUNT
	.align		4
.L_346:
        /*0810*/ 	.byte	0x04, 0x2f
        /*0812*/ 	.short	(.L_348 - .L_347)
	.align		4
.L_347:
        /*0814*/ 	.word	index@(_Z8_sqrt_64iPdS_)
        /*0818*/ 	.word	0x0000001a


	//----- nvinfo : EIATTR_FRAME_SIZE
	.align		4
.L_348:
        /*081c*/ 	.byte	0x04, 0x11
        /*081e*/ 	.short	(.L_350 - .L_349)
	.align		4
.L_349:
        /*0820*/ 	.word	index@($__internal_8_$__cuda_sm20_dsqrt_rn_f64_mediumpath_v1)
        /*0824*/ 	.word	0x00000000


	//----- nvinfo : EIATTR_FRAME_SIZE
	.align		4
.L_350:
        /*0828*/ 	.byte	0x04, 0x11
        /*082a*/ 	.short	(.L_352 - .L_351)
	.align		4
.L_351:
        /*082c*/ 	.word	index@(_Z8_sqrt_64iPdS_)
        /*0830*/ 	.word	0x00000000


	//----- nvinfo : EIATTR_REGCOUNT
	.align		4
.L_352:
        /*0834*/ 	.byte	0x04, 0x2f
        /*0836*/ 	.short	(.L_354 - .L_353)
	.align		4
.L_353:
        /*0838*/ 	.word	index@(_Z7_tan_32iPfS_)
        /*083c*/ 	.word	0x00000013


	//----- nvinfo : EIATTR_FRAME_SIZE
	.align		4
.L_354:
        /*0840*/ 	.byte	0x04, 0x11
        /*0842*/ 	.short	(.L_356 - .L_355)
	.align		4
.L_355:
        /*0844*/ 	.word	index@(_Z7_tan_32iPfS_)
        /*0848*/ 	.word	0x00000000


	//----- nvinfo : EIATTR_REGCOUNT
	.align		4
.L_356:
        /*084c*/ 	.byte	0x04, 0x2f
        /*084e*/ 	.short	(.L_358 - .L_357)
	.align		4
.L_357:
        /*0850*/ 	.word	index@(_Z7_tan_64iPdS_)
        /*0854*/ 	.word	0x00000020


	//----- nvinfo : EIATTR_FRAME_SIZE
	.align		4
.L_358:
        /*0858*/ 	.byte	0x04, 0x11
        /*085a*/ 	.short	(.L_360 - .L_359)
	.align		4
.L_359:
        /*085c*/ 	.word	index@($_Z7_tan_64iPdS_$__internal_trig_reduction_slowpathd)
        /*0860*/ 	.word	0x00000028


	//----- nvinfo : EIATTR_FRAME_SIZE
	.align		4
.L_360:
        /*0864*/ 	.byte	0x04, 0x11
        /*0866*/ 	.short	(.L_362 - .L_361)
	.align		4
.L_361:
        /*0868*/ 	.word	index@(_Z7_tan_64iPdS_)
        /*086c*/ 	.word	0x00000028


	//----- nvinfo : EIATTR_REGCOUNT
	.align		4
.L_362:
        /*0870*/ 	.byte	0x04, 0x2f
        /*0872*/ 	.short	(.L_364 - .L_363)
	.align		4
.L_363:
        /*0874*/ 	.word	index@(_Z8_tanh_32iPfS_)
        /*0878*/ 	.word	0x00000011


	//----- nvinfo : EIATTR_FRAME_SIZE
	.align		4
.L_364:
        /*087c*/ 	.byte	0x04, 0x11
        /*087e*/ 	.short	(.L_366 - .L_365)
	.align		4
.L_365:
        /*0880*/ 	.word	index@(_Z8_tanh_32iPfS_)
        /*0884*/ 	.word	0x00000000


	//----- nvinfo : EIATTR_REGCOUNT
	.align		4
.L_366:
        /*0888*/ 	.byte	0x04, 0x2f
        /*088a*/ 	.short	(.L_368 - .L_367)
	.align		4
.L_367:
        /*088c*/ 	.word	index@(_Z8_tanh_64iPdS_)
        /*0890*/ 	.word	0x00000018


	//----- nvinfo : EIATTR_FRAME_SIZE
	.align		4
.L_368:
        /*0894*/ 	.byte	0x04, 0x11
        /*0896*/ 	.short	(.L_370 - .L_369)
	.align		4
.L_369:
        /*0898*/ 	.word	index@(_Z8_tanh_64iPdS_)
        /*089c*/ 	.word	0x00000000


	//----- nvinfo : EIATTR_REGCOUNT
	.align		4
.L_370:
        /*08a0*/ 	.byte	0x04, 0x2f
        /*08a2*/ 	.short	(.L_372 - .L_371)
	.align		4
.L_371:
        /*08a4*/ 	.word	index@(_Z9_trunc_32iPfS_)
        /*08a8*/ 	.word	0x00000010


	//----- nvinfo : EIATTR_FRAME_SIZE
	.align		4
.L_372:
        /*08ac*/ 	.byte	0x04, 0x11
        /*08ae*/ 	.short	(.L_374 - .L_373)
	.align		4
.L_373:
        /*08b0*/ 	.word	index@(_Z9_trunc_32iPfS_)
        /*08b4*/ 	.word	0x00000000


	//----- nvinfo : EIATTR_REGCOUNT
	.align		4
.L_374:
        /*08b8*/ 	.byte	0x04, 0x2f
        /*08ba*/ 	.short	(.L_376 - .L_375)
	.align		4
.L_375:
        /*08bc*/ 	.word	index@(_Z9_trunc_64iPdS_)
        /*08c0*/ 	.word	0x00000010


	//----- nvinfo : EIATTR_FRAME_SIZE
	.align		4
.L_376:
        /*08c4*/ 	.byte	0x04, 0x11
        /*08c6*/ 	.short	(.L_378 - .L_377)
	.align		4
.L_377:
        /*08c8*/ 	.word	index@(_Z9_trunc_64iPdS_)
        /*08cc*/ 	.word	0x00000000


	//----- nvinfo : EIATTR_REGCOUNT
	.align		4
.L_378:
        /*08d0*/ 	.byte	0x04, 0x2f
        /*08d2*/ 	.short	(.L_380 - .L_379)
	.align		4
.L_379:
        /*08d4*/ 	.word	index@(_Z5_G_32iPfS_)
        /*08d8*/ 	.word	0x00000014


	//----- nvinfo : EIATTR_FRAME_SIZE
	.align		4
.L_380:
        /*08dc*/ 	.byte	0x04, 0x11
        /*08de*/ 	.short	(.L_382 - .L_381)
	.align		4
.L_381:
        /*08e0*/ 	.word	index@(_Z5_G_32iPfS_)
        /*08e4*/ 	.word	0x00000000


	//----- nvinfo : EIATTR_REGCOUNT
	.align		4
.L_382:
        /*08e8*/ 	.byte	0x04, 0x2f
        /*08ea*/ 	.short	(.L_384 - .L_383)
	.align		4
.L_383:
        /*08ec*/ 	.word	index@(_Z5_G_64iPdS_)
        /*08f0*/ 	.word	0x00000014


	//----- nvinfo : EIATTR_FRAME_SIZE
	.align		4
.L_384:
        /*08f4*/ 	.byte	0x04, 0x11
        /*08f6*/ 	.short	(.L_386 - .L_385)
	.align		4
.L_385:
        /*08f8*/ 	.word	index@(_Z5_G_64iPdS_)
        /*08fc*/ 	.word	0x00000000


	//----- nvinfo : EIATTR_REGCOUNT
	.align		4
.L_386:
        /*0900*/ 	.byte	0x04, 0x2f
        /*0902*/ 	.short	(.L_388 - .L_387)
	.align		4
.L_387:
        /*0904*/ 	.word	index@(_Z5_H_32iPfS_)
        /*0908*/ 	.word	0x0000001c


	//----- nvinfo : EIATTR_FRAME_SIZE
	.align		4
.L_388:
        /*090c*/ 	.byte	0x04, 0x11
        /*090e*/ 	.short	(.L_390 - .L_389)
	.align		4
.L_389:
        /*0910*/ 	.word	index@(_Z5_H_32iPfS_)
        /*0914*/ 	.word	0x00000000


	//----- nvinfo : EIATTR_REGCOUNT
	.align		4
.L_390:
        /*0918*/ 	.byte	0x04, 0x2f
        /*091a*/ 	.short	(.L_392 - .L_391)
	.align		4
.L_391:
        /*091c*/ 	.word	index@(_Z5_H_64iPdS_)
        /*0920*/ 	.word	0x0000001c


	//----- nvinfo : EIATTR_FRAME_SIZE
	.align		4
.L_392:
        /*0924*/ 	.byte	0x04, 0x11
        /*0926*/ 	.short	(.L_394 - .L_393)
	.align		4
.L_393:
        /*0928*/ 	.word	index@(_Z5_H_64iPdS_)
        /*092c*/ 	.word	0x00000000


	//----- nvinfo : EIATTR_REGCOUNT
	.align		4
.L_394:
        /*0930*/ 	.byte	0x04, 0x2f
        /*0932*/ 	.short	(.L_396 - .L_395)
	.align		4
.L_395:
        /*0934*/ 	.word	index@(_Z6_GH_32iPfS_)
        /*0938*/ 	.word	0x0000002e


	//----- nvinfo : EIATTR_FRAME_SIZE
	.align		4
.L_396:
        /*093c*/ 	.byte	0x04, 0x11
        /*093e*/ 	.short	(.L_398 - .L_397)
	.align		4
.L_397:
        /*0940*/ 	.word	index@($__internal_7_$__cuda_sm3x_div_rn_noftz_f32_slowpath)
        /*0944*/ 	.word	0x00000000


	//----- nvinfo : EIATTR_FRAME_SIZE
	.align		4
.L_398:
        /*0948*/ 	.byte	0x04, 0x11
        /*094a*/ 	.short	(.L_400 - .L_399)
	.align		4
.L_399:
        /*094c*/ 	.word	index@($__internal_6_$__cuda_sm20_rcp_rn_f32_slowpath)
        /*0950*/ 	.word	0x00000000


	//----- nvinfo : EIATTR_FRAME_SIZE
	.align		4
.L_400:
        /*0954*/ 	.byte	0x04, 0x11
        /*0956*/ 	.short	(.L_402 - .L_401)
	.align		4
.L_401:
        /*0958*/ 	.word	index@($__internal_5_$__cuda_sm20_div_rn_f64_full)
        /*095c*/ 	.word	0x00000000


	//----- nvinfo : EIATTR_FRAME_SIZE
	.align		4
.L_402:
        /*0960*/ 	.byte	0x04, 0x11
        /*0962*/ 	.short	(.L_404 - .L_403)
	.align		4
.L_403:
        /*0964*/ 	.word	index@(_Z6_GH_32iPfS_)
        /*0968*/ 	.word	0x00000000


	//----- nvinfo : EIATTR_REGCOUNT
	.align		4
.L_404:
        /*096c*/ 	.byte	0x04, 0x2f
        /*096e*/ 	.short	(.L_406 - .L_405)
	.align		4
.L_405:
        /*0970*/ 	.word	index@(_Z6_GH_64iPdS_)
        /*0974*/ 	.word	0x00000027


	//----- nvinfo : EIATTR_FRAME_SIZE
	.align		4
.L_406:
        /*0978*/ 	.byte	0x04, 0x11
        /*097a*/ 	.short	(.L_408 - .L_407)
	.align		4
.L_407:
        /*097c*/ 	.word	index@($__internal_4_$__cuda_sm20_div_rn_f64_full)
        /*0980*/ 	.word	0x00000000


	//----- nvinfo : EIATTR_FRAME_SIZE
	.align		4
.L_408:
        /*0984*/ 	.byte	0x04, 0x11
        /*0986*/ 	.short	(.L_410 - .L_409)
	.align		4
.L_409:
        /*0988*/ 	.word	index@($__internal_3_$__cuda_sm20_dblrcp_rn_slowpath_v3)
        /*098c*/ 	.word	0x00000000


	//----- nvinfo : EIATTR_FRAME_SIZE
	.align		4
.L_410:
        /*0990*/ 	.byte	0x04, 0x11
        /*0992*/ 	.short	(.L_412 - .L_411)
	.align		4
.L_411:
        /*0994*/ 	.word	index@(_Z6_GH_64iPdS_)
        /*0998*/ 	.word	0x00000000


	//----- nvinfo : EIATTR_REGCOUNT
	.align		4
.L_412:
        /*099c*/ 	.byte	0x04, 0x2f
        /*099e*/ 	.short	(.L_414 - .L_413)
	.align		4
.L_413:
        /*09a0*/ 	.word	index@(_Z13_atanh2Hm1_32iPfS_)
        /*09a4*/ 	.word	0x00000026


	//----- nvinfo : EIATTR_FRAME_SIZE
	.align		4
.L_414:
        /*09a8*/ 	.byte	0x04, 0x11
        /*09aa*/ 	.short	(.L_416 - .L_415)
	.align		4
.L_415:
        /*09ac*/ 	.word	index@($__internal_2_$__cuda_sm3x_div_rn_noftz_f32_slowpath)
        /*09b0*/ 	.word	0x00000000


	//----- nvinfo : EIATTR_FRAME_SIZE
	.align		4
.L_416:
        /*09b4*/ 	.byte	0x04, 0x11
        /*09b6*/ 	.short	(.L_418 - .L_417)
	.align		4
.L_417:
        /*09b8*/ 	.word	index@($__internal_1_$__cuda_sm20_div_rn_f64_full)
        /*09bc*/ 	.word	0x00000000


	//----- nvinfo : EIATTR_FRAME_SIZE
	.align		4
.L_418:
        /*09c0*/ 	.byte	0x04, 0x11
        /*09c2*/ 	.short	(.L_420 - .L_419)
	.align		4
.L_419:
        /*09c4*/ 	.word	index@(_Z13_atanh2Hm1_32iPfS_)
        /*09c8*/ 	.word	0x00000000


	//----- nvinfo : EIATTR_REGCOUNT
	.align		4
.L_420:
        /*09cc*/ 	.byte	0x04, 0x2f
        /*09ce*/ 	.short	(.L_422 - .L_421)
	.align		4
.L_421:
        /*09d0*/ 	.word	index@(_Z13_atanh2Hm1_64iPdS_)
        /*09d4*/ 	.word	0x0000002a


	//----- nvinfo : EIATTR_FRAME_SIZE
	.align		4
.L_422:
        /*09d8*/ 	.byte	0x04, 0x11
        /*09da*/ 	.short	(.L_424 - .L_423)
	.align		4
.L_423:
        /*09dc*/ 	.word	index@($__internal_0_$__cuda_sm20_div_rn_f64_full)
        /*09e0*/ 	.word	0x00000000


	//----- nvinfo : EIATTR_FRAME_SIZE
	.align		4
.L_424:
        /*09e4*/ 	.byte	0x04, 0x11
        /*09e6*/ 	.short	(.L_426 - .L_425)
	.align		4
.L_425:
        /*09e8*/ 	.word	index@(_Z13_atanh2Hm1_64iPdS_)
        /*09ec*/ 	.word	0x00000000


	//----- nvinfo : EIATTR_REGCOUNT
	.align		4
.L_426:
        /*09f0*/ 	.byte	0x04, 0x2f
        /*09f2*/ 	.short	(.L_428 - .L_427)
	.align		4
.L_427:
        /*09f4*/ 	.word	index@(_Z8_fill_32ifPf)
        /*09f8*/ 	.word	0x0000000c


	//----- nvinfo : EIATTR_FRAME_SIZE
	.align		4
.L_428:
        /*09fc*/ 	.byte	0x04, 0x11
        /*09fe*/ 	.short	(.L_430 - .L_429)
	.align		4
.L_429:
        /*0a00*/ 	.word	index@(_Z8_fill_32ifPf)
        /*0a04*/ 	.word	0x00000000


	//----- nvinfo : EIATTR_REGCOUNT
	.align		4
.L_430:
        /*0a08*/ 	.byte	0x04, 0x2f
        /*0a0a*/ 	.short	(.L_432 - .L_431)
	.align		4
.L_431:
        /*0a0c*/ 	.word	index@(_Z8_fill_64idPd)
        /*0a10*/ 	.word	0x0000000c


	//----- nvinfo : EIATTR_FRAME_SIZE
	.align		4
.L_432:
        /*0a14*/ 	.byte	0x04, 0x11
        /*0a16*/ 	.short	(.L_434 - .L_433)
	.align		4
.L_433:
        /*0a18*/ 	.word	index@(_Z8_fill_64idPd)
        /*0a1c*/ 	.word	0x00000000


	//----- nvinfo : EIATTR_REGCOUNT
	.align		4
.L_434:
        /*0a20*/ 	.byte	0x04, 0x2f
        /*0a22*/ 	.short	(.L_436 - .L_435)
	.align		4
.L_435:
        /*0a24*/ 	.word	index@(_Z9_xfill_32iifPfi)
        /*0a28*/ 	.word	0x00000012


	//----- nvinfo : EIATTR_FRAME_SIZE
	.align		4
.L_436:
        /*0a2c*/ 	.byte	0x04, 0x11
        /*0a2e*/ 	.short	(.L_438 - .L_437)
	.align		4
.L_437:
        /*0a30*/ 	.word	index@(_Z9_xfill_32iifPfi)
        /*0a34*/ 	.word	0x00000000


	//----- nvinfo : EIATTR_REGCOUNT
	.align		4
.L_438:
        /*0a38*/ 	.byte	0x04, 0x2f
        /*0a3a*/ 	.short	(.L_440 - .L_439)
	.align		4
.L_439:
        /*0a3c*/ 	.word	index@(_Z9_xfill_64iidPdi)
        /*0a40*/ 	.word	0x00000014


	//----- nvinfo : EIATTR_FRAME_SIZE
	.align		4
.L_440:
        /*0a44*/ 	.byte	0x04, 0x11
        /*0a46*/ 	.short	(.L_442 - .L_441)
	.align		4
.L_441:
        /*0a48*/ 	.word	index@(_Z9_xfill_64iidPdi)
        /*0a4c*/ 	.word	0x00000000


	//----- nvinfo : EIATTR_REGCOUNT
	.align		4
.L_442:
        /*0a50*/ 	.byte	0x04, 0x2f
        /*0a52*/ 	.short	(.L_444 - .L_443)
	.align		4
.L_443:
        /*0a54*/ 	.word	index@(_Z6_xcopyiiPKciPci)
        /*0a58*/ 	.word	0x00000012


	//----- nvinfo : EIATTR_FRAME_SIZE
	.align		4
.L_444:
        /*0a5c*/ 	.byte	0x04, 0x11
        /*0a5e*/ 	.short	(.L_446 - .L_445)
	.align		4
.L_445:
        /*0a60*/ 	.word	index@(_Z6_xcopyiiPKciPci)
        /*0a64*/ 	.word	0x00000000


	//----- nvinfo : EIATTR_REGCOUNT
	.align		4
.L_446:
        /*0a68*/ 	.byte	0x04, 0x2f
        /*0a6a*/ 	.short	(.L_448 - .L_447)
	.align		4
.L_447:
        /*0a6c*/ 	.word	index@(_Z26_permutedims3D_1_3_2_32_44PfiiiS_iii)
        /*0a70*/ 	.word	0x0000001a


	//----- nvinfo : EIATTR_FRAME_SIZE
	.align		4
.L_448:
        /*0a74*/ 	.byte	0x04, 0x11
        /*0a76*/ 	.short	(.L_450 - .L_449)
	.align		4
.L_449:
        /*0a78*/ 	.word	index@(_Z26_permutedims3D_1_3_2_32_44PfiiiS_iii)
        /*0a7c*/ 	.word	0x00000000


	//----- nvinfo : EIATTR_REGCOUNT
	.align		4
.L_450:
        /*0a80*/ 	.byte	0x04, 0x2f
        /*0a82*/ 	.short	(.L_452 - .L_451)
	.align		4
.L_451:
        /*0a84*/ 	.word	index@(_Z26_permutedims3D_1_3_2_64_44PdiiiS_iii)
        /*0a88*/ 	.word	0x0000001a


	//----- nvinfo : EIATTR_FRAME_SIZE
	.align		4
.L_452:
        /*0a8c*/ 	.byte	0x04, 0x11
        /*0a8e*/ 	.short	(.L_454 - .L_453)
	.align		4
.L_453:
        /*0a90*/ 	.word	index@(_Z26_permutedims3D_1_3_2_64_44PdiiiS_iii)
        /*0a94*/ 	.word	0x00000000


	//----- nvinfo : EIATTR_REGCOUNT
	.align		4
.L_454:
        /*0a98*/ 	.byte	0x04, 0x2f
        /*0a9a*/ 	.short	(.L_456 - .L_455)
	.align		4
.L_455:
        /*0a9c*/ 	.word	index@(_Z26_permutedims3D_2_1_3_32_44PfiiiS_iii)
        /*0aa0*/ 	.word	0x0000001a


	//----- nvinfo : EIATTR_FRAME_SIZE
	.align		4
.L_456:
        /*0aa4*/ 	.byte	0x04, 0x11
        /*0aa6*/ 	.short	(.L_458 - .L_457)
	.align		4
.L_457:
        /*0aa8*/ 	.word	index@(_Z26_permutedims3D_2_1_3_32_44PfiiiS_iii)
        /*0aac*/ 	.word	0x00000000


	//----- nvinfo : EIATTR_REGCOUNT
	.align		4
.L_458:
        /*0ab0*/ 	.byte	0x04, 0x2f
        /*0ab2*/ 	.short	(.L_460 - .L_459)
	.align		4
.L_459:
        /*0ab4*/ 	.word	index@(_Z26_permutedims3D_2_1_3_64_44PdiiiS_iii)
        /*0ab8*/ 	.word	0x0000001a


	//----- nvinfo : EIATTR_FRAME_SIZE
	.align		4
.L_460:
        /*0abc*/ 	.byte	0x04, 0x11
        /*0abe*/ 	.short	(.L_462 - .L_461)
	.align		4
.L_461:
        /*0ac0*/ 	.word	index@(_Z26_permutedims3D_2_1_3_64_44PdiiiS_iii)
        /*0ac4*/ 	.word	0x00000000


	//----- nvinfo : EIATTR_REGCOUNT
	.align		4
.L_462:
        /*0ac8*/ 	.byte	0x04, 0x2f
        /*0aca*/ 	.short	(.L_464 - .L_463)
	.align		4
.L_463:
        /*0acc*/ 	.word	index@(_Z26_permutedims3D_2_3_1_32_44PfiiiS_iii)
        /*0ad0*/ 	.word	0x0000001a


	//----- nvinfo : EIATTR_FRAME_SIZE
	.align		4
.L_464:
        /*0ad4*/ 	.byte	0x04, 0x11
        /*0ad6*/ 	.short	(.L_466 - .L_465)
	.align		4
.L_465:
        /*0ad8*/ 	.word	index@(_Z26_permutedims3D_2_3_1_32_44PfiiiS_iii)
        /*0adc*/ 	.word	0x00000000


	//----- nvinfo : EIATTR_REGCOUNT
	.align		4
.L_466:
        /*0ae0*/ 	.byte	0x04, 0x2f
        /*0ae2*/ 	.short	(.L_468 - .L_467)
	.align		4
.L_467:
        /*0ae4*/ 	.word	index@(_Z26_permutedims3D_2_3_1_64_44PdiiiS_iii)
        /*0ae8*/ 	.word	0x0000001a


	//----- nvinfo : EIATTR_FRAME_SIZE
	.align		4
.L_468:
        /*0aec*/ 	.byte	0x04, 0x11
        /*0aee*/ 	.short	(.L_470 - .L_469)
	.align		4
.L_469:
        /*0af0*/ 	.word	index@(_Z26_permutedims3D_2_3_1_64_44PdiiiS_iii)
        /*0af4*/ 	.word	0x00000000


	//----- nvinfo : EIATTR_REGCOUNT
	.align		4
.L_470:
        /*0af8*/ 	.byte	0x04, 0x2f
        /*0afa*/ 	.short	(.L_472 - .L_471)
	.align		4
.L_471:
        /*0afc*/ 	.word	index@(_Z26_permutedims3D_3_1_2_32_44PfiiiS_iii)
        /*0b00*/ 	.word	0x0000001a


	//----- nvinfo : EIATTR_FRAME_SIZE
	.align		4
.L_472:
        /*0b04*/ 	.byte	0x04, 0x11
        /*0b06*/ 	.short	(.L_474 - .L_473)
	.align		4
.L_473:
        /*0b08*/ 	.word	index@(_Z26_permutedims3D_3_1_2_32_44PfiiiS_iii)
        /*0b0c*/ 	.word	0x00000000


	//----- nvinfo : EIATTR_REGCOUNT
	.align		4
.L_474:
        /*0b10*/ 	.byte	0x04, 0x2f
        /*0b12*/ 	.short	(.L_476 - .L_475)
	.align		4
.L_475:
        /*0b14*/ 	.word	index@(_Z26_permutedims3D_3_1_2_64_44PdiiiS_iii)
        /*0b18*/ 	.word	0x0000001a


	//----- nvinfo : EIATTR_FRAME_SIZE
	.align		4
.L_476:
        /*0b1c*/ 	.byte	0x04, 0x11
        /*0b1e*/ 	.short	(.L_478 - .L_477)
	.align		4
.L_477:
        /*0b20*/ 	.word	index@(_Z26_permutedims3D_3_1_2_64_44PdiiiS_iii)
        /*0b24*/ 	.word	0x00000000


	//----- nvinfo : EIATTR_REGCOUNT
	.align		4
.L_478:
        /*0b28*/ 	.byte	0x04, 0x2f
        /*0b2a*/ 	.short	(.L_480 - .L_479)
	.align		4
.L_479:
        /*0b2c*/ 	.word	index@(_Z26_permutedims3D_3_2_1_32_44PfiiiS_iii)
        /*0b30*/ 	.word	0x0000001a


	//----- nvinfo : EIATTR_FRAME_SIZE
	.align		4
.L_480:
        /*0b34*/ 	.byte	0x04, 0x11
        /*0b36*/ 	.short	(.L_482 - .L_481)
	.align		4
.L_481:
        /*0b38*/ 	.word	index@(_Z26_permutedims3D_3_2_1_32_44PfiiiS_iii)
        /*0b3c*/ 	.word	0x00000000


	//----- nvinfo : EIATTR_REGCOUNT
	.align		4
.L_482:
        /*0b40*/ 	.byte	0x04, 0x2f
        /*0b42*/ 	.short	(.L_484 - .L_483)
	.align		4
.L_483:
        /*0b44*/ 	.word	index@(_Z26_permutedims3D_3_2_1_64_44PdiiiS_iii)
        /*0b48*/ 	.word	0x0000001a


	//----- nvinfo : EIATTR_FRAME_SIZE
	.align		4
.L_484:
        /*0b4c*/ 	.byte	0x04, 0x11
        /*0b4e*/ 	.short	(.L_486 - .L_485)
	.align		4
.L_485:
        /*0b50*/ 	.word	index@(_Z26_permutedims3D_3_2_1_64_44PdiiiS_iii)
        /*0b54*/ 	.word	0x00000000


	//----- nvinfo : EIATTR_MIN_STACK_SIZE
	.align		4
.L_486:
        /*0b58*/ 	.byte	0x04, 0x12
        /*0b5a*/ 	.short	(.L_488 - .L_487)
	.align		4
.L_487:
        /*0b5c*/ 	.word	index@(_Z26_permutedims3D_3_2_1_64_44PdiiiS_iii)
        /*0b60*/ 	.word	0x00000000


	//----- nvinfo : EIATTR_MIN_STACK_SIZE
	.align		4
.L_488:
        /*0b64*/ 	.byte	0x04, 0x12
        /*0b66*/ 	.short	(.L_490 - .L_489)
	.align		4
.L_489:
        /*0b68*/ 	.word	index@(_Z26_permutedims3D_3_2_1_32_44PfiiiS_iii)
        /*0b6c*/ 	.word	0x00000000


	//----- nvinfo : EIATTR_MIN_STACK_SIZE
	.align		4
.L_490:
        /*0b70*/ 	.byte	0x04, 0x12
        /*0b72*/ 	.short	(.L_492 - .L_491)
	.align		4
.L_491:
        /*0b74*/ 	.word	index@(_Z26_permutedims3D_3_1_2_64_44PdiiiS_iii)
        /*0b78*/ 	.word	0x00000000


	//----- nvinfo : EIATTR_MIN_STACK_SIZE
	.align		4
.L_492:
        /*0b7c*/ 	.byte	0x04, 0x12
        /*0b7e*/ 	.short	(.L_494 - .L_493)
	.align		4
.L_493:
        /*0b80*/ 	.word	index@(_Z26_permutedims3D_3_1_2_32_44PfiiiS_iii)
        /*0b84*/ 	.word	0x00000000


	//----- nvinfo : EIATTR_MIN_STACK_SIZE
	.align		4
.L_494:
        /*0b88*/ 	.byte	0x04, 0x12
        /*0b8a*/ 	.short	(.L_496 - .L_495)
	.align		4
.L_495:
        /*0b8c*/ 	.word	index@(_Z26_permutedims3D_2_3_1_64_44PdiiiS_iii)
        /*0b90*/ 	.word	0x00000000


	//----- nvinfo : EIATTR_MIN_STACK_SIZE
	.align		4
.L_496:
        /*0b94*/ 	.byte	0x04, 0x12
        /*0b96*/ 	.short	(.L_498 - .L_497)
	.align		4
.L_497:
        /*0b98*/ 	.word	index@(_Z26_permutedims3D_2_3_1_32_44PfiiiS_iii)
        /*0b9c*/ 	.word	0x00000000


	//----- nvinfo : EIATTR_MIN_STACK_SIZE
	.align		4
.L_498:
        /*0ba0*/ 	.byte	0x04, 0x12
        /*0ba2*/ 	.short	(.L_500 - .L_499)
	.align		4
.L_499:
        /*0ba4*/ 	.word	index@(_Z26_permutedims3D_2_1_3_64_44PdiiiS_iii)
        /*0ba8*/ 	.word	0x00000000


	//----- nvinfo : EIATTR_MIN_STACK_SIZE
	.align		4
.L_500:
        /*0bac*/ 	.byte	0x04, 0x12
        /*0bae*/ 	.short	(.L_502 - .L_501)
	.align		4
.L_501:
        /*0bb0*/ 	.word	index@(_Z26_permutedims3D_2_1_3_32_44PfiiiS_iii)
        /*0bb4*/ 	.word	0x00000000


	//----- nvinfo : EIATTR_MIN_STACK_SIZE
	.align		4
.L_502:
        /*0bb8*/ 	.byte	0x04, 0x12
        /*0bba*/ 	.short	(.L_504 - .L_503)
	.align		4
.L_503:
        /*0bbc*/ 	.word	index@(_Z26_permutedims3D_1_3_2_64_44PdiiiS_iii)
        /*0bc0*/ 	.word	0x00000000


	//----- nvinfo : EIATTR_MIN_STACK_SIZE
	.align		4
.L_504:
        /*0bc4*/ 	.byte	0x04, 0x12
        /*0bc6*/ 	.short	(.L_506 - .L_505)
	.align		4
.L_505:
        /*0bc8*/ 	.word	index@(_Z26_permutedims3D_1_3_2_32_44PfiiiS_iii)
        /*0bcc*/ 	.word	0x00000000


	//----- nvinfo : EIATTR_MIN_STACK_SIZE
	.align		4
.L_506:
        /*0bd0*/ 	.byte	0x04, 0x12
        /*0bd2*/ 	.short	(.L_508 - .L_507)
	.align		4
.L_507:
        /*0bd4*/ 	.word	index@(_Z6_xcopyiiPKciPci)
        /*0bd8*/ 	.word	0x00000000


	//----- nvinfo : EIATTR_MIN_STACK_SIZE
	.align		4
.L_508:
        /*0bdc*/ 	.byte	0x04, 0x12
        /*0bde*/ 	.short	(.L_510 - .L_509)
	.align		4
.L_509:
        /*0be0*/ 	.word	index@(_Z9_xfill_64iidPdi)
        /*0be4*/ 	.word	0x00000000


	//----- nvinfo : EIATTR_MIN_STACK_SIZE
	.align		4
.L_510:
        /*0be8*/ 	.byte	0x04, 0x12
        /*0bea*/ 	.short	(.L_512 - .L_511)
	.align		4
.L_511:
        /*0bec*/ 	.word	index@(_Z9_xfill_32iifPfi)
        /*0bf0*/ 	.word	0x00000000


	//----- nvinfo : EIATTR_MIN_STACK_SIZE
	.align		4
.L_512:
        /*0bf4*/ 	.byte	0x04, 0x12
        /*0bf6*/ 	.short	(.L_514 - .L_513)
	.align		4
.L_513:
        /*0bf8*/ 	.word	index@(_Z8_fill_64idPd)
        /*0bfc*/ 	.word	0x00000000


	//----- nvinfo : EIATTR_MIN_STACK_SIZE
	.align		4
.L_514:
        /*0c00*/ 	.byte	0x04, 0x12
        /*0c02*/ 	.short	(.L_516 - .L_515)
	.align		4
.L_515:
        /*0c04*/ 	.word	index@(_Z8_fill_32ifPf)
        /*0c08*/ 	.word	0x00000000


	//----- nvinfo : EIATTR_MIN_STACK_SIZE
	.align		4
.L_516:
        /*0c0c*/ 	.byte	0x04, 0x12
        /*0c0e*/ 	.short	(.L_518 - .L_517)
	.align		4
.L_517:
        /*0c10*/ 	.word	index@(_Z13_atanh2Hm1_64iPdS_)
        /*0c14*/ 	.word	0x00000000


	//----- nvinfo : EIATTR_MIN_STACK_SIZE
	.align		4
.L_518:
        /*0c18*/ 	.byte	0x04, 0x12
        /*0c1a*/ 	.short	(.L_520 - .L_519)
	.align		4
.L_519:
        /*0c1c*/ 	.word	index@(_Z13_atanh2Hm1_32iPfS_)
        /*0c20*/ 	.word	0x00000000


	//----- nvinfo : EIATTR_MIN_STACK_SIZE
	.align		4
.L_520:
        /*0c24*/ 	.byte	0x04, 0x12
        /*0c26*/ 	.short	(.L_522 - .L_521)
	.align		4
.L_521:
        /*0c28*/ 	.word	index@(_Z6_GH_64iPdS_)
        /*0c2c*/ 	.word	0x00000000


	//----- nvinfo : EIATTR_MIN_STACK_SIZE
	.align		4
.L_522:
        /*0c30*/ 	.byte	0x04, 0x12
        /*0c32*/ 	.short	(.L_524 - .L_523)
	.align		4
.L_523:
        /*0c34*/ 	.word	index@(_Z6_GH_32iPfS_)
        /*0c38*/ 	.word	0x00000000


	//----- nvinfo : EIATTR_MIN_STACK_SIZE
	.align		4
.L_524:
        /*0c3c*/ 	.byte	0x04, 0x12
        /*0c3e*/ 	.short	(.L_526 - .L_525)
	.align		4
.L_525:
        /*0c40*/ 	.word	index@(_Z5_H_64iPdS_)
        /*0c44*/ 	.word	0x00000000


	//----- nvinfo : EIATTR_MIN_STACK_SIZE
	.align		4
.L_526:
        /*0c48*/ 	.byte	0x04, 0x12
        /*0c4a*/ 	.short	(.L_528 - .L_527)
	.align		4
.L_527:
        /*0c4c*/ 	.word	index@(_Z5_H_32iPfS_)
        /*0c50*/ 	.word	0x00000000


	//----- nvinfo : EIATTR_MIN_STACK_SIZE
	.align		4
.L_528:
        /*0c54*/ 	.byte	0x04, 0x12
        /*0c56*/ 	.short	(.L_530 - .L_529)
	.align		4
.L_529:
        /*0c58*/ 	.word	index@(_Z5_G_64iPdS_)
        /*0c5c*/ 	.word	0x00000000


	//----- nvinfo : EIATTR_MIN_STACK_SIZE
	.align		4
.L_530:
        /*0c60*/ 	.byte	0x04, 0x12
        /*0c62*/ 	.short	(.L_532 - .L_531)
	.align		4
.L_531:
        /*0c64*/ 	.word	index@(_Z5_G_32iPfS_)
        /*0c68*/ 	.word	0x00000000


	//----- nvinfo : EIATTR_MIN_STACK_SIZE
	.align		4
.L_532:
        /*0c6c*/ 	.byte	0x04, 0x12
        /*0c6e*/ 	.short	(.L_534 - .L_533)
	.align		4
.L_533:
        /*0c70*/ 	.word	index@(_Z9_trunc_64iPdS_)
        /*0c74*/ 	.word	0x00000000


	//----- nvinfo : EIATTR_MIN_STACK_SIZE
	.align		4
.L_534:
        /*0c78*/ 	.byte	0x04, 0x12
        /*0c7a*/ 	.short	(.L_536 - .L_535)
	.align		4
.L_535:
        /*0c7c*/ 	.word	index@(_Z9_trunc_32iPfS_)
        /*0c80*/ 	.word	0x00000000


	//----- nvinfo : EIATTR_MIN_STACK_SIZE
	.align		4
.L_536:
        /*0c84*/ 	.byte	0x04, 0x12
        /*0c86*/ 	.short	(.L_538 - .L_537)
	.align		4
.L_537:
        /*0c88*/ 	.word	index@(_Z8_tanh_64iPdS_)
        /*0c8c*/ 	.word	0x00000000


	//----- nvinfo : EIATTR_MIN_STACK_SIZE
	.align		4
.L_538:
        /*0c90*/ 	.byte	0x04, 0x12
        /*0c92*/ 	.short	(.L_540 - .L_539)
	.align		4
.L_539:
        /*0c94*/ 	.word	index@(_Z8_tanh_32iPfS_)
        /*0c98*/ 	.word	0x00000000


	//----- nvinfo : EIATTR_MIN_STACK_SIZE
	.align		4
.L_540:
        /*0c9c*/ 	.byte	0x04, 0x12
        /*0c9e*/ 	.short	(.L_542 - .L_541)
	.align		4
.L_541:
        /*0ca0*/ 	.word	index@(_Z7_tan_64iPdS_)
        /*0ca4*/ 	.word	0x00000028


	//----- nvinfo : EIATTR_MIN_STACK_SIZE
	.align		4
.L_542:
        /*0ca8*/ 	.byte	0x04, 0x12
        /*0caa*/ 	.short	(.L_544 - .L_543)
	.align		4
.L_543:
        /*0cac*/ 	.word	index@(_Z7_tan_32iPfS_)
        /*0cb0*/ 	.word	0x00000000


	//----- nvinfo : EIATTR_MIN_STACK_SIZE
	.align		4
.L_544:
        /*0cb4*/ 	.byte	0x04, 0x12
        /*0cb6*/ 	.short	(.L_546 - .L_545)
	.align		4
.L_545:
        /*0cb8*/ 	.word	index@(_Z8_sqrt_64iPdS_)
        /*0cbc*/ 	.word	0x00000000


	//----- nvinfo : EIATTR_MIN_STACK_SIZE
	.align		4
.L_546:
        /*0cc0*/ 	.byte	0x04, 0x12
        /*0cc2*/ 	.short	(.L_548 - .L_547)
	.align		4
.L_547:
        /*0cc4*/ 	.word	index@(_Z8_sqrt_32iPfS_)
        /*0cc8*/ 	.word	0x00000000


	//----- nvinfo : EIATTR_MIN_STACK_SIZE
	.align		4
.L_548:
        /*0ccc*/ 	.byte	0x04, 0x12
        /*0cce*/ 	.short	(.L_550 - .L_549)
	.align		4
.L_549:
        /*0cd0*/ 	.word	index@(_Z9_sinpi_64iPdS_)
        /*0cd4*/ 	.word	0x00000000


	//----- nvinfo : EIATTR_MIN_STACK_SIZE
	.align		4
.L_550:
        /*0cd8*/ 	.byte	0x04, 0x12
        /*0cda*/ 	.short	(.L_552 - .L_551)
	.align		4
.L_551:
        /*0cdc*/ 	.word	index@(_Z9_sinpi_32iPfS_)
        /*0ce0*/ 	.word	0x00000000


	//----- nvinfo : EIATTR_MIN_STACK_SIZE
	.align		4
.L_552:
        /*0ce4*/ 	.byte	0x04, 0x12
        /*0ce6*/ 	.short	(.L_554 - .L_553)
	.align		4
.L_553:
        /*0ce8*/ 	.word	index@(_Z8_sinh_64iPdS_)
        /*0cec*/ 	.word	0x00000000


	//----- nvinfo : EIATTR_MIN_STACK_SIZE
	.align		4
.L_554:
        /*0cf0*/ 	.byte	0x04, 0x12
        /*0cf2*/ 	.short	(.L_556 - .L_555)
	.align		4
.L_555:
        /*0cf4*/ 	.word	index@(_Z8_sinh_32iPfS_)
        /*0cf8*/ 	.word	0x00000000


	//----- nvinfo : EIATTR_MIN_STACK_SIZE
	.align		4
.L_556:
        /*0cfc*/ 	.byte	0x04, 0x12
        /*0cfe*/ 	.short	(.L_558 - .L_557)
	.align		4
.L_557:
        /*0d00*/ 	.word	index@(_Z7_sin_64iPdS_)
        /*0d04*/ 	.word	0x00000028


	//----- nvinfo : EIATTR_MIN_STACK_SIZE
	.align		4
.L_558:
        /*0d08*/ 	.byte	0x04, 0x12
        /*0d0a*/ 	.short	(.L_560 - .L_559)
	.align		4
.L_559:
        /*0d0c*/ 	.word	index@(_Z7_sin_32iPfS_)
        /*0d10*/ 	.word	0x00000000


	//----- nvinfo : EIATTR_MIN_STACK_SIZE
	.align		4
.L_560:
        /*0d14*/ 	.byte	0x04, 0x12
        /*0d16*/ 	.short	(.L_562 - .L_561)
	.align		4
.L_561:
        /*0d18*/ 	.word	index@(_Z8_sign_64iPdS_)
        /*0d1c*/ 	.word	0x00000000


	//----- nvinfo : EIATTR_MIN_STACK_SIZE
	.align		4
.L_562:
        /*0d20*/ 	.byte	0x04, 0x12
        /*0d22*/ 	.short	(.L_564 - .L_563)
	.align		4
.L_563:
        /*0d24*/ 	.word	index@(_Z8_sign_32iPfS_)
        /*0d28*/ 	.word	0x00000000


	//----- nvinfo : EIATTR_MIN_STACK_SIZE
	.align		4
.L_564:
        /*0d2c*/ 	.byte	0x04, 0x12
        /*0d2e*/ 	.short	(.L_566 - .L_565)
	.align		4
.L_565:
        /*0d30*/ 	.word	index@(_Z8_sigm_64iPdS_)
        /*0d34*/ 	.word	0x00000000


	//----- nvinfo : EIATTR_MIN_STACK_SIZE
	.align		4
.L_566:
        /*0d38*/ 	.byte	0x04, 0x12
        /*0d3a*/ 	.short	(.L_568 - .L_567)
	.align		4
.L_567:
        /*0d3c*/ 	.word	index@(_Z8_sigm_32iPfS_)
        /*0d40*/ 	.word	0x00000000


	//----- nvinfo : EIATTR_MIN_STACK_SIZE
	.align		4
.L_568:
        /*0d44*/ 	.byte	0x04, 0x12
        /*0d46*/ 	.short	(.L_570 - .L_569)
	.align		4
.L_569:
        /*0d48*/ 	.word	index@(_Z9_round_64iPdS_)
        /*0d4c*/ 	.word	0x00000000


	//----- nvinfo : EIATTR_MIN_STACK_SIZE
	.align		4
.L_570:
        /*0d50*/ 	.byte	0x04, 0x12
        /*0d52*/ 	.short	(.L_572 - .L_571)
	.align		4
.L_571:
        /*0d54*/ 	.word	index@(_Z9_round_32iPfS_)
        /*0d58*/ 	.word	0x00000000


	//----- nvinfo : EIATTR_MIN_STACK_SIZE
	.align		4
.L_572:
        /*0d5c*/ 	.byte	0x04, 0x12
        /*0d5e*/ 	.short	(.L_574 - .L_573)
	.align		4
.L_573:
        /*0d60*/ 	.word	index@(_Z11_lzorelu_64iPdS_)
        /*0d64*/ 	.word	0x00000000


	//----- nvinfo : EIATTR_MIN_STACK_SIZE
	.align		4
.L_574:
        /*0d68*/ 	.byte	0x04, 0x12
        /*0d6a*/ 	.short	(.L_576 - .L_575)
	.align		4
.L_575:
        /*0d6c*/ 	.word	index@(_Z11_lzorelu_32iPfS_)
        /*0d70*/ 	.word	0x00000000


	//----- nvinfo : EIATTR_MIN_STACK_SIZE
	.align		4
.L_576:
        /*0d74*/ 	.byte	0x04, 0x12
        /*0d76*/ 	.short	(.L_578 - .L_577)
	.align		4
.L_577:
        /*0d78*/ 	.word	index@(_Z8_relu_64iPdS_)
        /*0d7c*/ 	.word	0x00000000


	//----- nvinfo : EIATTR_MIN_STACK_SIZE
	.align		4
.L_578:
        /*0d80*/ 	.byte	0x04, 0x12
        /*0d82*/ 	.short	(.L_580 - .L_579)
	.align		4
.L_579:
        /*0d84*/ 	.word	index@(_Z8_relu_32iPfS_)
        /*0d88*/ 	.word	0x00000000


	//----- nvinfo : EIATTR_MIN_STACK_SIZE
	.align		4
.L_580:
        /*0d8c*/ 	.byte	0x04, 0x12
        /*0d8e*/ 	.short	(.L_582 - .L_581)
	.align		4
.L_581:
        /*0d90*/ 	.word	index@(_Z7_neg_64iPdS_)
        /*0d94*/ 	.word	0x00000000


	//----- nvinfo : EIATTR_MIN_STACK_SIZE
	.align		4
.L_582:
        /*0d98*/ 	.byte	0x04, 0x12
        /*0d9a*/ 	.short	(.L_584 - .L_583)
	.align		4
.L_583:
        /*0d9c*/ 	.word	index@(_Z7_neg_32iPfS_)
        /*0da0*/ 	.word	0x00000000


	//----- nvinfo : EIATTR_MIN_STACK_SIZE
	.align		4
.L_584:
        /*0da4*/ 	.byte	0x04, 0x12
        /*0da6*/ 	.short	(.L_586 - .L_585)
	.align		4
.L_585:
        /*0da8*/ 	.word	index@(_Z8_log2_64iPdS_)
        /*0dac*/ 	.word	0x00000000


	//----- nvinfo : EIATTR_MIN_STACK_SIZE
	.align		4
.L_586:
        /*0db0*/ 	.byte	0x04, 0x12
        /*0db2*/ 	.short	(.L_588 - .L_587)
	.align		4
.L_587:
        /*0db4*/ 	.word	index@(_Z8_log2_32iPfS_)
        /*0db8*/ 	.word	0x00000000


	//----- nvinfo : EIATTR_MIN_STACK_SIZE
	.align		4
.L_588:
        /*0dbc*/ 	.byte	0x04, 0x12
        /*0dbe*/ 	.short	(.L_590 - .L_589)
	.align		4
.L_589:
        /*0dc0*/ 	.word	index@(_Z9_log1p_64iPdS_)
        /*0dc4*/ 	.word	0x00000000


	//----- nvinfo : EIATTR_MIN_STACK_SIZE
	.align		4
.L_590:
        /*0dc8*/ 	.byte	0x04, 0x12
        /*0dca*/ 	.short	(.L_592 - .L_591)
	.align		4
.L_591:
        /*0dcc*/ 	.word	index@(_Z9_log1p_32iPfS_)
        /*0dd0*/ 	.word	0x00000000


	//----- nvinfo : EIATTR_MIN_STACK_SIZE
	.align		4
.L_592:
        /*0dd4*/ 	.byte	0x04, 0x12
        /*0dd6*/ 	.short	(.L_594 - .L_593)
	.align		4
.L_593:
        /*0dd8*/ 	.word	index@(_Z9_log10_64iPdS_)
        /*0ddc*/ 	.word	0x00000000


	//----- nvinfo : EIATTR_MIN_STACK_SIZE
	.align		4
.L_594:
        /*0de0*/ 	.byte	0x04, 0x12
        /*0de2*/ 	.short	(.L_596 - .L_595)
	.align		4
.L_595:
        /*0de4*/ 	.word	index@(_Z9_log10_32iPfS_)
        /*0de8*/ 	.word	0x00000000


	//----- nvinfo : EIATTR_MIN_STACK_SIZE
	.align		4
.L_596:
        /*0dec*/ 	.byte	0x04, 0x12
        /*0dee*/ 	.short	(.L_598 - .L_597)
	.align		4
.L_597:
        /*0df0*/ 	.word	index@(_Z7_log_64iPdS_)
        /*0df4*/ 	.word	0x00000000


	//----- nvinfo : EIATTR_MIN_STACK_SIZE
	.align		4
.L_598:
        /*0df8*/ 	.byte	0x04, 0x12
        /*0dfa*/ 	.short	(.L_600 - .L_599)
	.align		4
.L_599:
        /*0dfc*/ 	.word	index@(_Z7_log_32iPfS_)
        /*0e00*/ 	.word	0x00000000


	//----- nvinfo : EIATTR_MIN_STACK_SIZE
	.align		4
.L_600:
        /*0e04*/ 	.byte	0x04, 0x12
        /*0e06*/ 	.short	(.L_602 - .L_601)
	.align		4
.L_601:
        /*0e08*/ 	.word	index@(_Z8_invx_64iPdS_)
        /*0e0c*/ 	.word	0x00000000


	//----- nvinfo : EIATTR_MIN_STACK_SIZE
	.align		4
.L_602:
        /*0e10*/ 	.byte	0x04, 0x12
        /*0e12*/ 	.short	(.L_604 - .L_603)
	.align		4
.L_603:
        /*0e14*/ 	.word	index@(_Z8_invx_32iPfS_)
        /*0e18*/ 	.word	0x00000000


	//----- nvinfo : EIATTR_MIN_STACK_SIZE
	.align		4
.L_604:
        /*0e1c*/ 	.byte	0x04, 0x12
        /*0e1e*/ 	.short	(.L_606 - .L_605)
	.align		4
.L_605:
        /*0e20*/ 	.word	index@(_Z9_floor_64iPdS_)
        /*0e24*/ 	.word	0x00000000


	//----- nvinfo : EIATTR_MIN_STACK_SIZE
	.align		4
.L_606:
        /*0e28*/ 	.byte	0x04, 0x12
        /*0e2a*/ 	.short	(.L_608 - .L_607)
	.align		4
.L_607:
        /*0e2c*/ 	.word	index@(_Z9_floor_32iPfS_)
        /*0e30*/ 	.word	0x00000000


	//----- nvinfo : EIATTR_MIN_STACK_SIZE
	.align		4
.L_608:
        /*0e34*/ 	.byte	0x04, 0x12
        /*0e36*/ 	.short	(.L_610 - .L_609)
	.align		4
.L_609:
        /*0e38*/ 	.word	index@(_Z9_expm1_64iPdS_)
        /*0e3c*/ 	.word	0x00000000


	//----- nvinfo : EIATTR_MIN_STACK_SIZE
	.align		4
.L_610:
        /*0e40*/ 	.byte	0x04, 0x12
        /*0e42*/ 	.short	(.L_612 - .L_611)
	.align		4
.L_611:
        /*0e44*/ 	.word	index@(_Z9_expm1_32iPfS_)
        /*0e48*/ 	.word	0x00000000


	//----- nvinfo : EIATTR_MIN_STACK_SIZE
	.align		4
.L_612:
        /*0e4c*/ 	.byte	0x04, 0x12
        /*0e4e*/ 	.short	(.L_614 - .L_613)
	.align		4
.L_613:
        /*0e50*/ 	.word	index@(_Z8_exp2_64iPdS_)
        /*0e54*/ 	.word	0x00000000


	//----- nvinfo : EIATTR_MIN_STACK_SIZE
	.align		4
.L_614:
        /*0e58*/ 	.byte	0x04, 0x12
        /*0e5a*/ 	.short	(.L_616 - .L_615)
	.align		4
.L_615:
        /*0e5c*/ 	.word	index@(_Z8_exp2_32iPfS_)
        /*0e60*/ 	.word	0x00000000


	//----- nvinfo : EIATTR_MIN_STACK_SIZE
	.align		4
.L_616:
        /*0e64*/ 	.byte	0x04, 0x12
        /*0e66*/ 	.short	(.L_618 - .L_617)
	.align		4
.L_617:
        /*0e68*/ 	.word	index@(_Z9_exp10_64iPdS_)
        /*0e6c*/ 	.word	0x00000000


	//----- nvinfo : EIATTR_MIN_STACK_SIZE
	.align		4
.L_618:
        /*0e70*/ 	.byte	0x04, 0x12
        /*0e72*/ 	.short	(.L_620 - .L_619)
	.align		4
.L_619:
        /*0e74*/ 	.word	index@(_Z9_exp10_32iPfS_)
        /*0e78*/ 	.word	0x00000000


	//----- nvinfo : EIATTR_MIN_STACK_SIZE
	.align		4
.L_620:
        /*0e7c*/ 	.byte	0x04, 0x12
        /*0e7e*/ 	.short	(.L_622 - .L_621)
	.align		4
.L_621:
        /*0e80*/ 	.word	index@(_Z7_exp_64iPdS_)
        /*0e84*/ 	.word	0x00000000


	//----- nvinfo : EIATTR_MIN_STACK_SIZE
	.align		4
.L_622:
        /*0e88*/ 	.byte	0x04, 0x12
        /*0e8a*/ 	.short	(.L_624 - .L_623)
	.align		4
.L_623:
        /*0e8c*/ 	.word	index@(_Z7_exp_32iPfS_)
        /*0e90*/ 	.word	0x00000000


	//----- nvinfo : EIATTR_MIN_STACK_SIZE
	.align		4
.L_624:
        /*0e94*/ 	.byte	0x04, 0x12
        /*0e96*/ 	.short	(.L_626 - .L_625)
	.align		4
.L_625:
        /*0e98*/ 	.word	index@(_Z10_erfinv_64iPdS_)
        /*0e9c*/ 	.word	0x00000000


	//----- nvinfo : EIATTR_MIN_STACK_SIZE
	.align		4
.L_626:
        /*0ea0*/ 	.byte	0x04, 0x12
        /*0ea2*/ 	.short	(.L_628 - .L_627)
	.align		4
.L_627:
        /*0ea4*/ 	.word	index@(_Z10_erfinv_32iPfS_)
        /*0ea8*/ 	.word	0x00000000


	//----- nvinfo : EIATTR_MIN_STACK_SIZE
	.align		4
.L_628:
        /*0eac*/ 	.byte	0x04, 0x12
        /*0eae*/ 	.short	(.L_630 - .L_629)
	.align		4
.L_629:
        /*0eb0*/ 	.word	index@(_Z9_erfcx_64iPdS_)
        /*0eb4*/ 	.word	0x00000000


	//----- nvinfo : EIATTR_MIN_STACK_SIZE
	.align		4
.L_630:
        /*0eb8*/ 	.byte	0x04, 0x12
        /*0eba*/ 	.short	(.L_632 - .L_631)
	.align		4
.L_631:
        /*0ebc*/ 	.word	index@(_Z9_erfcx_32iPfS_)
        /*0ec0*/ 	.word	0x00000000


	//----- nvinfo : EIATTR_MIN_STACK_SIZE
	.align		4
.L_632:
        /*0ec4*/ 	.byte	0x04, 0x12
        /*0ec6*/ 	.short	(.L_634 - .L_633)
	.align		4
.L_633:
        /*0ec8*/ 	.word	index@(_Z11_erfcinv_64iPdS_)
        /*0ecc*/ 	.word	0x00000000


	//----- nvinfo : EIATTR_MIN_STACK_SIZE
	.align		4
.L_634:
        /*0ed0*/ 	.byte	0x04, 0x12
        /*0ed2*/ 	.short	(.L_636 - .L_635)
	.align		4
.L_635:
        /*0ed4*/ 	.word	index@(_Z11_erfcinv_32iPfS_)
        /*0ed8*/ 	.word	0x00000000


	//----- nvinfo : EIATTR_MIN_STACK_SIZE
	.align		4
.L_636:
        /*0edc*/ 	.byte	0x04, 0x12
        /*0ede*/ 	.short	(.L_638 - .L_637)
	.align		4
.L_637:
        /*0ee0*/ 	.word	index@(_Z8_erfc_64iPdS_)
        /*0ee4*/ 	.word	0x00000000


	//----- nvinfo : EIATTR_MIN_STACK_SIZE
	.align		4
.L_638:
        /*0ee8*/ 	.byte	0x04, 0x12
        /*0eea*/ 	.short	(.L_640 - .L_639)
	.align		4
.L_639:
        /*0eec*/ 	.word	index@(_Z8_erfc_32iPfS_)
        /*0ef0*/ 	.word	0x00000000


	//----- nvinfo : EIATTR_MIN_STACK_SIZE
	.align		4
.L_640:
        /*0ef4*/ 	.byte	0x04, 0x12
        /*0ef6*/ 	.short	(.L_642 - .L_641)
	.align		4
.L_641:
        /*0ef8*/ 	.word	index@(_Z7_erf_64iPdS_)
        /*0efc*/ 	.word	0x00000000


	//----- nvinfo : EIATTR_MIN_STACK_SIZE
	.align		4
.L_642:
        /*0f00*/ 	.byte	0x04, 0x12
        /*0f02*/ 	.short	(.L_644 - .L_643)
	.align		4
.L_643:
        /*0f04*/ 	.word	index@(_Z7_erf_32iPfS_)
        /*0f08*/ 	.word	0x00000000


	//----- nvinfo : EIATTR_MIN_STACK_SIZE
	.align		4
.L_644:
        /*0f0c*/ 	.byte	0x04, 0x12
        /*0f0e*/ 	.short	(.L_646 - .L_645)
	.align		4
.L_645:
        /*0f10*/ 	.word	index@(_Z9_cospi_64iPdS_)
        /*0f14*/ 	.word	0x00000000


	//----- nvinfo : EIATTR_MIN_STACK_SIZE
	.align		4
.L_646:
        /*0f18*/ 	.byte	0x04, 0x12
        /*0f1a*/ 	.short	(.L_648 - .L_647)
	.align		4
.L_647:
        /*0f1c*/ 	.word	index@(_Z9_cospi_32iPfS_)
        /*0f20*/ 	.word	0x00000000


	//----- nvinfo : EIATTR_MIN_STACK_SIZE
	.align		4
.L_648:
        /*0f24*/ 	.byte	0x04, 0x12
        /*0f26*/ 	.short	(.L_650 - .L_649)
	.align		4
.L_649:
        /*0f28*/ 	.word	index@(_Z8_cosh_64iPdS_)
        /*0f2c*/ 	.word	0x00000000


	//----- nvinfo : EIATTR_MIN_STACK_SIZE
	.align		4
.L_650:
        /*0f30*/ 	.byte	0x04, 0x12
        /*0f32*/ 	.short	(.L_652 - .L_651)
	.align		4
.L_651:
        /*0f34*/ 	.word	index@(_Z8_cosh_32iPfS_)
        /*0f38*/ 	.word	0x00000000


	//----- nvinfo : EIATTR_MIN_STACK_SIZE
	.align		4
.L_652:
        /*0f3c*/ 	.byte	0x04, 0x12
        /*0f3e*/ 	.short	(.L_654 - .L_653)
	.align		4
.L_653:
        /*0f40*/ 	.word	index@(_Z7_cos_64iPdS_)
        /*0f44*/ 	.word	0x00000028


	//----- nvinfo : EIATTR_MIN_STACK_SIZE
	.align		4
.L_654:
        /*0f48*/ 	.byte	0x04, 0x12
        /*0f4a*/ 	.short	(.L_656 - .L_655)
	.align		4
.L_655:
        /*0f4c*/ 	.word	index@(_Z7_cos_32iPfS_)
        /*0f50*/ 	.word	0x00000000


	//----- nvinfo : EIATTR_MIN_STACK_SIZE
	.align		4
.L_656:
        /*0f54*/ 	.byte	0x04, 0x12
        /*0f56*/ 	.short	(.L_658 - .L_657)
	.align		4
.L_657:
        /*0f58*/ 	.word	index@(_Z8_ceil_64iPdS_)
        /*0f5c*/ 	.word	0x00000000


	//----- nvinfo : EIATTR_MIN_STACK_SIZE
	.align		4
.L_658:
        /*0f60*/ 	.byte	0x04, 0x12
        /*0f62*/ 	.short	(.L_660 - .L_659)
	.align		4
.L_659:
        /*0f64*/ 	.word	index@(_Z8_ceil_32iPfS_)
        /*0f68*/ 	.word	0x00000000


	//----- nvinfo : EIATTR_MIN_STACK_SIZE
	.align		4
.L_660:
        /*0f6c*/ 	.byte	0x04, 0x12
        /*0f6e*/ 	.short	(.L_662 - .L_661)
	.align		4
.L_661:
        /*0f70*/ 	.word	index@(_Z8_cbrt_64iPdS_)
        /*0f74*/ 	.word	0x00000000


	//----- nvinfo : EIATTR_MIN_STACK_SIZE
	.align		4
.L_662:
        /*0f78*/ 	.byte	0x04, 0x12
        /*0f7a*/ 	.short	(.L_664 - .L_663)
	.align		4
.L_663:
        /*0f7c*/ 	.word	index@(_Z8_cbrt_32iPfS_)
        /*0f80*/ 	.word	0x00000000


	//----- nvinfo : EIATTR_MIN_STACK_SIZE
	.align		4
.L_664:
        /*0f84*/ 	.byte	0x04, 0x12
        /*0f86*/ 	.short	(.L_666 - .L_665)
	.align		4
.L_665:
        /*0f88*/ 	.word	index@(_Z9_atanh_64iPdS_)
        /*0f8c*/ 	.word	0x00000000


	//----- nvinfo : EIATTR_MIN_STACK_SIZE
	.align		4
.L_666:
        /*0f90*/ 	.byte	0x04, 0x12
        /*0f92*/ 	.short	(.L_668 - .L_667)
	.align		4
.L_667:
        /*0f94*/ 	.word	index@(_Z9_atanh_32iPfS_)
        /*0f98*/ 	.word	0x00000000


	//----- nvinfo : EIATTR_MIN_STACK_SIZE
	.align		4
.L_668:
        /*0f9c*/ 	.byte	0x04, 0x12
        /*0f9e*/ 	.short	(.L_670 - .L_669)
	.align		4
.L_669:
        /*0fa0*/ 	.word	index@(_Z8_atan_64iPdS_)
        /*0fa4*/ 	.word	0x00000000


	//----- nvinfo : EIATTR_MIN_STACK_SIZE
	.align		4
.L_670:
        /*0fa8*/ 	.byte	0x04, 0x12
        /*0faa*/ 	.short	(.L_672 - .L_671)
	.align		4
.L_671:
        /*0fac*/ 	.word	index@(_Z8_atan_32iPfS_)
        /*0fb0*/ 	.word	0x00000000


	//----- nvinfo : EIATTR_MIN_STACK_SIZE
	.align		4
.L_672:
        /*0fb4*/ 	.byte	0x04, 0x12
        /*0fb6*/ 	.short	(.L_674 - .L_673)
	.align		4
.L_673:
        /*0fb8*/ 	.word	index@(_Z9_asinh_64iPdS_)
        /*0fbc*/ 	.word	0x00000000


	//----- nvinfo : EIATTR_MIN_STACK_SIZE
	.align		4
.L_674:
        /*0fc0*/ 	.byte	0x04, 0x12
        /*0fc2*/ 	.short	(.L_676 - .L_675)
	.align		4
.L_675:
        /*0fc4*/ 	.word	index@(_Z9_asinh_32iPfS_)
        /*0fc8*/ 	.word	0x00000000


	//----- nvinfo : EIATTR_MIN_STACK_SIZE
	.align		4
.L_676:
        /*0fcc*/ 	.byte	0x04, 0x12
        /*0fce*/ 	.short	(.L_678 - .L_677)
	.align		4
.L_677:
        /*0fd0*/ 	.word	index@(_Z8_asin_64iPdS_)
        /*0fd4*/ 	.word	0x00000000


	//----- nvinfo : EIATTR_MIN_STACK_SIZE
	.align		4
.L_678:
        /*0fd8*/ 	.byte	0x04, 0x12
        /*0fda*/ 	.short	(.L_680 - .L_679)
	.align		4
.L_679:
        /*0fdc*/ 	.word	index@(_Z8_asin_32iPfS_)
        /*0fe0*/ 	.word	0x00000000


	//----- nvinfo : EIATTR_MIN_STACK_SIZE
	.align		4
.L_680:
        /*0fe4*/ 	.byte	0x04, 0x12
        /*0fe6*/ 	.short	(.L_682 - .L_681)
	.align		4
.L_681:
        /*0fe8*/ 	.word	index@(_Z9_acosh_64iPdS_)
        /*0fec*/ 	.word	0x00000000


	//----- nvinfo : EIATTR_MIN_STACK_SIZE
	.align		4
.L_682:
        /*0ff0*/ 	.byte	0x04, 0x12
        /*0ff2*/ 	.short	(.L_684 - .L_683)
	.align		4
.L_683:
        /*0ff4*/ 	.word	index@(_Z9_acosh_32iPfS_)
        /*0ff8*/ 	.word	0x00000000


	//----- nvinfo : EIATTR_MIN_STACK_SIZE
	.align		4
.L_684:
        /*0ffc*/ 	.byte	0x04, 0x12
        /*0ffe*/ 	.short	(.L_686 - .L_685)
	.align		4
.L_685:
        /*1000*/ 	.word	index@(_Z8_acos_64iPdS_)
        /*1004*/ 	.word	0x00000000


	//----- nvinfo : EIATTR_MIN_STACK_SIZE
	.align		4
.L_686:
        /*1008*/ 	.byte	0x04, 0x12
        /*100a*/ 	.short	(.L_688 - .L_687)
	.align		4
.L_687:
        /*100c*/ 	.word	index@(_Z8_acos_32iPfS_)
        /*1010*/ 	.word	0x00000000


	//----- nvinfo : EIATTR_MIN_STACK_SIZE
	.align		4
.L_688:
        /*1014*/ 	.byte	0x04, 0x12
        /*1016*/ 	.short	(.L_690 - .L_689)
	.align		4
.L_689:
        /*1018*/ 	.word	index@(_Z9_htanh_64iPdS_)
        /*101c*/ 	.word	0x00000000


	//----- nvinfo : EIATTR_MIN_STACK_SIZE
	.align		4
.L_690:
        /*1020*/ 	.byte	0x04, 0x12
        /*1022*/ 	.short	(.L_692 - .L_691)
	.align		4
.L_691:
        /*1024*/ 	.word	index@(_Z9_htanh_32iPfS_)
        /*1028*/ 	.word	0x00000000


	//----- nvinfo : EIATTR_MIN_STACK_SIZE
	.align		4
.L_692:
        /*102c*/ 	.byte	0x04, 0x12
        /*102e*/ 	.short	(.L_694 - .L_693)
	.align		4
.L_693:
        /*1030*/ 	.word	index@(_Z7_abs_64iPdS_)
        /*1034*/ 	.word	0x00000000


	//----- nvinfo : EIATTR_MIN_STACK_SIZE
	.align		4
.L_694:
        /*1038*/ 	.byte	0x04, 0x12
        /*103a*/ 	.short	(.L_696 - .L_695)
	.align		4
.L_695:
        /*103c*/ 	.word	index@(_Z7_abs_32iPfS_)
        /*1040*/ 	.word	0x00000000


	//----- nvinfo : EIATTR_MIN_STACK_SIZE
	.align		4
.L_696:
        /*1044*/ 	.byte	0x04, 0x12
        /*1046*/ 	.short	(.L_698 - .L_697)
	.align		4
.L_697:
        /*1048*/ 	.word	index@(_Z8_abs2_64iPdS_)
        /*104c*/ 	.word	0x00000000


	//----- nvinfo : EIATTR_MIN_STACK_SIZE
	.align		4
.L_698:
        /*1050*/ 	.byte	0x04, 0x12
        /*1052*/ 	.short	(.L_700 - .L_699)
	.align		4
.L_699:
        /*1054*/ 	.word	index@(_Z8_abs2_32iPfS_)
        /*1058*/ 	.word	0x00000000
.L_700:


//--------------------- .nv.compat                --------------------------
	.section	.nv.compat,"",@"SHT_CUDA_COMPAT_INFO"
	.align	4
        /*0000*/ 	.byte	0x02, 0x09, 0x00, 0x00, 0x02, 0x02, 0x01, 0x00, 0x02, 0x05, 0x05, 0x00, 0x03, 0x07, 0x01, 0x01
        /*0010*/ 	.byte	0x02, 0x03, 0x00, 0x00, 0x02, 0x06, 0x01, 0x00, 0x04, 0x0b, 0x08, 0x00, 0x01, 0x00, 0x00, 0x00
        /*0020*/ 	.byte	0x00, 0x00, 0x00, 0x00


//--------------------- .nv.info._Z26_permutedims3D_3_2_1_64_44PdiiiS_iii --------------------------
	.section	.nv.info._Z26_permutedims3D_3_2_1_64_44PdiiiS_iii,"",@"SHT_CUDA_INFO"
	.sectionflags	@""
	.align	4


	//----- nvinfo : EIATTR_CUDA_API_VERSION
	.align		4
        /*0000*/ 	.byte	0x04, 0x37
        /*0002*/ 	.short	(.L_702 - .L_701)
.L_701:
        /*0004*/ 	.word	0x00000082


	//----- nvinfo : EIATTR_KPARAM_INFO
	.align		4
.L_702:
        /*0008*/ 	.byte	0x04, 0x17
        /*000a*/ 	.short	(.L_704 - .L_703)
.L_703:
        /*000c*/ 	.word	0x00000000
        /*0010*/ 	.short	0x0007
        /*0012*/ 	.short	0x0028
        /*0014*/ 	.byte	0x00, 0xf0, 0x11, 0x00


	//----- nvinfo : EIATTR_KPARAM_INFO
	.align		4
.L_704:
        /*0018*/ 	.byte	0x04, 0x17
        /*001a*/ 	.short	(.L_706 - .L_705)
.L_705:
        /*001c*/ 	.word	0x00000000
        /*0020*/ 	.short	0x0006
        /*0022*/ 	.short	0x0024
        /*0024*/ 	.byte	0x00, 0xf0, 0x11, 0x00


	//----- nvinfo : EIATTR_KPARAM_INFO
	.align		4
.L_706:
        /*0028*/ 	.byte	0x04, 0x17
        /*002a*/ 	.short	(.L_708 - .L_707)
.L_707:
        /*002c*/ 	.word	0x00000000
        /*0030*/ 	.short	0x0005
        /*0032*/ 	.short	0x0020
        /*0034*/ 	.byte	0x00, 0xf0, 0x11, 0x00


	//----- nvinfo : EIATTR_KPARAM_INFO
	.align		4
.L_708:
        /*0038*/ 	.byte	0x04, 0x17
        /*003a*/ 	.short	(.L_710 - .L_709)
.L_709:
        /*003c*/ 	.word	0x00000000
        /*0040*/ 	.short	0x0004
        /*0042*/ 	.short	0x0018
        /*0044*/ 	.byte	0x00, 0xf5, 0x21, 0x00


	//----- nvinfo : EIATTR_KPARAM_INFO
	.align		4
.L_710:
        /*0048*/ 	.byte	0x04, 0x17
        /*004a*/ 	.short	(.L_712 - .L_711)
.L_711:
        /*004c*/ 	.word	0x00000000
        /*0050*/ 	.short	0x0003
        /*0052*/ 	.short	0x0010
        /*0054*/ 	.byte	0x00, 0xf0, 0x11, 0x00


	//----- nvinfo : EIATTR_KPARAM_INFO
	.align		4
.L_712:
        /*0058*/ 	.byte	0x04, 0x17
        /*005a*/ 	.short	(.L_714 - .L_713)
.L_713:
        /*005c*/ 	.word	0x00000000
        /*0060*/ 	.short	0x0002
        /*0062*/ 	.short	0x000c
        /*0064*/ 	.byte	0x00, 0xf0, 0x11, 0x00


	//----- nvinfo : EIATTR_KPARAM_INFO
	.align		4
.L_714:
        /*0068*/ 	.byte	0x04, 0x17
        /*006a*/ 	.short	(.L_716 - .L_715)
.L_715:
        /*006c*/ 	.word	0x00000000
        /*0070*/ 	.short	0x0001
        /*0072*/ 	.short	0x0008
        /*0074*/ 	.byte	0x00, 0xf0, 0x11, 0x00


	//----- nvinfo : EIATTR_KPARAM_INFO
	.align		4
.L_716:
        /*0078*/ 	.byte	0x04, 0x17
        /*007a*/ 	.short	(.L_718 - .L_717)
.L_717:
        /*007c*/ 	.word	0x00000000
        /*0080*/ 	.short	0x0000
        /*0082*/ 	.short	0x0000
        /*0084*/ 	.byte	0x00, 0xf5, 0x21, 0x00


	//----- nvinfo : EIATTR_SPARSE_MMA_MASK
	.align		4
.L_718:
        /*0088*/ 	.byte	0x03, 0x50
        /*008a*/ 	.short	0x0000


	//----- nvinfo : EIATTR_MAXREG_COUNT
	.align		4
        /*008c*/ 	.byte	0x03, 0x1b
        /*008e*/ 	.short	0x00ff


	//----- nvinfo : EIATTR_MERCURY_ISA_VERSION
	.align		4
        /*0090*/ 	.byte	0x03, 0x5f
        /*0092*/ 	.short	0x0101


	//----- nvinfo : EIATTR_VRC_CTA_INIT_COUNT
	.align		4
        /*0094*/ 	.byte	0x02, 0x4a
	.zero		1
	.zero		1


	//----- nvinfo : EIATTR_EXIT_INSTR_OFFSETS
	.align		4
        /*0098*/ 	.byte	0x04, 0x1c
        /*009a*/ 	.short	(.L_720 - .L_719)


	//   ....[0]....
.L_719:
        /*009c*/ 	.word	0x000000a0


	//   ....[1]....
        /*00a0*/ 	.word	0x00000810


	//----- nvinfo : EIATTR_CRS_STACK_SIZE
	.align		4
.L_720:
        /*00a4*/ 	.byte	0x04, 0x1e
        /*00a6*/ 	.short	(.L_722 - .L_721)
.L_721:
        /*00a8*/ 	.word	0x00000000


	//----- nvinfo : EIATTR_CBANK_PARAM_SIZE
	.align		4
.L_722:
        /*00ac*/ 	.byte	0x03, 0x19
        /*00ae*/ 	.short	0x002c


	//----- nvinfo : EIATTR_PARAM_CBANK
	.align		4
        /*00b0*/ 	.byte	0x04, 0x0a
        /*00b2*/ 	.short	(.L_724 - .L_723)
	.align		4
.L_723:
        /*00b4*/ 	.word	index@(.nv.constant0._Z26_permutedims3D_3_2_1_64_44PdiiiS_iii)
        /*00b8*/ 	.short	0x0380
        /*00ba*/ 	.short	0x002c


	//----- nvinfo : EIATTR_SW_WAR
	.align		4
.L_724:
        /*00bc*/ 	.byte	0x04, 0x36
        /*00be*/ 	.short	(.L_726 - .L_725)
.L_725:
        /*00c0*/ 	.word	0x00000008
.L_726:


//--------------------- .nv.info._Z26_permutedims3D_3_2_1_32_44PfiiiS_iii --------------------------
	.section	.nv.info._Z26_permutedims3D_3_2_1_32_44PfiiiS_iii,"",@"SHT_CUDA_INFO"
	.sectionflags	@""
	.align	4


	//----- nvinfo : EIATTR_CUDA_API_VERSION
	.align		4
        /*0000*/ 	.byte	0x04, 0x37
        /*0002*/ 	.short	(.L_728 - .L_727)
.L_727:
        /*0004*/ 	.word	0x00000082


	//----- nvinfo : EIATTR_KPARAM_INFO
	.align		4
.L_728:
        /*0008*/ 	.byte	0x04, 0x17
        /*000a*/ 	.short	(.L_730 - .L_729)
.L_729:
        /*000c*/ 	.word	0x00000000
        /*0010*/ 	.short	0x0007
        /*0012*/ 	.short	0x0028
        /*0014*/ 	.byte	0x00, 0xf0, 0x11, 0x00


	//----- nvinfo : EIATTR_KPARAM_INFO
	.align		4
.L_730:
        /*0018*/ 	.byte	0x04, 0x17
        /*001a*/ 	.short	(.L_732 - .L_731)
.L_731:
        /*001c*/ 	.word	0x00000000
        /*0020*/ 	.short	0x0006
        /*0022*/ 	.short	0x0024
        /*0024*/ 	.byte	0x00, 0xf0, 0x11, 0x00


	//----- nvinfo : EIATTR_KPARAM_INFO
	.align		4
.L_732:
        /*0028*/ 	.byte	0x04, 0x17
        /*002a*/ 	.short	(.L_734 - .L_733)
.L_733:
        /*002c*/ 	.word	0x00000000
        /*0030*/ 	.short	0x0005
        /*0032*/ 	.short	0x0020
        /*0034*/ 	.byte	0x00, 0xf0, 0x11, 0x00


	//----- nvinfo : EIATTR_KPARAM_INFO
	.align		4
.L_734:
        /*0038*/ 	.byte	0x04, 0x17
        /*003a*/ 	.short	(.L_736 - .L_735)
.L_735:
        /*003c*/ 	.word	0x00000000
        /*0040*/ 	.short	0x0004
        /*0042*/ 	.short	0x0018
        /*0044*/ 	.byte	0x00, 0xf5, 0x21, 0x00


	//----- nvinfo : EIATTR_KPARAM_INFO
	.align		4
.L_736:
        /*0048*/ 	.byte	0x04, 0x17
        /*004a*/ 	.short	(.L_738 - .L_737)
.L_737:
        /*004c*/ 	.word	0x00000000
        /*0050*/ 	.short	0x0003
        /*0052*/ 	.short	0x0010
        /*0054*/ 	.byte	0x00, 0xf0, 0x11, 0x00


	//----- nvinfo : EIATTR_KPARAM_INFO
	.align		4
.L_738:
        /*0058*/ 	.byte	0x04, 0x17
        /*005a*/ 	.short	(.L_740 - .L_739)
.L_739:
        /*005c*/ 	.word	0x00000000
        /*0060*/ 	.short	0x0002
        /*0062*/ 	.short	0x000c
        /*0064*/ 	.byte	0x00, 0xf0, 0x11, 0x00


	//----- nvinfo : EIATTR_KPARAM_INFO
	.align		4
.L_740:
        /*0068*/ 	.byte	0x04, 0x17
        /*006a*/ 	.short	(.L_742 - .L_741)
.L_741:
        /*006c*/ 	.word	0x00000000
        /*0070*/ 	.short	0x0001
        /*0072*/ 	.short	0x0008
        /*0074*/ 	.byte	0x00, 0xf0, 0x11, 0x00


	//----- nvinfo : EIATTR_KPARAM_INFO
	.align		4
.L_742:
        /*0078*/ 	.byte	0x04, 0x17
        /*007a*/ 	.short	(.L_744 - .L_743)
.L_743:
        /*007c*/ 	.word	0x00000000
        /*0080*/ 	.short	0x0000
        /*0082*/ 	.short	0x0000
        /*0084*/ 	.byte	0x00, 0xf5, 0x21, 0x00


	//----- nvinfo : EIATTR_SPARSE_MMA_MASK
	.align		4
.L_744:
        /*0088*/ 	.byte	0x03, 0x50
        /*008a*/ 	.short	0x0000


	//----- nvinfo : EIATTR_MAXREG_COUNT
	.align		4
        /*008c*/ 	.byte	0x03, 0x1b
        /*008e*/ 	.short	0x00ff


	//----- nvinfo : EIATTR_MERCURY_ISA_VERSION
	.align		4
        /*0090*/ 	.byte	0x03, 0x5f
        /*0092*/ 	.short	0x0101


	//----- nvinfo : EIATTR_VRC_CTA_INIT_COUNT
	.align		4
        /*0094*/ 	.byte	0x02, 0x4a
	.zero		1
	.zero		1


	//----- nvinfo : EIATTR_EXIT_INSTR_OFFSETS
	.align		4
        /*0098*/ 	.byte	0x04, 0x1c
        /*009a*/ 	.short	(.L_746 - .L_745)


	//   ....[0]....
.L_745:
        /*009c*/ 	.word	0x000000a0


	//   ....[1]....
        /*00a0*/ 	.word	0x00000810


	//----- nvinfo : EIATTR_CRS_STACK_SIZE
	.align		4
.L_746:
        /*00a4*/ 	.byte	0x04, 0x1e
        /*00a6*/ 	.short	(.L_748 - .L_747)
.L_747:
        /*00a8*/ 	.word	0x00000000


	//----- nvinfo : EIATTR_CBANK_PARAM_SIZE
	.align		4
.L_748:
        /*00ac*/ 	.byte	0x03, 0x19
        /*00ae*/ 	.short	0x002c


	//----- nvinfo : EIATTR_PARAM_CBANK
	.align		4
        /*00b0*/ 	.byte	0x04, 0x0a
        /*00b2*/ 	.short	(.L_750 - .L_749)
	.align		4
.L_749:
        /*00b4*/ 	.word	index@(.nv.constant0._Z26_permutedims3D_3_2_1_32_44PfiiiS_iii)
        /*00b8*/ 	.short	0x0380
        /*00ba*/ 	.short	0x002c


	//----- nvinfo : EIATTR_SW_WAR
	.align		4
.L_750:
        /*00bc*/ 	.byte	0x04, 0x36
        /*00be*/ 	.short	(.L_752 - .L_751)
.L_751:
        /*00c0*/ 	.word	0x00000008
.L_752:


//--------------------- .nv.info._Z26_permutedims3D_3_1_2_64_44PdiiiS_iii --------------------------
	.section	.nv.info._Z26_permutedims3D_3_1_2_64_44PdiiiS_iii,"",@"SHT_CUDA_INFO"
	.sectionflags	@""
	.align	4


	//----- nvinfo : EIATTR_CUDA_API_VERSION
	.align		4
        /*0000*/ 	.byte	0x04, 0x37
        /*0002*/ 	.short	(.L_754 - .L_753)
.L_753:
        /*0004*/ 	.word	0x00000082


	//----- nvinfo : EIATTR_KPARAM_INFO
	.align		4
.L_754:
        /*0008*/ 	.byte	0x04, 0x17
        /*000a*/ 	.short	(.L_756 - .L_755)
.L_755:
        /*000c*/ 	.word	0x00000000
        /*0010*/ 	.short	0x0007
        /*0012*/ 	.short	0x0028
        /*0014*/ 	.byte	0x00, 0xf0, 0x11, 0x00


	//----- nvinfo : EIATTR_KPARAM_INFO
	.align		4
.L_756:
        /*0018*/ 	.byte	0x04, 0x17
        /*001a*/ 	.short	(.L_758 - .L_757)
.L_757:
        /*001c*/ 	.word	0x00000000
        /*0020*/ 	.short	0x0006
        /*0022*/ 	.short	0x0024
        /*0024*/ 	.byte	0x00, 0xf0, 0x11, 0x00


	//----- nvinfo : EIATTR_KPARAM_INFO
	.align		4
.L_758:
        /*0028*/ 	.byte	0x04, 0x17
        /*002a*/ 	.short	(.L_760 - .L_759)
.L_759:
        /*002c*/ 	.word	0x00000000
        /*0030*/ 	.short	0x0005
        /*0032*/ 	.short	0x0020
        /*0034*/ 	.byte	0x00, 0xf0, 0x11, 0x00


	//----- nvinfo : EIATTR_KPARAM_INFO
	.align		4
.L_760:
        /*0038*/ 	.byte	0x04, 0x17
        /*003a*/ 	.short	(.L_762 - .L_761)
.L_761:
        /*003c*/ 	.word	0x00000000
        /*0040*/ 	.short	0x0004
        /*0042*/ 	.short	0x0018
        /*0044*/ 	.byte	0x00, 0xf5, 0x21, 0x00


	//----- nvinfo : EIATTR_KPARAM_INFO
	.align		4
.L_762:
        /*0048*/ 	.byte	0x04, 0x17
        /*004a*/ 	.short	(.L_764 - .L_763)
.L_763:
        /*004c*/ 	.word	0x00000000
        /*0050*/ 	.short	0x0003
        /*0052*/ 	.short	0x0010
        /*0054*/ 	.byte	0x00, 0xf0, 0x11, 0x00


	//----- nvinfo : EIATTR_KPARAM_INFO
	.align		4
.L_764:
        /*0058*/ 	.byte	0x04, 0x17
        /*005a*/ 	.short	(.L_766 - .L_765)
.L_765:
        /*005c*/ 	.word	0x00000000
        /*0060*/ 	.short	0x0002
        /*0062*/ 	.short	0x000c
        /*0064*/ 	.byte	0x00, 0xf0, 0x11, 0x00


	//----- nvinfo : EIATTR_KPARAM_INFO
	.align		4
.L_766:
        /*0068*/ 	.byte	0x04, 0x17
        /*006a*/ 	.short	(.L_768 - .L_767)
.L_767:
        /*006c*/ 	.word	0x00000000
        /*0070*/ 	.short	0x0001
        /*0072*/ 	.short	0x0008
        /*0074*/ 	.byte	0x00, 0xf0, 0x11, 0x00


	//----- nvinfo : EIATTR_KPARAM_INFO
	.align		4
.L_768:
        /*0078*/ 	.byte	0x04, 0x17
        /*007a*/ 	.short	(.L_770 - .L_769)
.L_769:
        /*007c*/ 	.word	0x00000000
        /*0080*/ 	.short	0x0000
        /*0082*/ 	.short	0x0000
        /*0084*/ 	.byte	0x00, 0xf5, 0x21, 0x00


	//----- nvinfo : EIATTR_SPARSE_MMA_MASK
	.align		4
.L_770:
        /*0088*/ 	.byte	0x03, 0x50
        /*008a*/ 	.short	0x0000


	//----- nvinfo : EIATTR_MAXREG_COUNT
	.align		4
        /*008c*/ 	.byte	0x03, 0x1b
        /*008e*/ 	.short	0x00ff


	//----- nvinfo : EIATTR_MERCURY_ISA_VERSION
	.align		4
        /*0090*/ 	.byte	0x03, 0x5f
        /*0092*/ 	.short	0x0101


	//----- nvinfo : EIATTR_VRC_CTA_INIT_COUNT
	.align		4
        /*0094*/ 	.byte	0x02, 0x4a
	.zero		1
	.zero		1


	//----- nvinfo : EIATTR_EXIT_INSTR_OFFSETS
	.align		4
        /*0098*/ 	.byte	0x04, 0x1c
        /*009a*/ 	.short	(.L_772 - .L_771)


	//   ....[0]....
.L_771:
        /*009c*/ 	.word	0x000000a0


	//   ....[1]....
        /*00a0*/ 	.word	0x00000810


	//----- nvinfo : EIATTR_CRS_STACK_SIZE
	.align		4
.L_772:
        /*00a4*/ 	.byte	0x04, 0x1e
        /*00a6*/ 	.short	(.L_774 - .L_773)
.L_773:
        /*00a8*/ 	.word	0x00000000


	//----- nvinfo : EIATTR_CBANK_PARAM_SIZE
	.align		4
.L_774:
        /*00ac*/ 	.byte	0x03, 0x19
        /*00ae*/ 	.short	0x002c


	//----- nvinfo : EIATTR_PARAM_CBANK
	.align		4
        /*00b0*/ 	.byte	0x04, 0x0a
        /*00b2*/ 	.short	(.L_776 - .L_775)
	.align		4
.L_775:
        /*00b4*/ 	.word	index@(.nv.constant0._Z26_permutedims3D_3_1_2_64_44PdiiiS_iii)
        /*00b8*/ 	.short	0x0380
        /*00ba*/ 	.short	0x002c


	//----- nvinfo : EIATTR_SW_WAR
	.align		4
.L_776:
        /*00bc*/ 	.byte	0x04, 0x36
        /*00be*/ 	.short	(.L_778 - .L_777)
.L_777:
        /*00c0*/ 	.word	0x00000008
.L_778:


//--------------------- .nv.info._Z26_permutedims3D_3_1_2_32_44PfiiiS_iii --------------------------
	.section	.nv.info._Z26_permutedims3D_3_1_2_32_44PfiiiS_iii,"",@"SHT_CUDA_INFO"
	.sectionflags	@""
	.align	4


	//----- nvinfo : EIATTR_CUDA_API_VERSION
	.align		4
        /*0000*/ 	.byte	0x04, 0x37
        /*0002*/ 	.short	(.L_780 - .L_779)
.L_779:
        /*0004*/ 	.word	0x00000082


	//----- nvinfo : EIATTR_KPARAM_INFO
	.align		4
.L_780:
        /*0008*/ 	.byte	0x04, 0x17
        /*000a*/ 	.short	(.L_782 - .L_781)
.L_781:
        /*000c*/ 	.word	0x00000000
        /*0010*/ 	.short	0x0007
        /*0012*/ 	.short	0x0028
        /*0014*/ 	.byte	0x00, 0xf0, 0x11, 0x00


	//----- nvinfo : EIATTR_KPARAM_INFO
	.align		4
.L_782:
        /*0018*/ 	.byte	0x04, 0x17
        /*001a*/ 	.short	(.L_784 - .L_783)
.L_783:
        /*001c*/ 	.word	0x00000000
        /*0020*/ 	.short	0x0006
        /*0022*/ 	.short	0x0024
        /*0024*/ 	.byte	0x00, 0xf0, 0x11, 0x00


	//----- nvinfo : EIATTR_KPARAM_INFO
	.align		4
.L_784:
        /*0028*/ 	.byte	0x04, 0x17
        /*002a*/ 	.short	(.L_786 - .L_785)
.L_785:
        /*002c*/ 	.word	0x00000000
        /*0030*/ 	.short	0x0005
        /*0032*/ 	.short	0x0020
        /*0034*/ 	.byte	0x00, 0xf0, 0x11, 0x00


	//----- nvinfo : EIATTR_KPARAM_INFO
	.align		4
.L_786:
        /*0038*/ 	.byte	0x04, 0x17
        /*003a*/ 	.short	(.L_788 - .L_787)
.L_787:
        /*003c*/ 	.word	0x00000000
        /*0040*/ 	.short	0x0004
        /*0042*/ 	.short	0x0018
        /*0044*/ 	.byte	0x00, 0xf5, 0x21, 0x00


	//----- nvinfo : EIATTR_KPARAM_INFO
	.align		4
.L_788:
        /*0048*/ 	.byte	0x04, 0x17
        /*004a*/ 	.short	(.L_790 - .L_789)
.L_789:
        /*004c*/ 	.word	0x00000000
        /*0050*/ 	.short	0x0003
        /*0052*/ 	.short	0x0010
        /*0054*/ 	.byte	0x00, 0xf0, 0x11, 0x00


	//----- nvinfo : EIATTR_KPARAM_INFO
	.align		4
.L_790:
        /*0058*/ 	.byte	0x04, 0x17
        /*005a*/ 	.short	(.L_792 - .L_791)
.L_791:
        /*005c*/ 	.word	0x00000000
        /*0060*/ 	.short	0x0002
        /*0062*/ 	.short	0x000c
        /*0064*/ 	.byte	0x00, 0xf0, 0x11, 0x00


	//----- nvinfo : EIATTR_KPARAM_INFO
	.align		4
.L_792:
        /*0068*/ 	.byte	0x04, 0x17
        /*006a*/ 	.short	(.L_794 - .L_793)
.L_793:
        /*006c*/ 	.word	0x00000000
        /*0070*/ 	.short	0x0001
        /*0072*/ 	.short	0x0008
        /*0074*/ 	.byte	0x00, 0xf0, 0x11, 0x00


	//----- nvinfo : EIATTR_KPARAM_INFO
	.align		4
.L_794:
        /*0078*/ 	.byte	0x04, 0x17
        /*007a*/ 	.short	(.L_796 - .L_795)
.L_795:
        /*007c*/ 	.word	0x00000000
        /*0080*/ 	.short	0x0000
        /*0082*/ 	.short	0x0000
        /*0084*/ 	.byte	0x00, 0xf5, 0x21, 0x00


	//----- nvinfo : EIATTR_SPARSE_MMA_MASK
	.align		4
.L_796:
        /*0088*/ 	.byte	0x03, 0x50
        /*008a*/ 	.short	0x0000


	//----- nvinfo : EIATTR_MAXREG_COUNT
	.align		4
        /*008c*/ 	.byte	0x03, 0x1b
        /*008e*/ 	.short	0x00ff


	//----- nvinfo : EIATTR_MERCURY_ISA_VERSION
	.align		4
        /*0090*/ 	.byte	0x03, 0x5f
        /*0092*/ 	.short	0x0101


	//----- nvinfo : EIATTR_VRC_CTA_INIT_COUNT
	.align		4
        /*0094*/ 	.byte	0x02, 0x4a
	.zero		1
	.zero		1


	//----- nvinfo : EIATTR_EXIT_INSTR_OFFSETS
	.align		4
        /*0098*/ 	.byte	0x04, 0x1c
        /*009a*/ 	.short	(.L_798 - .L_797)


	//   ....[0]....
.L_797:
        /*009c*/ 	.word	0x000000a0


	//   ....[1]....
        /*00a0*/ 	.word	0x00000810


	//----- nvinfo : EIATTR_CRS_STACK_SIZE
	.align		4
.L_798:
        /*00a4*/ 	.byte	0x04, 0x1e
        /*00a6*/ 	.short	(.L_800 - .L_799)
.L_799:
        /*00a8*/ 	.word	0x00000000


	//----- nvinfo : EIATTR_CBANK_PARAM_SIZE
	.align		4
.L_800:
        /*00ac*/ 	.byte	0x03, 0x19
        /*00ae*/ 	.short	0x002c


	//----- nvinfo : EIATTR_PARAM_CBANK
	.align		4
        /*00b0*/ 	.byte	0x04, 0x0a
        /*00b2*/ 	.short	(.L_802 - .L_801)
	.align		4
.L_801:
        /*00b4*/ 	.word	index@(.nv.constant0._Z26_permutedims3D_3_1_2_32_44PfiiiS_iii)
        /*00b8*/ 	.short	0x0380
        /*00ba*/ 	.short	0x002c


	//----- nvinfo : EIATTR_SW_WAR
	.align		4
.L_802:
        /*00bc*/ 	.byte	0x04, 0x36
        /*00be*/ 	.short	(.L_804 - .L_803)
.L_803:
        /*00c0*/ 	.word	0x00000008
.L_804:


//--------------------- .nv.info._Z26_permutedims3D_2_3_1_64_44PdiiiS_iii --------------------------
	.section	.nv.info._Z26_permutedims3D_2_3_1_64_44PdiiiS_iii,"",@"SHT_CUDA_INFO"
	.sectionflags	@""
	.align	4


	//----- nvinfo : EIATTR_CUDA_API_VERSION
	.align		4
        /*0000*/ 	.byte	0x04, 0x37
        /*0002*/ 	.short	(.L_806 - .L_805)
.L_805:
        /*0004*/ 	.word	0x00000082


	//----- nvinfo : EIATTR_KPARAM_INFO
	.align		4
.L_806:
        /*0008*/ 	.byte	0x04, 0x17
        /*000a*/ 	.short	(.L_808 - .L_807)
.L_807:
        /*000c*/ 	.word	0x00000000
        /*0010*/ 	.short	0x0007
        /*0012*/ 	.short	0x0028
        /*0014*/ 	.byte	0x00, 0xf0, 0x11, 0x00


	//----- nvinfo : EIATTR_KPARAM_INFO
	.align		4
.L_808:
        /*0018*/ 	.byte	0x04, 0x17
        /*001a*/ 	.short	(.L_810 - .L_809)
.L_809:
        /*001c*/ 	.word	0x00000000
        /*0020*/ 	.short	0x0006
        /*0022*/ 	.short	0x0024
        /*0024*/ 	.byte	0x00, 0xf0, 0x11, 0x00


	//----- nvinfo : EIATTR_KPARAM_INFO
	.align		4
.L_810:
        /*0028*/ 	.byte	0x04, 0x17
        /*002a*/ 	.short	(.L_812 - .L_811)
.L_811:
        /*002c*/ 	.word	0x00000000
        /*0030*/ 	.short	0x0005
        /*0032*/ 	.short	0x0020
        /*0034*/ 	.byte	0x00, 0xf0, 0x11, 0x00


	//----- nvinfo : EIATTR_KPARAM_INFO
	.align		4
.L_812:
        /*0038*/ 	.byte	0x04, 0x17
        /*003a*/ 	.short	(.L_814 - .L_813)
.L_813:
        /*003c*/ 	.word	0x00000000
        /*0040*/ 	.short	0x0004
        /*0042*/ 	.short	0x0018
        /*0044*/ 	.byte	0x00, 0xf5, 0x21, 0x00


	//----- nvinfo : EIATTR_KPARAM_INFO
	.align		4
.L_814:
        /*0048*/ 	.byte	0x04, 0x17
        /*004a*/ 	.short	(.L_816 - .L_815)
.L_815:
        /*004c*/ 	.word	0x00000000
        /*0050*/ 	.short	0x0003
        /*0052*/ 	.short	0x0010
        /*0054*/ 	.byte	0x00, 0xf0, 0x11, 0x00


	//----- nvinfo : EIATTR_KPARAM_INFO
	.align		4
.L_816:
        /*0058*/ 	.byte	0x04, 0x17
        /*005a*/ 	.short	(.L_818 - .L_817)
.L_817:
        /*005c*/ 	.word	0x00000000
        /*0060*/ 	.short	0x0002
        /*0062*/ 	.short	0x000c
        /*0064*/ 	.byte	0x00, 0xf0, 0x11, 0x00


	//----- nvinfo : EIATTR_KPARAM_INFO
	.align		4
.L_818:
        /*0068*/ 	.byte	0x04, 0x17
        /*006a*/ 	.short	(.L_820 - .L_819)
.L_819:
        /*006c*/ 	.word	0x00000000
        /*0070*/ 	.short	0x0001
        /*0072*/ 	.short	0x0008
        /*0074*/ 	.byte	0x00, 0xf0, 0x11, 0x00


	//----- nvinfo : EIATTR_KPARAM_INFO
	.align		4
.L_820:
        /*0078*/ 	.byte	0x04, 0x17
        /*007a*/ 	.short	(.L_822 - .L_821)
.L_821:
        /*007c*/ 	.word	0x00000000
        /*0080*/ 	.short	0x0000
        /*0082*/ 	.short	0x0000
        /*0084*/ 	.byte	0x00, 0xf5, 0x21, 0x00


	//----- nvinfo : EIATTR_SPARSE_MMA_MASK
	.align		4
.L_822:
        /*0088*/ 	.byte	0x03, 0x50
        /*008a*/ 	.short	0x0000


	//----- nvinfo : EIATTR_MAXREG_COUNT
	.align		4
        /*008c*/ 	.byte	0x03, 0x1b
        /*008e*/ 	.short	0x00ff


	//----- nvinfo : EIATTR_MERCURY_ISA_VERSION
	.align		4
        /*0090*/ 	.byte	0x03, 0x5f
        /*0092*/ 	.short	0x0101


	//----- nvinfo : EIATTR_VRC_CTA_INIT_COUNT
	.align		4
        /*0094*/ 	.byte	0x02, 0x4a
	.zero		1
	.zero		1


	//----- nvinfo : EIATTR_EXIT_INSTR_OFFSETS
	.align		4
        /*0098*/ 	.byte	0x04, 0x1c
        /*009a*/ 	.short	(.L_824 - .L_823)


	//   ....[0]....
.L_823:
        /*009c*/ 	.word	0x000000a0


	//   ....[1]....
        /*00a0*/ 	.word	0x00000810


	//----- nvinfo : EIATTR_CRS_STACK_SIZE
	.align		4
.L_824:
        /*00a4*/ 	.byte	0x04, 0x1e
        /*00a6*/ 	.short	(.L_826 - .L_825)
.L_825:
        /*00a8*/ 	.word	0x00000000


	//----- nvinfo : EIATTR_CBANK_PARAM_SIZE
	.align		4
.L_826:
        /*00ac*/ 	.byte	0x03, 0x19
        /*00ae*/ 	.short	0x002c


	//----- nvinfo : EIATTR_PARAM_CBANK
	.align		4
        /*00b0*/ 	.byte	0x04, 0x0a
        /*00b2*/ 	.short	(.L_828 - .L_827)
	.align		4
.L_827:
        /*00b4*/ 	.word	index@(.nv.constant0._Z26_permutedims3D_2_3_1_64_44PdiiiS_iii)
        /*00b8*/ 	.short	0x0380
        /*00ba*/ 	.short	0x002c


	//----- nvinfo : EIATTR_SW_WAR
	.align		4
.L_828:
        /*00bc*/ 	.byte	0x04, 0x36
        /*00be*/ 	.short	(.L_830 - .L_829)
.L_829:
        /*00c0*/ 	.word	0x00000008
.L_830:


//--------------------- .nv.info._Z26_permutedims3D_2_3_1_32_44PfiiiS_iii --------------------------
	.section	.nv.info._Z26_permutedims3D_2_3_1_32_44PfiiiS_iii,"",@"SHT_CUDA_INFO"
	.sectionflags	@""
	.align	4


	//----- nvinfo : EIATTR_CUDA_API_VERSION
	.align		4
        /*0000*/ 	.byte	0x04, 0x37
        /*0002*/ 	.short	(.L_832 - .L_831)
.L_831:
        /*0004*/ 	.word	0x00000082


	//----- nvinfo : EIATTR_KPARAM_INFO
	.align		4
.L_832:
        /*0008*/ 	.byte	0x04, 0x17
        /*000a*/ 	.short	(.L_834 - .L_833)
.L_833:
        /*000c*/ 	.word	0x00000000
        /*0010*/ 	.short	0x0007
        /*0012*/ 	.short	0x0028
        /*0014*/ 	.byte	0x00, 0xf0, 0x11, 0x00


	//----- nvinfo : EIATTR_KPARAM_INFO
	.align		4
.L_834:
        /*0018*/ 	.byte	0x04, 0x17
        /*001a*/ 	.short	(.L_836 - .L_835)
.L_835:
        /*001c*/ 	.word	0x00000000
        /*0020*/ 	.short	0x0006
        /*0022*/ 	.short	0x0024
        /*0024*/ 	.byte	0x00, 0xf0, 0x11, 0x00


	//----- nvinfo : EIATTR_KPARAM_INFO
	.align		4
.L_836:
        /*0028*/ 	.byte	0x04, 0x17
        /*002a*/ 	.short	(.L_838 - .L_837)
.L_837:
        /*002c*/ 	.word	0x00000000
        /*0030*/ 	.short	0x0005
        /*0032*/ 	.short	0x0020
        /*0034*/ 	.byte	0x00, 0xf0, 0x11, 0x00


	//----- nvinfo : EIATTR_KPARAM_INFO
	.align		4
.L_838:
        /*0038*/ 	.byte	0x04, 0x17
        /*003a*/ 	.short	(.L_840 - .L_839)
.L_839:
        /*003c*/ 	.word	0x00000000
        /*0040*/ 	.short	0x0004
        /*0042*/ 	.short	0x0018
        /*0044*/ 	.byte	0x00, 0xf5, 0x21, 0x00


	//----- nvinfo : EIATTR_KPARAM_INFO
	.align		4
.L_840:
        /*0048*/ 	.byte	0x04, 0x17
        /*004a*/ 	.short	(.L_842 - .L_841)
.L_841:
        /*004c*/ 	.word	0x00000000
        /*0050*/ 	.short	0x0003
        /*0052*/ 	.short	0x0010
        /*0054*/ 	.byte	0x00, 0xf0, 0x11, 0x00


	//----- nvinfo : EIATTR_KPARAM_INFO
	.align		4
.L_842:
        /*0058*/ 	.byte	0x04, 0x17
        /*005a*/ 	.short	(.L_844 - .L_843)
.L_843:
        /*005c*/ 	.word	0x00000000
        /*0060*/ 	.short	0x0002
        /*0062*/ 	.short	0x000c
        /*0064*/ 	.byte	0x00, 0xf0, 0x11, 0x00


	//----- nvinfo : EIATTR_KPARAM_INFO
	.align		4
.L_844:
        /*0068*/ 	.byte	0x04, 0x17
        /*006a*/ 	.short	(.L_846 - .L_845)
.L_845:
        /*006c*/ 	.word	0x00000000
        /*0070*/ 	.short	0x0001
        /*0072*/ 	.short	0x0008
        /*0074*/ 	.byte	0x00, 0xf0, 0x11, 0x00


	//----- nvinfo : EIATTR_KPARAM_INFO
	.align		4
.L_846:
        /*0078*/ 	.byte	0x04, 0x17
        /*007a*/ 	.short	(.L_848 - .L_847)
.L_847:
        /*007c*/ 	.word	0x00000000
        /*0080*/ 	.short	0x0000
        /*0082*/ 	.short	0x0000
        /*0084*/ 	.byte	0x00, 0xf5, 0x21, 0x00


	//----- nvinfo : EIATTR_SPARSE_MMA_MASK
	.align		4
.L_848:
        /*0088*/ 	.byte	0x03, 0x50
        /*008a*/ 	.short	0x0000


	//----- nvinfo : EIATTR_MAXREG_COUNT
	.align		4
        /*008c*/ 	.byte	0x03, 0x1b
        /*008e*/ 	.short	0x00ff


	//----- nvinfo : EIATTR_MERCURY_ISA_VERSION
	.align		4
        /*0090*/ 	.byte	0x03, 0x5f
        /*0092*/ 	.short	0x0101


	//----- nvinfo : EIATTR_VRC_CTA_INIT_COUNT
	.align		4
        /*0094*/ 	.byte	0x02, 0x4a
	.zero		1
	.zero		1


	//----- nvinfo : EIATTR_EXIT_INSTR_OFFSETS
	.align		4
        /*0098*/ 	.byte	0x04, 0x1c
        /*009a*/ 	.short	(.L_850 - .L_849)


	//   ....[0]....
.L_849:
        /*009c*/ 	.word	0x000000a0


	//   ....[1]....
        /*00a0*/ 	.word	0x00000810


	//----- nvinfo : EIATTR_CRS_STACK_SIZE
	.align		4
.L_850:
        /*00a4*/ 	.byte	0x04, 0x1e
        /*00a6*/ 	.short	(.L_852 - .L_851)
.L_851:
        /*00a8*/ 	.word	0x00000000


	//----- nvinfo : EIATTR_CBANK_PARAM_SIZE
	.align		4
.L_852:
        /*00ac*/ 	.byte	0x03, 0x19
        /*00ae*/ 	.short	0x002c


	//----- nvinfo : EIATTR_PARAM_CBANK
	.align		4
        /*00b0*/ 	.byte	0x04, 0x0a
        /*00b2*/ 	.short	(.L_854 - .L_853)
	.align		4
.L_853:
        /*00b4*/ 	.word	index@(.nv.constant0._Z26_permutedims3D_2_3_1_32_44PfiiiS_iii)
        /*00b8*/ 	.short	0x0380
        /*00ba*/ 	.short	0x002c


	//----- nvinfo : EIATTR_SW_WAR
	.align		4
.L_854:
        /*00bc*/ 	.byte	0x04, 0x36
        /*00be*/ 	.short	(.L_856 - .L_855)
.L_855:
        /*00c0*/ 	.word	0x00000008
.L_856:


//--------------------- .nv.info._Z26_permutedims3D_2_1_3_64_44PdiiiS_iii --------------------------
	.section	.nv.info._Z26_permutedims3D_2_1_3_64_44PdiiiS_iii,"",@"SHT_CUDA_INFO"
	.sectionflags	@""
	.align	4


	//----- nvinfo : EIATTR_CUDA_API_VERSION
	.align		4
        /*0000*/ 	.byte	0x04, 0x37
        /*0002*/ 	.short	(.L_858 - .L_857)
.L_857:
        /*0004*/ 	.word	0x00000082


	//----- nvinfo : EIATTR_KPARAM_INFO
	.align		4
.L_858:
        /*0008*/ 	.byte	0x04, 0x17
        /*000a*/ 	.short	(.L_860 - .L_859)
.L_859:
        /*000c*/ 	.word	0x00000000
        /*0010*/ 	.short	0x0007
        /*0012*/ 	.short	0x0028
        /*0014*/ 	.byte	0x00, 0xf0, 0x11, 0x00


	//----- nvinfo : EIATTR_KPARAM_INFO
	.align		4
.L_860:
        /*0018*/ 	.byte	0x04, 0x17
        /*001a*/ 	.short	(.L_862 - .L_861)
.L_861:
        /*001c*/ 	.word	0x00000000
        /*0020*/ 	.short	0x0006
        /*0022*/ 	.short	0x0024
        /*0024*/ 	.byte	0x00, 0xf0, 0x11, 0x00


	//----- nvinfo : EIATTR_KPARAM_INFO
	.align		4
.L_862:
        /*0028*/ 	.byte	0x04, 0x17
        /*002a*/ 	.short	(.L_864 - .L_863)
.L_863:
        /*002c*/ 	.word	0x00000000
        /*0030*/ 	.short	0x0005
        /*0032*/ 	.short	0x0020
        /*0034*/ 	.byte	0x00, 0xf0, 0x11, 0x00


	//----- nvinfo : EIATTR_KPARAM_INFO
	.align		4
.L_864:
        /*0038*/ 	.byte	0x04, 0x17
        /*003a*/ 	.short	(.L_866 - .L_865)
.L_865:
        /*003c*/ 	.word	0x00000000
        /*0040*/ 	.short	0x0004
        /*0042*/ 	.short	0x0018
        /*0044*/ 	.byte	0x00, 0xf5, 0x21, 0x00


	//----- nvinfo : EIATTR_KPARAM_INFO
	.align		4
.L_866:
        /*0048*/ 	.byte	0x04, 0x17
        /*004a*/ 	.short	(.L_868 - .L_867)
.L_867:
        /*004c*/ 	.word	0x00000000
        /*0050*/ 	.short	0x0003
        /*0052*/ 	.short	0x0010
        /*0054*/ 	.byte	0x00, 0xf0, 0x11, 0x00


	//----- nvinfo : EIATTR_KPARAM_INFO
	.align		4
.L_868:
        /*0058*/ 	.byte	0x04, 0x17
        /*005a*/ 	.short	(.L_870 - .L_869)
.L_869:
        /*005c*/ 	.word	0x00000000
        /*0060*/ 	.short	0x0002
        /*0062*/ 	.short	0x000c
        /*0064*/ 	.byte	0x00, 0xf0, 0x11, 0x00


	//----- nvinfo : EIATTR_KPARAM_INFO
	.align		4
.L_870:
        /*0068*/ 	.byte	0x04, 0x17
        /*006a*/ 	.short	(.L_872 - .L_871)
.L_871:
        /*006c*/ 	.word	0x00000000
        /*0070*/ 	.short	0x0001
        /*0072*/ 	.short	0x0008
        /*0074*/ 	.byte	0x00, 0xf0, 0x11, 0x00


	//----- nvinfo : EIATTR_KPARAM_INFO
	.align		4
.L_872:
        /*0078*/ 	.byte	0x04, 0x17
        /*007a*/ 	.short	(.L_874 - .L_873)
.L_873:
        /*007c*/ 	.word	0x00000000
        /*0080*/ 	.short	0x0000
        /*0082*/ 	.short	0x0000
        /*0084*/ 	.byte	0x00, 0xf5, 0x21, 0x00


	//----- nvinfo : EIATTR_SPARSE_MMA_MASK
	.align		4
.L_874:
        /*0088*/ 	.byte	0x03, 0x50
        /*008a*/ 	.short	0x0000


	//----- nvinfo : EIATTR_MAXREG_COUNT
	.align		4
        /*008c*/ 	.byte	0x03, 0x1b
        /*008e*/ 	.short	0x00ff


	//----- nvinfo : EIATTR_MERCURY_ISA_VERSION
	.align		4
        /*0090*/ 	.byte	0x03, 0x5f
        /*0092*/ 	.short	0x0101


	//----- nvinfo : EIATTR_VRC_CTA_INIT_COUNT
	.align		4
        /*0094*/ 	.byte	0x02, 0x4a
	.zero		1
	.zero		1


	//----- nvinfo : EIATTR_EXIT_INSTR_OFFSETS
	.align		4
        /*0098*/ 	.byte	0x04, 0x1c
        /*009a*/ 	.short	(.L_876 - .L_875)


	//   ....[0]....
.L_875:
        /*009c*/ 	.word	0x000000a0


	//   ....[1]....
        /*00a0*/ 	.word	0x00000810


	//----- nvinfo : EIATTR_CRS_STACK_SIZE
	.align		4
.L_876:
        /*00a4*/ 	.byte	0x04, 0x1e
        /*00a6*/ 	.short	(.L_878 - .L_877)
.L_877:
        /*00a8*/ 	.word	0x00000000


	//----- nvinfo : EIATTR_CBANK_PARAM_SIZE
	.align		4
.L_878:
        /*00ac*/ 	.byte	0x03, 0x19
        /*00ae*/ 	.short	0x002c


	//----- nvinfo : EIATTR_PARAM_CBANK
	.align		4
        /*00b0*/ 	.byte	0x04, 0x0a
        /*00b2*/ 	.short	(.L_880 - .L_879)
	.align		4
.L_879:
        /*00b4*/ 	.word	index@(.nv.constant0._Z26_permutedims3D_2_1_3_64_44PdiiiS_iii)
        /*00b8*/ 	.short	0x0380
        /*00ba*/ 	.short	0x002c


	//----- nvinfo : EIATTR_SW_WAR
	.align		4
.L_880:
        /*00bc*/ 	.byte	0x04, 0x36
        /*00be*/ 	.short	(.L_882 - .L_881)
.L_881:
        /*00c0*/ 	.word	0x00000008
.L_882:


//--------------------- .nv.info._Z26_permutedims3D_2_1_3_32_44PfiiiS_iii --------------------------
	.section	.nv.info._Z26_permutedims3D_2_1_3_32_44PfiiiS_iii,"",@"SHT_CUDA_INFO"
	.sectionflags	@""
	.align	4


	//----- nvinfo : EIATTR_CUDA_API_VERSION
	.align		4
        /*0000*/ 	.byte	0x04, 0x37
        /*0002*/ 	.short	(.L_884 - .L_883)
.L_883:
        /*0004*/ 	.word	0x00000082


	//----- nvinfo : EIATTR_KPARAM_INFO
	.align		4
.L_884:
        /*0008*/ 	.byte	0x04, 0x17
        /*000a*/ 	.short	(.L_886 - .L_885)
.L_885:
        /*000c*/ 	.word	0x00000000
        /*0010*/ 	.short	0x0007
        /*0012*/ 	.short	0x0028
        /*0014*/ 	.byte	0x00, 0xf0, 0x11, 0x00


	//----- nvinfo : EIATTR_KPARAM_INFO
	.align		4
.L_886:
        /*0018*/ 	.byte	0x04, 0x17
        /*001a*/ 	.short	(.L_888 - .L_887)
.L_887:
        /*001c*/ 	.word	0x00000000
        /*0020*/ 	.short	0x0006
        /*0022*/ 	.short	0x0024
        /*0024*/ 	.byte	0x00, 0xf0, 0x11, 0x00


	//----- nvinfo : EIATTR_KPARAM_INFO
	.align		4
.L_888:
        /*0028*/ 	.byte	0x04, 0x17
        /*002a*/ 	.short	(.L_890 - .L_889)
.L_889:
        /*002c*/ 	.word	0x00000000
        /*0030*/ 	.short	0x0005
        /*0032*/ 	.short	0x0020
        /*0034*/ 	.byte	0x00, 0xf0, 0x11, 0x00


	//----- nvinfo : EIATTR_KPARAM_INFO
	.align		4
.L_890:
        /*0038*/ 	.byte	0x04, 0x17
        /*003a*/ 	.short	(.L_892 - .L_891)
.L_891:
        /*003c*/ 	.word	0x00000000
        /*0040*/ 	.short	0x0004
        /*0042*/ 	.short	0x0018
        /*0044*/ 	.byte	0x00, 0xf5, 0x21, 0x00


	//----- nvinfo : EIATTR_KPARAM_INFO
	.align		4
.L_892:
        /*0048*/ 	.byte	0x04, 0x17
        /*004a*/ 	.short	(.L_894 - .L_893)
.L_893:
        /*004c*/ 	.word	0x00000000
        /*0050*/ 	.short	0x0003
        /*0052*/ 	.short	0x0010
        /*0054*/ 	.byte	0x00, 0xf0, 0x11, 0x00


	//----- nvinfo : EIATTR_KPARAM_INFO
	.align		4
.L_894:
        /*0058*/ 	.byte	0x04, 0x17
        /*005a*/ 	.short	(.L_896 - .L_895)
.L_895:
        /*005c*/ 	.word	0x00000000
        /*0060*/ 	.short	0x0002
        /*0062*/ 	.short	0x000c
        /*0064*/ 	.byte	0x00, 0xf0, 0x11, 0x00


	//----- nvinfo : EIATTR_KPARAM_INFO
	.align		4
.L_896:
        /*0068*/ 	.byte	0x04, 0x17
        /*006a*/ 	.short	(.L_898 - .L_897)
.L_897:
        /*006c*/ 	.word	0x00000000
        /*0070*/ 	.short	0x0001
        /*0072*/ 	.short	0x0008
        /*0074*/ 	.byte	0x00, 0xf0, 0x11, 0x00


	//----- nvinfo : EIATTR_KPARAM_INFO
	.align		4
.L_898:
        /*0078*/ 	.byte	0x04, 0x17
        /*007a*/ 	.short	(.L_900 - .L_899)
.L_899:
        /*007c*/ 	.word	0x00000000
        /*0080*/ 	.short	0x0000
        /*0082*/ 	.short	0x0000
        /*0084*/ 	.byte	0x00, 0xf5, 0x21, 0x00


	//----- nvinfo : EIATTR_SPARSE_MMA_MASK
	.align		4
.L_900:
        /*0088*/ 	.byte	0x03, 0x50
        /*008a*/ 	.short	0x0000


	//----- nvinfo : EIATTR_MAXREG_COUNT
	.align		4
        /*008c*/ 	.byte	0x03, 0x1b
        /*008e*/ 	.short	0x00ff


	//----- nvinfo : EIATTR_MERCURY_ISA_VERSION
	.align		4
        /*0090*/ 	.byte	0x03, 0x5f
        /*0092*/ 	.short	0x0101


	//----- nvinfo : EIATTR_VRC_CTA_INIT_COUNT
	.align		4
        /*0094*/ 	.byte	0x02, 0x4a
	.zero		1
	.zero		1


	//----- nvinfo : EIATTR_EXIT_INSTR_OFFSETS
	.align		4
        /*0098*/ 	.byte	0x04, 0x1c
        /*009a*/ 	.short	(.L_902 - .L_901)


	//   ....[0]....
.L_901:
        /*009c*/ 	.word	0x000000a0


	//   ....[1]....
        /*00a0*/ 	.word	0x00000810


	//----- nvinfo : EIATTR_CRS_STACK_SIZE
	.align		4
.L_902:
        /*00a4*/ 	.byte	0x04, 0x1e
        /*00a6*/ 	.short	(.L_904 - .L_903)
.L_903:
        /*00a8*/ 	.word	0x00000000


	//----- nvinfo : EIATTR_CBANK_PARAM_SIZE
	.align		4
.L_904:
        /*00ac*/ 	.byte	0x03, 0x19
        /*00ae*/ 	.short	0x002c


	//----- nvinfo : EIATTR_PARAM_CBANK
	.align		4
        /*00b0*/ 	.byte	0x04, 0x0a
        /*00b2*/ 	.short	(.L_906 - .L_905)
	.align		4
.L_905:
        /*00b4*/ 	.word	index@(.nv.constant0._Z26_permutedims3D_2_1_3_32_44PfiiiS_iii)
        /*00b8*/ 	.short	0x0380
        /*00ba*/ 	.short	0x002c


	//----- nvinfo : EIATTR_SW_WAR
	.align		4
.L_906:
        /*00bc*/ 	.byte	0x04, 0x36
        /*00be*/ 	.short	(.L_908 - .L_907)
.L_907:
        /*00c0*/ 	.word	0x00000008
.L_908:


//--------------------- .nv.info._Z26_permutedims3D_1_3_2_64_44PdiiiS_iii --------------------------
	.section	.nv.info._Z26_permutedims3D_1_3_2_64_44PdiiiS_iii,"",@"SHT_CUDA_INFO"
	.sectionflags	@""
	.align	4


	//----- nvinfo : EIATTR_CUDA_API_VERSION
	.align		4
        /*0000*/ 	.byte	0x04, 0x37
        /*0002*/ 	.short	(.L_910 - .L_909)
.L_909:
        /*0004*/ 	.word	0x00000082


	//----- nvinfo : EIATTR_KPARAM_INFO
	.align		4
.L_910:
        /*0008*/ 	.byte	0x04, 0x17
        /*000a*/ 	.short	(.L_912 - .L_911)
.L_911:
        /*000c*/ 	.word	0x00000000
        /*0010*/ 	.short	0x0007
        /*0012*/ 	.short	0x0028
        /*0014*/ 	.byte	0x00, 0xf0, 0x11, 0x00


	//----- nvinfo : EIATTR_KPARAM_INFO
	.align		4
.L_912:
        /*0018*/ 	.byte	0x04, 0x17
        /*001a*/ 	.short	(.L_914 - .L_913)
.L_913:
        /*001c*/ 	.word	0x00000000
        /*0020*/ 	.short	0x0006
        /*0022*/ 	.short	0x0024
        /*0024*/ 	.byte	0x00, 0xf0, 0x11, 0x00


	//----- nvinfo : EIATTR_KPARAM_INFO
	.align		4
.L_914:
        /*0028*/ 	.byte	0x04, 0x17
        /*002a*/ 	.short	(.L_916 - .L_915)
.L_915:
        /*002c*/ 	.word	0x00000000
        /*0030*/ 	.short	0x0005
        /*0032*/ 	.short	0x0020
        /*0034*/ 	.byte	0x00, 0xf0, 0x11, 0x00


	//----- nvinfo : EIATTR_KPARAM_INFO
	.align		4
.L_916:
        /*0038*/ 	.byte	0x04, 0x17
        /*003a*/ 	.short	(.L_918 - .L_917)
.L_917:
        /*003c*/ 	.word	0x00000000
        /*0040*/ 	.short	0x0004
        /*0042*/ 	.short	0x0018
        /*0044*/ 	.byte	0x00, 0xf5, 0x21, 0x00


	//----- nvinfo : EIATTR_KPARAM_INFO
	.align		4
.L_918:
        /*0048*/ 	.byte	0x04, 0x17
        /*004a*/ 	.short	(.L_920 - .L_919)
.L_919:
        /*004c*/ 	.word	0x00000000
        /*0050*/ 	.short	0x0003
        /*0052*/ 	.short	0x0010
        /*0054*/ 	.byte	0x00, 0xf0, 0x11, 0x00


	//----- nvinfo : EIATTR_KPARAM_INFO
	.align		4
.L_920:
        /*0058*/ 	.byte	0x04, 0x17
        /*005a*/ 	.short	(.L_922 - .L_921)
.L_921:
        /*005c*/ 	.word	0x00000000
        /*0060*/ 	.short	0x0002
        /*0062*/ 	.short	0x000c
        /*0064*/ 	.byte	0x00, 0xf0, 0x11, 0x00


	//----- nvinfo : EIATTR_KPARAM_INFO
	.align		4
.L_922:
        /*0068*/ 	.byte	0x04, 0x17
        /*006a*/ 	.short	(.L_924 - .L_923)
.L_923:
        /*006c*/ 	.word	0x00000000
        /*0070*/ 	.short	0x0001
        /*0072*/ 	.short	0x0008
        /*0074*/ 	.byte	0x00, 0xf0, 0x11, 0x00


	//----- nvinfo : EIATTR_KPARAM_INFO
	.align		4
.L_924:
        /*0078*/ 	.byte	0x04, 0x17
        /*007a*/ 	.short	(.L_926 - .L_925)
.L_925:
        /*007c*/ 	.word	0x00000000
        /*0080*/ 	.short	0x0000
        /*0082*/ 	.short	0x0000
        /*0084*/ 	.byte	0x00, 0xf5, 0x21, 0x00


	//----- nvinfo : EIATTR_SPARSE_MMA_MASK
	.align		4
.L_926:
        /*0088*/ 	.byte	0x03, 0x50
        /*008a*/ 	.short	0x0000


	//----- nvinfo : EIATTR_MAXREG_COUNT
	.align		4
        /*008c*/ 	.byte	0x03, 0x1b
        /*008e*/ 	.short	0x00ff


	//----- nvinfo : EIATTR_MERCURY_ISA_VERSION
	.align		4
        /*0090*/ 	.byte	0x03, 0x5f
        /*0092*/ 	.short	0x0101


	//----- nvinfo : EIATTR_VRC_CTA_INIT_COUNT
	.align		4
        /*0094*/ 	.byte	0x02, 0x4a
	.zero		1
	.zero		1


	//----- nvinfo : EIATTR_EXIT_INSTR_OFFSETS
	.align		4
        /*0098*/ 	.byte	0x04, 0x1c
        /*009a*/ 	.short	(.L_928 - .L_927)


	//   ....[0]....
.L_927:
        /*009c*/ 	.word	0x000000a0


	//   ....[1]....
        /*00a0*/ 	.word	0x00000810


	//----- nvinfo : EIATTR_CRS_STACK_SIZE
	.align		4
.L_928:
        /*00a4*/ 	.byte	0x04, 0x1e
        /*00a6*/ 	.short	(.L_930 - .L_929)
.L_929:
        /*00a8*/ 	.word	0x00000000


	//----- nvinfo : EIATTR_CBANK_PARAM_SIZE
	.align		4
.L_930:
        /*00ac*/ 	.byte	0x03, 0x19
        /*00ae*/ 	.short	0x002c


	//----- nvinfo : EIATTR_PARAM_CBANK
	.align		4
        /*00b0*/ 	.byte	0x04, 0x0a
        /*00b2*/ 	.short	(.L_932 - .L_931)
	.align		4
.L_931:
        /*00b4*/ 	.word	index@(.nv.constant0._Z26_permutedims3D_1_3_2_64_44PdiiiS_iii)
        /*00b8*/ 	.short	0x0380
        /*00ba*/ 	.short	0x002c


	//----- nvinfo : EIATTR_SW_WAR
	.align		4
.L_932:
        /*00bc*/ 	.byte	0x04, 0x36
        /*00be*/ 	.short	(.L_934 - .L_933)
.L_933:
        /*00c0*/ 	.word	0x00000008
.L_934:


//--------------------- .nv.info._Z26_permutedims3D_1_3_2_32_44PfiiiS_iii --------------------------
	.section	.nv.info._Z26_permutedims3D_1_3_2_32_44PfiiiS_iii,"",@"SHT_CUDA_INFO"
	.sectionflags	@""
	.align	4


	//----- nvinfo : EIATTR_CUDA_API_VERSION
	.align		4
        /*0000*/ 	.byte	0x04, 0x37
        /*0002*/ 	.short	(.L_936 - .L_935)
.L_935:
        /*0004*/ 	.word	0x00000082


	//----- nvinfo : EIATTR_KPARAM_INFO
	.align		4
.L_936:
        /*0008*/ 	.byte	0x04, 0x17
        /*000a*/ 	.short	(.L_938 - .L_937)
.L_937:
        /*000c*/ 	.word	0x00000000
        /*0010*/ 	.short	0x0007
        /*0012*/ 	.short	0x0028
        /*0014*/ 	.byte	0x00, 0xf0, 0x11, 0x00


	//----- nvinfo : EIATTR_KPARAM_INFO
	.align		4
.L_938:
        /*0018*/ 	.byte	0x04, 0x17
        /*001a*/ 	.short	(.L_940 - .L_939)
.L_939:
        /*001c*/ 	.word	0x00000000
        /*0020*/ 	.short	0x0006
        /*0022*/ 	.short	0x0024
        /*0024*/ 	.byte	0x00, 0xf0, 0x11, 0x00


	//----- nvinfo : EIATTR_KPARAM_INFO
	.align		4
.L_940:
        /*0028*/ 	.byte	0x04, 0x17
        /*002a*/ 	.short	(.L_942 - .L_941)
.L_941:
        /*002c*/ 	.word	0x00000000
        /*0030*/ 	.short	0x0005
        /*0032*/ 	.short	0x0020
        /*0034*/ 	.byte	0x00, 0xf0, 0x11, 0x00


	//----- nvinfo : EIATTR_KPARAM_INFO
	.align		4
.L_942:
        /*0038*/ 	.byte	0x04, 0x17
        /*003a*/ 	.short	(.L_944 - .L_943)
.L_943:
        /*003c*/ 	.word	0x00000000
        /*0040*/ 	.short	0x0004
        /*0042*/ 	.short	0x0018
        /*0044*/ 	.byte	0x00, 0xf5, 0x21, 0x00


	//----- nvinfo : EIATTR_KPARAM_INFO
	.align		4
.L_944:
        /*0048*/ 	.byte	0x04, 0x17
        /*004a*/ 	.short	(.L_946 - .L_945)
.L_945:
        /*004c*/ 	.word	0x00000000
        /*0050*/ 	.short	0x0003
        /*0052*/ 	.short	0x0010
        /*0054*/ 	.byte	0x00, 0xf0, 0x11, 0x00


	//----- nvinfo : EIATTR_KPARAM_INFO
	.align		4
.L_946:
        /*0058*/ 	.byte	0x04, 0x17
        /*005a*/ 	.short	(.L_948 - .L_947)
.L_947:
        /*005c*/ 	.word	0x00000000
        /*0060*/ 	.short	0x0002
        /*0062*/ 	.short	0x000c
        /*0064*/ 	.byte	0x00, 0xf0, 0x11, 0x00


	//----- nvinfo : EIATTR_KPARAM_INFO
	.align		4
.L_948:
        /*0068*/ 	.byte	0x04, 0x17
        /*006a*/ 	.short	(.L_950 - .L_949)
.L_949:
        /*006c*/ 	.word	0x00000000
        /*0070*/ 	.short	0x0001
        /*0072*/ 	.short	0x0008
        /*0074*/ 	.byte	0x00, 0xf0, 0x11, 0x00


	//----- nvinfo : EIATTR_KPARAM_INFO
	.align		4
.L_950:
        /*0078*/ 	.byte	0x04, 0x17
        /*007a*/ 	.short	(.L_952 - .L_951)
.L_951:
        /*007c*/ 	.word	0x00000000
        /*0080*/ 	.short	0x0000
        /*0082*/ 	.short	0x0000
        /*0084*/ 	.byte	0x00, 0xf5, 0x21, 0x00


	//----- nvinfo : EIATTR_SPARSE_MMA_MASK
	.align		4
.L_952:
        /*0088*/ 	.byte	0x03, 0x50
        /*008a*/ 	.short	0x0000


	//----- nvinfo : EIATTR_MAXREG_COUNT
	.align		4
        /*008c*/ 	.byte	0x03, 0x1b
        /*008e*/ 	.short	0x00ff


	//----- nvinfo : EIATTR_MERCURY_ISA_VERSION
	.align		4
        /*0090*/ 	.byte	0x03, 0x5f
        /*0092*/ 	.short	0x0101


	//----- nvinfo : EIATTR_VRC_CTA_INIT_COUNT
	.align		4
        /*0094*/ 	.byte	0x02, 0x4a
	.zero		1
	.zero		1


	//----- nvinfo : EIATTR_EXIT_INSTR_OFFSETS
	.align		4
        /*0098*/ 	.byte	0x04, 0x1c
        /*009a*/ 	.short	(.L_954 - .L_953)


	//   ....[0]....
.L_953:
        /*009c*/ 	.word	0x000000a0


	//   ....[1]....
        /*00a0*/ 	.word	0x00000810


	//----- nvinfo : EIATTR_CRS_STACK_SIZE
	.align		4
.L_954:
        /*00a4*/ 	.byte	0x04, 0x1e
        /*00a6*/ 	.short	(.L_956 - .L_955)
.L_955:
        /*00a8*/ 	.word	0x00000000


	//----- nvinfo : EIATTR_CBANK_PARAM_SIZE
	.align		4
.L_956:
        /*00ac*/ 	.byte	0x03, 0x19
        /*00ae*/ 	.short	0x002c


	//----- nvinfo : EIATTR_PARAM_CBANK
	.align		4
        /*00b0*/ 	.byte	0x04, 0x0a
        /*00b2*/ 	.short	(.L_958 - .L_957)
	.align		4
.L_957:
        /*00b4*/ 	.word	index@(.nv.constant0._Z26_permutedims3D_1_3_2_32_44PfiiiS_iii)
        /*00b8*/ 	.short	0x0380
        /*00ba*/ 	.short	0x002c


	//----- nvinfo : EIATTR_SW_WAR
	.align		4
.L_958:
        /*00bc*/ 	.byte	0x04, 0x36
        /*00be*/ 	.short	(.L_960 - .L_959)
.L_959:
        /*00c0*/ 	.word	0x00000008
.L_960:


//--------------------- .nv.info._Z6_xcopyiiPKciPci --------------------------
	.section	.nv.info._Z6_xcopyiiPKciPci,"",@"SHT_CUDA_INFO"
	.sectionflags	@""
	.align	4


	//----- nvinfo : EIATTR_CUDA_API_VERSION
	.align		4
        /*0000*/ 	.byte	0x04, 0x37
        /*0002*/ 	.short	(.L_962 - .L_961)
.L_961:
        /*0004*/ 	.word	0x00000082


	//----- nvinfo : EIATTR_KPARAM_INFO
	.align		4
.L_962:
        /*0008*/ 	.byte	0x04, 0x17
        /*000a*/ 	.short	(.L_964 - .L_963)
.L_963:
        /*000c*/ 	.word	0x00000000
        /*0010*/ 	.short	0x0005
        /*0012*/ 	.short	0x0020
        /*0014*/ 	.byte	0x00, 0xf0, 0x11, 0x00


	//----- nvinfo : EIATTR_KPARAM_INFO
	.align		4
.L_964:
        /*0018*/ 	.byte	0x04, 0x17
        /*001a*/ 	.short	(.L_966 - .L_965)
.L_965:
        /*001c*/ 	.word	0x00000000
        /*0020*/ 	.short	0x0004
        /*0022*/ 	.short	0x0018
        /*0024*/ 	.byte	0x00, 0xf5, 0x21, 0x00


	//----- nvinfo : EIATTR_KPARAM_INFO
	.align		4
.L_966:
        /*0028*/ 	.byte	0x04, 0x17
        /*002a*/ 	.short	(.L_968 - .L_967)
.L_967:
        /*002c*/ 	.word	0x00000000
        /*0030*/ 	.short	0x0003
        /*0032*/ 	.short	0x0010
        /*0034*/ 	.byte	0x00, 0xf0, 0x11, 0x00


	//----- nvinfo : EIATTR_KPARAM_INFO
	.align		4
.L_968:
        /*0038*/ 	.byte	0x04, 0x17
        /*003a*/ 	.short	(.L_970 - .L_969)
.L_969:
        /*003c*/ 	.word	0x00000000
        /*0040*/ 	.short	0x0002
        /*0042*/ 	.short	0x0008
        /*0044*/ 	.byte	0x00, 0xf5, 0x21, 0x00


	//----- nvinfo : EIATTR_KPARAM_INFO
	.align		4
.L_970:
        /*0048*/ 	.byte	0x04, 0x17
        /*004a*/ 	.short	(.L_972 - .L_971)
.L_971:
        /*004c*/ 	.word	0x00000000
        /*0050*/ 	.short	0x0001
        /*0052*/ 	.short	0x0004
        /*0054*/ 	.byte	0x00, 0xf0, 0x11, 0x00


	//----- nvinfo : EIATTR_KPARAM_INFO
	.align		4
.L_972:
        /*0058*/ 	.byte	0x04, 0x17
        /*005a*/ 	.short	(.L_974 - .L_973)
.L_973:
        /*005c*/ 	.word	0x00000000
        /*0060*/ 	.short	0x0000
        /*0062*/ 	.short	0x0000
        /*0064*/ 	.byte	0x00, 0xf0, 0x11, 0x00


	//----- nvinfo : EIATTR_SPARSE_MMA_MASK
	.align		4
.L_974:
        /*0068*/ 	.byte	0x03, 0x50
        /*006a*/ 	.short	0x0000


	//----- nvinfo : EIATTR_MAXREG_COUNT
	.align		4
        /*006c*/ 	.byte	0x03, 0x1b
        /*006e*/ 	.short	0x00ff


	//----- nvinfo : EIATTR_MERCURY_ISA_VERSION
	.align		4
        /*0070*/ 	.byte	0x03, 0x5f
        /*0072*/ 	.short	0x0101


	//----- nvinfo : EIATTR_VRC_CTA_INIT_COUNT
	.align		4
        /*0074*/ 	.byte	0x02, 0x4a
	.zero		1
	.zero		1


	//----- nvinfo : EIATTR_EXIT_INSTR_OFFSETS
	.align		4
        /*0078*/ 	.byte	0x04, 0x1c
        /*007a*/ 	.short	(.L_976 - .L_975)


	//   ....[0]....
.L_975:
        /*007c*/ 	.word	0x00000210


	//   ....[1]....
        /*0080*/ 	.word	0x000005a0


	//----- nvinfo : EIATTR_CRS_STACK_SIZE
	.align		4
.L_976:
        /*0084*/ 	.byte	0x04, 0x1e
        /*0086*/ 	.short	(.L_978 - .L_977)
.L_977:
        /*0088*/ 	.word	0x00000000


	//----- nvinfo : EIATTR_CBANK_PARAM_SIZE
	.align		4
.L_978:
        /*008c*/ 	.byte	0x03, 0x19
        /*008e*/ 	.short	0x0024


	//----- nvinfo : EIATTR_PARAM_CBANK
	.align		4
        /*0090*/ 	.byte	0x04, 0x0a
        /*0092*/ 	.short	(.L_980 - .L_979)
	.align		4
.L_979:
        /*0094*/ 	.word	index@(.nv.constant0._Z6_xcopyiiPKciPci)
        /*0098*/ 	.short	0x0380
        /*009a*/ 	.short	0x0024


	//----- nvinfo : EIATTR_SW_WAR
	.align		4
.L_980:
        /*009c*/ 	.byte	0x04, 0x36
        /*009e*/ 	.short	(.L_982 - .L_981)
.L_981:
        /*00a0*/ 	.word	0x00000008
.L_982:


//--------------------- .nv.info._Z9_xfill_64iidPdi --------------------------
	.section	.nv.info._Z9_xfill_64iidPdi,"",@"SHT_CUDA_INFO"
	.sectionflags	@""
	.align	4


	//----- nvinfo : EIATTR_CUDA_API_VERSION
	.align		4
        /*0000*/ 	.byte	0x04, 0x37
        /*0002*/ 	.short	(.L_984 - .L_983)
.L_983:
        /*0004*/ 	.word	0x00000082


	//----- nvinfo : EIATTR_KPARAM_INFO
	.align		4
.L_984:
        /*0008*/ 	.byte	0x04, 0x17
        /*000a*/ 	.short	(.L_986 - .L_985)
.L_985:
        /*000c*/ 	.word	0x00000000
        /*0010*/ 	.short	0x0004
        /*0012*/ 	.short	0x0018
        /*0014*/ 	.byte	0x00, 0xf0, 0x11, 0x00


	//----- nvinfo : EIATTR_KPARAM_INFO
	.align		4
.L_986:
        /*0018*/ 	.byte	0x04, 0x17
        /*001a*/ 	.short	(.L_988 - .L_987)
.L_987:
        /*001c*/ 	.word	0x00000000
        /*0020*/ 	.short	0x0003
        /*0022*/ 	.short	0x0010
        /*0024*/ 	.byte	0x00, 0xf5, 0x21, 0x00


	//----- nvinfo : EIATTR_KPARAM_INFO
	.align		4
.L_988:
        /*0028*/ 	.byte	0x04, 0x17
        /*002a*/ 	.short	(.L_990 - .L_989)
.L_989:
        /*002c*/ 	.word	0x00000000
        /*0030*/ 	.short	0x0002
        /*0032*/ 	.short	0x0008
        /*0034*/ 	.byte	0x00, 0xf0, 0x21, 0x00


	//----- nvinfo : EIATTR_KPARAM_INFO
	.align		4
.L_990:
        /*0038*/ 	.byte	0x04, 0x17
        /*003a*/ 	.short	(.L_992 - .L_991)
.L_991:
        /*003c*/ 	.word	0x00000000
        /*0040*/ 	.short	0x0001
        /*0042*/ 	.short	0x0004
        /*0044*/ 	.byte	0x00, 0xf0, 0x11, 0x00


	//----- nvinfo : EIATTR_KPARAM_INFO
	.align		4
.L_992:
        /*0048*/ 	.byte	0x04, 0x17
        /*004a*/ 	.short	(.L_994 - .L_993)
.L_993:
        /*004c*/ 	.word	0x00000000
        /*0050*/ 	.short	0x0000
        /*0052*/ 	.short	0x0000
        /*0054*/ 	.byte	0x00, 0xf0, 0x11, 0x00


	//----- nvinfo : EIATTR_SPARSE_MMA_MASK
	.align		4
.L_994:
        /*0058*/ 	.byte	0x03, 0x50
        /*005a*/ 	.short	0x0000


	//----- nvinfo : EIATTR_MAXREG_COUNT
	.align		4
        /*005c*/ 	.byte	0x03, 0x1b
        /*005e*/ 	.short	0x00ff


	//----- nvinfo : EIATTR_MERCURY_ISA_VERSION
	.align		4
        /*0060*/ 	.byte	0x03, 0x5f
        /*0062*/ 	.short	0x0101


	//----- nvinfo : EIATTR_VRC_CTA_INIT_COUNT
	.align		4
        /*0064*/ 	.byte	0x02, 0x4a
	.zero		1
	.zero		1


	//----- nvinfo : EIATTR_EXIT_INSTR_OFFSETS
	.align		4
        /*0068*/ 	.byte	0x04, 0x1c
        /*006a*/ 	.short	(.L_996 - .L_995)


	//   ....[0]....
.L_995:
        /*006c*/ 	.word	0x00000210


	//   ....[1]....
        /*0070*/ 	.word	0x00000550


	//----- nvinfo : EIATTR_CRS_STACK_SIZE
	.align		4
.L_996:
        /*0074*/ 	.byte	0x04, 0x1e
        /*0076*/ 	.short	(.L_998 - .L_997)
.L_997:
        /*0078*/ 	.word	0x00000000


	//----- nvinfo : EIATTR_CBANK_PARAM_SIZE
	.align		4
.L_998:
        /*007c*/ 	.byte	0x03, 0x19
        /*007e*/ 	.short	0x001c


	//----- nvinfo : EIATTR_PARAM_CBANK
	.align		4
        /*0080*/ 	.byte	0x04, 0x0a
        /*0082*/ 	.short	(.L_1000 - .L_999)
	.align		4
.L_999:
        /*0084*/ 	.word	index@(.nv.constant0._Z9_xfill_64iidPdi)
        /*0088*/ 	.short	0x0380
        /*008a*/ 	.short	0x001c


	//----- nvinfo : EIATTR_SW_WAR
	.align		4
.L_1000:
        /*008c*/ 	.byte	0x04, 0x36
        /*008e*/ 	.short	(.L_1002 - .L_1001)
.L_1001:
        /*0090*/ 	.word	0x00000008
.L_1002:


//--------------------- .nv.info._Z9_xfill_32iifPfi --------------------------
	.section	.nv.info._Z9_xfill_32iifPfi,"",@"SHT_CUDA_INFO"
	.sectionflags	@""
	.align	4


	//----- nvinfo : EIATTR_CUDA_API_VERSION
	.align		4
        /*0000*/ 	.byte	0x04, 0x37
        /*0002*/ 	.short	(.L_1004 - .L_1003)
.L_1003:
        /*0004*/ 	.word	0x00000082


	//----- nvinfo : EIATTR_KPARAM_INFO
	.align		4
.L_1004:
        /*0008*/ 	.byte	0x04, 0x17
        /*000a*/ 	.short	(.L_1006 - .L_1005)
.L_1005:
        /*000c*/ 	.word	0x00000000
        /*0010*/ 	.short	0x0004
        /*0012*/ 	.short	0x0018
        /*0014*/ 	.byte	0x00, 0xf0, 0x11, 0x00


	//----- nvinfo : EIATTR_KPARAM_INFO
	.align		4
.L_1006:
        /*0018*/ 	.byte	0x04, 0x17
        /*001a*/ 	.short	(.L_1008 - .L_1007)
.L_1007:
        /*001c*/ 	.word	0x00000000
        /*0020*/ 	.short	0x0003
        /*0022*/ 	.short	0x0010
        /*0024*/ 	.byte	0x00, 0xf5, 0x21, 0x00


	//----- nvinfo : EIATTR_KPARAM_INFO
	.align		4
.L_1008:
        /*0028*/ 	.byte	0x04, 0x17
        /*002a*/ 	.short	(.L_1010 - .L_1009)
.L_1009:
        /*002c*/ 	.word	0x00000000
        /*0030*/ 	.short	0x0002
        /*0032*/ 	.short	0x0008
        /*0034*/ 	.byte	0x00, 0xf0, 0x11, 0x00


	//----- nvinfo : EIATTR_KPARAM_INFO
	.align		4
.L_1010:
        /*0038*/ 	.byte	0x04, 0x17
        /*003a*/ 	.short	(.L_1012 - .L_1011)
.L_1011:
        /*003c*/ 	.word	0x00000000
        /*0040*/ 	.short	0x0001
        /*0042*/ 	.short	0x0004
        /*0044*/ 	.byte	0x00, 0xf0, 0x11, 0x00


	//----- nvinfo : EIATTR_KPARAM_INFO
	.align		4
.L_1012:
        /*0048*/ 	.byte	0x04, 0x17
        /*004a*/ 	.short	(.L_1014 - .L_1013)
.L_1013:
        /*004c*/ 	.word	0x00000000
        /*0050*/ 	.short	0x0000
        /*0052*/ 	.short	0x0000
        /*0054*/ 	.byte	0x00, 0xf0, 0x11, 0x00


	//----- nvinfo : EIATTR_SPARSE_MMA_MASK
	.align		4
.L_1014:
        /*0058*/ 	.byte	0x03, 0x50
        /*005a*/ 	.short	0x0000


	//----- nvinfo : EIATTR_MAXREG_COUNT
	.align		4
        /*005c*/ 	.byte	0x03, 0x1b
        /*005e*/ 	.short	0x00ff


	//----- nvinfo : EIATTR_MERCURY_ISA_VERSION
	.align		4
        /*0060*/ 	.byte	0x03, 0x5f
        /*0062*/ 	.short	0x0101


	//----- nvinfo : EIATTR_VRC_CTA_INIT_COUNT
	.align		4
        /*0064*/ 	.byte	0x02, 0x4a
	.zero		1
	.zero		1


	//----- nvinfo : EIATTR_EXIT_INSTR_OFFSETS
	.align		4
        /*0068*/ 	.byte	0x04, 0x1c
        /*006a*/ 	.short	(.L_1016 - .L_1015)


	//   ....[0]....
.L_1015:
        /*006c*/ 	.word	0x00000210


	//   ....[1]....
        /*0070*/ 	.word	0x00000550


	//----- nvinfo : EIATTR_CRS_STACK_SIZE
	.align		4
.L_1016:
        /*0074*/ 	.byte	0x04, 0x1e
        /*0076*/ 	.short	(.L_1018 - .L_1017)
.L_1017:
        /*0078*/ 	.word	0x00000000


	//----- nvinfo : EIATTR_CBANK_PARAM_SIZE
	.align		4
.L_1018:
        /*007c*/ 	.byte	0x03, 0x19
        /*007e*/ 	.short	0x001c


	//----- nvinfo : EIATTR_PARAM_CBANK
	.align		4
        /*0080*/ 	.byte	0x04, 0x0a
        /*0082*/ 	.short	(.L_1020 - .L_1019)
	.align		4
.L_1019:
        /*0084*/ 	.word	index@(.nv.constant0._Z9_xfill_32iifPfi)
        /*0088*/ 	.short	0x0380
        /*008a*/ 	.short	0x001c


	//----- nvinfo : EIATTR_SW_WAR
	.align		4
.L_1020:
        /*008c*/ 	.byte	0x04, 0x36
        /*008e*/ 	.short	(.L_1022 - .L_1021)
.L_1021:
        /*0090*/ 	.word	0x00000008
.L_1022:


//--------------------- .nv.info._Z8_fill_64idPd  --------------------------
	.section	.nv.info._Z8_fill_64idPd,"",@"SHT_CUDA_INFO"
	.sectionflags	@""
	.align	4


	//----- nvinfo : EIATTR_CUDA_API_VERSION
	.align		4
        /*0000*/ 	.byte	0x04, 0x37
        /*0002*/ 	.short	(.L_1024 - .L_1023)
.L_1023:
        /*0004*/ 	.word	0x00000082


	//----- nvinfo : EIATTR_KPARAM_INFO
	.align		4
.L_1024:
        /*0008*/ 	.byte	0x04, 0x17
        /*000a*/ 	.short	(.L_1026 - .L_1025)
.L_1025:
        /*000c*/ 	.word	0x00000000
        /*0010*/ 	.short	0x0002
        /*0012*/ 	.short	0x0010
        /*0014*/ 	.byte	0x00, 0xf5, 0x21, 0x00


	//----- nvinfo : EIATTR_KPARAM_INFO
	.align		4
.L_1026:
        /*0018*/ 	.byte	0x04, 0x17
        /*001a*/ 	.short	(.L_1028 - .L_1027)
.L_1027:
        /*001c*/ 	.word	0x00000000
        /*0020*/ 	.short	0x0001
        /*0022*/ 	.short	0x0008
        /*0024*/ 	.byte	0x00, 0xf0, 0x21, 0x00


	//----- nvinfo : EIATTR_KPARAM_INFO
	.align		4
.L_1028:
        /*0028*/ 	.byte	0x04, 0x17
        /*002a*/ 	.short	(.L_1030 - .L_1029)
.L_1029:
        /*002c*/ 	.word	0x00000000
        /*0030*/ 	.short	0x0000
        /*0032*/ 	.short	0x0000
        /*0034*/ 	.byte	0x00, 0xf0, 0x11, 0x00


	//----- nvinfo : EIATTR_SPARSE_MMA_MASK
	.align		4
.L_1030:
        /*0038*/ 	.byte	0x03, 0x50
        /*003a*/ 	.short	0x0000


	//----- nvinfo : EIATTR_MAXREG_COUNT
	.align		4
        /*003c*/ 	.byte	0x03, 0x1b
        /*003e*/ 	.short	0x00ff


	//----- nvinfo : EIATTR_MERCURY_ISA_VERSION
	.align		4
        /*0040*/ 	.byte	0x03, 0x5f
        /*0042*/ 	.short	0x0101


	//----- nvinfo : EIATTR_VRC_CTA_INIT_COUNT
	.align		4
        /*0044*/ 	.byte	0x02, 0x4a
	.zero		1
	.zero		1


	//----- nvinfo : EIATTR_EXIT_INSTR_OFFSETS
	.align		4
        /*0048*/ 	.byte	0x04, 0x1c
        /*004a*/ 	.short	(.L_1032 - .L_1031)


	//   ....[0]....
.L_1031:
        /*004c*/ 	.word	0x00000070


	//   ....[1]....
        /*0050*/ 	.word	0x00000120


	//----- nvinfo : EIATTR_CRS_STACK_SIZE
	.align		4
.L_1032:
        /*0054*/ 	.byte	0x04, 0x1e
        /*0056*/ 	.short	(.L_1034 - .L_1033)
.L_1033:
        /*0058*/ 	.word	0x00000000


	//----- nvinfo : EIATTR_CBANK_PARAM_SIZE
	.align		4
.L_1034:
        /*005c*/ 	.byte	0x03, 0x19
        /*005e*/ 	.short	0x0018


	//----- nvinfo : EIATTR_PARAM_CBANK
	.align		4
        /*0060*/ 	.byte	0x04, 0x0a
        /*0062*/ 	.short	(.L_1036 - .L_1035)
	.align		4
.L_1035:
        /*0064*/ 	.word	index@(.nv.constant0._Z8_fill_64idPd)
        /*0068*/ 	.short	0x0380
        /*006a*/ 	.short	0x0018


	//----- nvinfo : EIATTR_SW_WAR
	.align		4
.L_1036:
        /*006c*/ 	.byte	0x04, 0x36
        /*006e*/ 	.short	(.L_1038 - .L_1037)
.L_1037:
        /*0070*/ 	.word	0x00000008
.L_1038:


//--------------------- .nv.info._Z8_fill_32ifPf  --------------------------
	.section	.nv.info._Z8_fill_32ifPf,"",@"SHT_CUDA_INFO"
	.sectionflags	@""
	.align	4


	//----- nvinfo : EIATTR_CUDA_API_VERSION
	.align		4
        /*0000*/ 	.byte	0x04, 0x37
        /*0002*/ 	.short	(.L_1040 - .L_1039)
.L_1039:
        /*0004*/ 	.word	0x00000082


	//----- nvinfo : EIATTR_KPARAM_INFO
	.align		4
.L_1040:
        /*0008*/ 	.byte	0x04, 0x17
        /*000a*/ 	.short	(.L_1042 - .L_1041)
.L_1041:
        /*000c*/ 	.word	0x00000000
        /*0010*/ 	.short	0x0002
        /*0012*/ 	.short	0x0008
        /*0014*/ 	.byte	0x00, 0xf5, 0x21, 0x00


	//----- nvinfo : EIATTR_KPARAM_INFO
	.align		4
.L_1042:
        /*0018*/ 	.byte	0x04, 0x17
        /*001a*/ 	.short	(.L_1044 - .L_1043)
.L_1043:
        /*001c*/ 	.word	0x00000000
        /*0020*/ 	.short	0x0001
        /*0022*/ 	.short	0x0004
        /*0024*/ 	.byte	0x00, 0xf0, 0x11, 0x00


	//----- nvinfo : EIATTR_KPARAM_INFO
	.align		4
.L_1044:
        /*0028*/ 	.byte	0x04, 0x17
        /*002a*/ 	.short	(.L_1046 - .L_1045)
.L_1045:
        /*002c*/ 	.word	0x00000000
        /*0030*/ 	.short	0x0000
        /*0032*/ 	.short	0x0000
        /*0034*/ 	.byte	0x00, 0xf0, 0x11, 0x00


	//----- nvinfo : EIATTR_SPARSE_MMA_MASK
	.align		4
.L_1046:
        /*0038*/ 	.byte	0x03, 0x50
        /*003a*/ 	.short	0x0000


	//----- nvinfo : EIATTR_MAXREG_COUNT
	.align		4
        /*003c*/ 	.byte	0x03, 0x1b
        /*003e*/ 	.short	0x00ff


	//----- nvinfo : EIATTR_MERCURY_ISA_VERSION
	.align		4
        /*0040*/ 	.byte	0x03, 0x5f
        /*0042*/ 	.short	0x0101


	//----- nvinfo : EIATTR_VRC_CTA_INIT_COUNT
	.align		4
        /*0044*/ 	.byte	0x02, 0x4a
	.zero		1
	.zero		1


	//----- nvinfo : EIATTR_EXIT_INSTR_OFFSETS
	.align		4
        /*0048*/ 	.byte	0x04, 0x1c
        /*004a*/ 	.short	(.L_1048 - .L_1047)


	//   ....[0]....
.L_1047:
        /*004c*/ 	.word	0x00000070


	//   ....[1]....
        /*0050*/ 	.word	0x00000120


	//----- nvinfo : EIATTR_CRS_STACK_SIZE
	.align		4
.L_1048:
        /*0054*/ 	.byte	0x04, 0x1e
        /*0056*/ 	.short	(.L_1050 - .L_1049)
.L_1049:
        /*0058*/ 	.word	0x00000000


	//----- nvinfo : EIATTR_CBANK_PARAM_SIZE
	.align		4
.L_1050:
        /*005c*/ 	.byte	0x03, 0x19
        /*005e*/ 	.short	0x0010


	//----- nvinfo : EIATTR_PARAM_CBANK
	.align		4
        /*0060*/ 	.byte	0x04, 0x0a
        /*0062*/ 	.short	(.L_1052 - .L_1051)
	.align		4
.L_1051:
        /*0064*/ 	.word	index@(.nv.constant0._Z8_fill_32ifPf)
        /*0068*/ 	.short	0x0380
        /*006a*/ 	.short	0x0010


	//----- nvinfo : EIATTR_SW_WAR
	.align		4
.L_1052:
        /*006c*/ 	.byte	0x04, 0x36
        /*006e*/ 	.short	(.L_1054 - .L_1053)
.L_1053:
        /*0070*/ 	.word	0x00000008
.L_1054:


//--------------------- .nv.info._Z13_atanh2Hm1_64iPdS_ --------------------------
	.section	.nv.info._Z13_atanh2Hm1_64iPdS_,"",@"SHT_CUDA_INFO"
	.sectionflags	@""
	.align	4


	//----- nvinfo : EIATTR_CUDA_API_VERSION
	.align		4
        /*0000*/ 	.byte	0x04, 0x37
        /*0002*/ 	.short	(.L_1056 - .L_1055)
.L_1055:
        /*0004*/ 	.word	0x00000082


	//----- nvinfo : EIATTR_KPARAM_INFO
	.align		4
.L_1056:
        /*0008*/ 	.byte	0x04, 0x17
        /*000a*/ 	.short	(.L_1058 - .L_1057)
.L_1057:
        /*000c*/ 	.word	0x00000000
        /*0010*/ 	.short	0x0002
        /*0012*/ 	.short	0x0010
        /*0014*/ 	.byte	0x00, 0xf5, 0x21, 0x00


	//----- nvinfo : EIATTR_KPARAM_INFO
	.align		4
.L_1058:
        /*0018*/ 	.byte	0x04, 0x17
        /*001a*/ 	.short	(.L_1060 - .L_1059)
.L_1059:
        /*001c*/ 	.word	0x00000000
        /*0020*/ 	.short	0x0001
        /*0022*/ 	.short	0x0008
        /*0024*/ 	.byte	0x00, 0xf5, 0x21, 0x00


	//----- nvinfo : EIATTR_KPARAM_INFO
	.align		4
.L_1060:
        /*0028*/ 	.byte	0x04, 0x17
        /*002a*/ 	.short	(.L_1062 - .L_1061)
.L_1061:
        /*002c*/ 	.word	0x00000000
        /*0030*/ 	.short	0x0000
        /*0032*/ 	.short	0x0000
        /*0034*/ 	.byte	0x00, 0xf0, 0x11, 0x00


	//----- nvinfo : EIATTR_SPARSE_MMA_MASK
	.align		4
.L_1062:
        /*0038*/ 	.byte	0x03, 0x50
        /*003a*/ 	.short	0x0000


	//----- nvinfo : EIATTR_MAXREG_COUNT
	.align		4
        /*003c*/ 	.byte	0x03, 0x1b
        /*003e*/ 	.short	0x00ff


	//----- nvinfo : EIATTR_NUM_BARRIERS
	.align		4
        /*0040*/ 	.byte	0x02, 0x4c
        /*0042*/ 	.byte	0x01
	.zero		1


	//----- nvinfo : EIATTR_MERCURY_ISA_VERSION
	.align		4
        /*0044*/ 	.byte	0x03, 0x5f
        /*0046*/ 	.short	0x0101


	//----- nvinfo : EIATTR_VRC_CTA_INIT_COUNT
	.align		4
        /*0048*/ 	.byte	0x02, 0x4a
	.zero		1
	.zero		1


	//----- nvinfo : EIATTR_EXIT_INSTR_OFFSETS
	.align		4
        /*004c*/ 	.byte	0x04, 0x1c
        /*004e*/ 	.short	(.L_1064 - .L_1063)


	//   ....[0]....
.L_1063:
        /*0050*/ 	.word	0x00001e10


	//----- nvinfo : EIATTR_CRS_STACK_SIZE
	.align		4
.L_1064:
        /*0054*/ 	.byte	0x04, 0x1e
        /*0056*/ 	.short	(.L_1066 - .L_1065)
.L_1065:
        /*0058*/ 	.word	0x00000000


	//----- nvinfo : EIATTR_CBANK_PARAM_SIZE
	.align		4
.L_1066:
        /*005c*/ 	.byte	0x03, 0x19
        /*005e*/ 	.short	0x0018


	//----- nvinfo : EIATTR_PARAM_CBANK
	.align		4
        /*0060*/ 	.byte	0x04, 0x0a
        /*0062*/ 	.short	(.L_1068 - .L_1067)
	.align		4
.L_1067:
        /*0064*/ 	.word	index@(.nv.constant0._Z13_atanh2Hm1_64iPdS_)
        /*0068*/ 	.short	0x0380
        /*006a*/ 	.short	0x0018


	//----- nvinfo : EIATTR_SW_WAR
	.align		4
.L_1068:
        /*006c*/ 	.byte	0x04, 0x36
        /*006e*/ 	.short	(.L_1070 - .L_1069)
.L_1069:
        /*0070*/ 	.word	0x00000008
.L_1070:


//--------------------- .nv.info._Z13_atanh2Hm1_32iPfS_ --------------------------
	.section	.nv.info._Z13_atanh2Hm1_32iPfS_,"",@"SHT_CUDA_INFO"
	.sectionflags	@""
	.align	4


	//----- nvinfo : EIATTR_CUDA_API_VERSION
	.align		4
        /*0000*/ 	.byte	0x04, 0x37
        /*0002*/ 	.short	(.L_1072 - .L_1071)
.L_1071:
        /*0004*/ 	.word	0x00000082


	//----- nvinfo : EIATTR_KPARAM_INFO
	.align		4
.L_1072:
        /*0008*/ 	.byte	0x04, 0x17
        /*000a*/ 	.short	(.L_1074 - .L_1073)
.L_1073:
        /*000c*/ 	.word	0x00000000
        /*0010*/ 	.short	0x0002
        /*0012*/ 	.short	0x0010
        /*0014*/ 	.byte	0x00, 0xf5, 0x21, 0x00


	//----- nvinfo : EIATTR_KPARAM_INFO
	.align		4
.L_1074:
        /*0018*/ 	.byte	0x04, 0x17
        /*001a*/ 	.short	(.L_1076 - .L_1075)
.L_1075:
        /*001c*/ 	.word	0x00000000
        /*0020*/ 	.short	0x0001
        /*0022*/ 	.short	0x0008
        /*0024*/ 	.byte	0x00, 0xf5, 0x21, 0x00


	//----- nvinfo : EIATTR_KPARAM_INFO
	.align		4
.L_1076:
        /*0028*/ 	.byte	0x04, 0x17
        /*002a*/ 	.short	(.L_1078 - .L_1077)
.L_1077:
        /*002c*/ 	.word	0x00000000
        /*0030*/ 	.short	0x0000
        /*0032*/ 	.short	0x0000
        /*0034*/ 	.byte	0x00, 0xf0, 0x11, 0x00


	//----- nvinfo : EIATTR_SPARSE_MMA_MASK
	.align		4
.L_1078:
        /*0038*/ 	.byte	0x03, 0x50
        /*003a*/ 	.short	0x0000


	//----- nvinfo : EIATTR_MAXREG_COUNT
	.align		4
        /*003c*/ 	.byte	0x03, 0x1b
        /*003e*/ 	.short	0x00ff


	//----- nvinfo : EIATTR_NUM_BARRIERS
	.align		4
        /*0040*/ 	.byte	0x02, 0x4c
        /*0042*/ 	.byte	0x01
	.zero		1


	//----- nvinfo : EIATTR_MERCURY_ISA_VERSION
	.align		4
        /*0044*/ 	.byte	0x03, 0x5f
        /*0046*/ 	.short	0x0101


	//----- nvinfo : EIATTR_VRC_CTA_INIT_COUNT
	.align		4
        /*0048*/ 	.byte	0x02, 0x4a
	.zero		1
	.zero		1


	//----- nvinfo : EIATTR_EXIT_INSTR_OFFSETS
	.align		4
        /*004c*/ 	.byte	0x04, 0x1c
        /*004e*/ 	.short	(.L_1080 - .L_1079)


	//   ....[0]....
.L_1079:
        /*0050*/ 	.word	0x00000f70


	//----- nvinfo : EIATTR_CRS_STACK_SIZE
	.align		4
.L_1080:
        /*0054*/ 	.byte	0x04, 0x1e
        /*0056*/ 	.short	(.L_1082 - .L_1081)
.L_1081:
        /*0058*/ 	.word	0x00000000


	//----- nvinfo : EIATTR_CBANK_PARAM_SIZE
	.align		4
.L_1082:
        /*005c*/ 	.byte	0x03, 0x19
        /*005e*/ 	.short	0x0018


	//----- nvinfo : EIATTR_PARAM_CBANK
	.align		4
        /*0060*/ 	.byte	0x04, 0x0a
        /*0062*/ 	.short	(.L_1084 - .L_1083)
	.align		4
.L_1083:
        /*0064*/ 	.word	index@(.nv.constant0._Z13_atanh2Hm1_32iPfS_)
        /*0068*/ 	.short	0x0380
        /*006a*/ 	.short	0x0018


	//----- nvinfo : EIATTR_SW_WAR
	.align		4
.L_1084:
        /*006c*/ 	.byte	0x04, 0x36
        /*006e*/ 	.short	(.L_1086 - .L_1085)
.L_1085:
        /*0070*/ 	.word	0x00000008
.L_1086:


//--------------------- .nv.info._Z6_GH_64iPdS_   --------------------------
	.section	.nv.info._Z6_GH_64iPdS_,"",@"SHT_CUDA_INFO"
	.sectionflags	@""
	.align	4


	//----- nvinfo : EIATTR_CUDA_API_VERSION
	.align		4
        /*0000*/ 	.byte	0x04, 0x37
        /*0002*/ 	.short	(.L_1088 - .L_1087)
.L_1087:
        /*0004*/ 	.word	0x00000082


	//----- nvinfo : EIATTR_KPARAM_INFO
	.align		4
.L_1088:
        /*0008*/ 	.byte	0x04, 0x17
        /*000a*/ 	.short	(.L_1090 - .L_1089)
.L_1089:
        /*000c*/ 	.word	0x00000000
        /*0010*/ 	.short	0x0002
        /*0012*/ 	.short	0x0010
        /*0014*/ 	.byte	0x00, 0xf5, 0x21, 0x00


	//----- nvinfo : EIATTR_KPARAM_INFO
	.align		4
.L_1090:
        /*0018*/ 	.byte	0x04, 0x17
        /*001a*/ 	.short	(.L_1092 - .L_1091)
.L_1091:
        /*001c*/ 	.word	0x00000000
        /*0020*/ 	.short	0x0001
        /*0022*/ 	.short	0x0008
        /*0024*/ 	.byte	0x00, 0xf5, 0x21, 0x00


	//----- nvinfo : EIATTR_KPARAM_INFO
	.align		4
.L_1092:
        /*0028*/ 	.byte	0x04, 0x17
        /*002a*/ 	.short	(.L_1094 - .L_1093)
.L_1093:
        /*002c*/ 	.word	0x00000000
        /*0030*/ 	.short	0x0000
        /*0032*/ 	.short	0x0000
        /*0034*/ 	.byte	0x00, 0xf0, 0x11, 0x00


	//----- nvinfo : EIATTR_SPARSE_MMA_MASK
	.align		4
.L_1094:
        /*0038*/ 	.byte	0x03, 0x50
        /*003a*/ 	.short	0x0000


	//----- nvinfo : EIATTR_MAXREG_COUNT
	.align		4
        /*003c*/ 	.byte	0x03, 0x1b
        /*003e*/ 	.short	0x00ff


	//----- nvinfo : EIATTR_MERCURY_ISA_VERSION
	.align		4
        /*0040*/ 	.byte	0x03, 0x5f
        /*0042*/ 	.short	0x0101


	//----- nvinfo : EIATTR_VRC_CTA_INIT_COUNT
	.align		4
        /*0044*/ 	.byte	0x02, 0x4a
	.zero		1
	.zero		1


	//----- nvinfo : EIATTR_EXIT_INSTR_OFFSETS
	.align		4
        /*0048*/ 	.byte	0x04, 0x1c
        /*004a*/ 	.short	(.L_1096 - .L_1095)


	//   ....[0]....
.L_1095:
        /*004c*/ 	.word	0x00000070


	//   ....[1]....
        /*0050*/ 	.word	0x00001910


	//----- nvinfo : EIATTR_CRS_STACK_SIZE
	.align		4
.L_1096:
        /*0054*/ 	.byte	0x04, 0x1e
        /*0056*/ 	.short	(.L_1098 - .L_1097)
.L_1097:
        /*0058*/ 	.word	0x00000000


	//----- nvinfo : EIATTR_CBANK_PARAM_SIZE
	.align		4
.L_1098:
        /*005c*/ 	.byte	0x03, 0x19
        /*005e*/ 	.short	0x0018


	//----- nvinfo : EIATTR_PARAM_CBANK
	.align		4
        /*0060*/ 	.byte	0x04, 0x0a
        /*0062*/ 	.short	(.L_1100 - .L_1099)
	.align		4
.L_1099:
        /*0064*/ 	.word	index@(.nv.constant0._Z6_GH_64iPdS_)
        /*0068*/ 	.short	0x0380
        /*006a*/ 	.short	0x0018


	//----- nvinfo : EIATTR_SW_WAR
	.align		4
.L_1100:
        /*006c*/ 	.byte	0x04, 0x36
        /*006e*/ 	.short	(.L_1102 - .L_1101)
.L_1101:
        /*0070*/ 	.word	0x00000008
.L_1102:


//--------------------- .nv.info._Z6_GH_32iPfS_   --------------------------
	.section	.nv.info._Z6_GH_32iPfS_,"",@"SHT_CUDA_INFO"
	.sectionflags	@""
	.align	4


	//----- nvinfo : EIATTR_CUDA_API_VERSION
	.align		4
        /*0000*/ 	.byte	0x04, 0x37
        /*0002*/ 	.short	(.L_1104 - .L_1103)
.L_1103:
        /*0004*/ 	.word	0x00000082


	//----- nvinfo : EIATTR_KPARAM_INFO
	.align		4
.L_1104:
        /*0008*/ 	.byte	0x04, 0x17
        /*000a*/ 	.short	(.L_1106 - .L_1105)
.L_1105:
        /*000c*/ 	.word	0x00000000
        /*0010*/ 	.short	0x0002
        /*0012*/ 	.short	0x0010
        /*0014*/ 	.byte	0x00, 0xf5, 0x21, 0x00


	//----- nvinfo : EIATTR_KPARAM_INFO
	.align		4
.L_1106:
        /*0018*/ 	.byte	0x04, 0x17
        /*001a*/ 	.short	(.L_1108 - .L_1107)
.L_1107:
        /*001c*/ 	.word	0x00000000
        /*0020*/ 	.short	0x0001
        /*0022*/ 	.short	0x0008
        /*0024*/ 	.byte	0x00, 0xf5, 0x21, 0x00


	//----- nvinfo : EIATTR_KPARAM_INFO
	.align		4
.L_1108:
        /*0028*/ 	.byte	0x04, 0x17
        /*002a*/ 	.short	(.L_1110 - .L_1109)
.L_1109:
        /*002c*/ 	.word	0x00000000
        /*0030*/ 	.short	0x0000
        /*0032*/ 	.short	0x0000
        /*0034*/ 	.byte	0x00, 0xf0, 0x11, 0x00


	//----- nvinfo : EIATTR_SPARSE_MMA_MASK
	.align		4
.L_1110:
        /*0038*/ 	.byte	0x03, 0x50
        /*003a*/ 	.short	0x0000


	//----- nvinfo : EIATTR_MAXREG_COUNT
	.align		4
        /*003c*/ 	.byte	0x03, 0x1b
        /*003e*/ 	.short	0x00ff


	//----- nvinfo : EIATTR_MERCURY_ISA_VERSION
	.align		4
        /*0040*/ 	.byte	0x03, 0x5f
        /*0042*/ 	.short	0x0101


	//----- nvinfo : EIATTR_VRC_CTA_INIT_COUNT
	.align		4
        /*0044*/ 	.byte	0x02, 0x4a
	.zero		1
	.zero		1


	//----- nvinfo : EIATTR_EXIT_INSTR_OFFSETS
	.align		4
        /*0048*/ 	.byte	0x04, 0x1c
        /*004a*/ 	.short	(.L_1112 - .L_1111)


	//   ....[0]....
.L_1111:
        /*004c*/ 	.word	0x00000070


	//   ....[1]....
        /*0050*/ 	.word	0x00001540


	//----- nvinfo : EIATTR_CRS_STACK_SIZE
	.align		4
.L_1112:
        /*0054*/ 	.byte	0x04, 0x1e
        /*0056*/ 	.short	(.L_1114 - .L_1113)
.L_1113:
        /*0058*/ 	.word	0x00000000


	//----- nvinfo : EIATTR_CBANK_PARAM_SIZE
	.align		4
.L_1114:
        /*005c*/ 	.byte	0x03, 0x19
        /*005e*/ 	.short	0x0018


	//----- nvinfo : EIATTR_PARAM_CBANK
	.align		4
        /*0060*/ 	.byte	0x04, 0x0a
        /*0062*/ 	.short	(.L_1116 - .L_1115)
	.align		4
.L_1115:
        /*0064*/ 	.word	index@(.nv.constant0._Z6_GH_32iPfS_)
        /*0068*/ 	.short	0x0380
        /*006a*/ 	.short	0x0018


	//----- nvinfo : EIATTR_SW_WAR
	.align		4
.L_1116:
        /*006c*/ 	.byte	0x04, 0x36
        /*006e*/ 	.short	(.L_1118 - .L_1117)
.L_1117:
        /*0070*/ 	.word	0x00000008
.L_1118:


//--------------------- .nv.info._Z5_H_64iPdS_    --------------------------
	.section	.nv.info._Z5_H_64iPdS_,"",@"SHT_CUDA_INFO"
	.sectionflags	@""
	.align	4


	//----- nvinfo : EIATTR_CUDA_API_VERSION
	.align		4
        /*0000*/ 	.byte	0x04, 0x37
        /*0002*/ 	.short	(.L_1120 - .L_1119)
.L_1119:
        /*0004*/ 	.word	0x00000082


	//----- nvinfo : EIATTR_KPARAM_INFO
	.align		4
.L_1120:
        /*0008*/ 	.byte	0x04, 0x17
        /*000a*/ 	.short	(.L_1122 - .L_1121)
.L_1121:
        /*000c*/ 	.word	0x00000000
        /*0010*/ 	.short	0x0002
        /*0012*/ 	.short	0x0010
        /*0014*/ 	.byte	0x00, 0xf5, 0x21, 0x00


	//----- nvinfo : EIATTR_KPARAM_INFO
	.align		4
.L_1122:
        /*0018*/ 	.byte	0x04, 0x17
        /*001a*/ 	.short	(.L_1124 - .L_1123)
.L_1123:
        /*001c*/ 	.word	0x00000000
        /*0020*/ 	.short	0x0001
        /*0022*/ 	.short	0x0008
        /*0024*/ 	.byte	0x00, 0xf5, 0x21, 0x00


	//----- nvinfo : EIATTR_KPARAM_INFO
	.align		4
.L_1124:
        /*0028*/ 	.byte	0x04, 0x17
        /*002a*/ 	.short	(.L_1126 - .L_1125)
.L_1125:
        /*002c*/ 	.word	0x00000000
        /*0030*/ 	.short	0x0000
        /*0032*/ 	.short	0x0000
        /*0034*/ 	.byte	0x00, 0xf0, 0x11, 0x00


	//----- nvinfo : EIATTR_SPARSE_MMA_MASK
	.align		4
.L_1126:
        /*0038*/ 	.byte	0x03, 0x50
        /*003a*/ 	.short	0x0000


	//----- nvinfo : EIATTR_MAXREG_COUNT
	.align		4
        /*003c*/ 	.byte	0x03, 0x1b
        /*003e*/ 	.short	0x00ff


	//----- nvinfo : EIATTR_MERCURY_ISA_VERSION
	.align		4
        /*0040*/ 	.byte	0x03, 0x5f
        /*0042*/ 	.short	0x0101


	//----- nvinfo : EIATTR_VRC_CTA_INIT_COUNT
	.align		4
        /*0044*/ 	.byte	0x02, 0x4a
	.zero		1
	.zero		1


	//----- nvinfo : EIATTR_EXIT_INSTR_OFFSETS
	.align		4
        /*0048*/ 	.byte	0x04, 0x1c
        /*004a*/ 	.short	(.L_1128 - .L_1127)


	//   ....[0]....
.L_1127:
        /*004c*/ 	.word	0x00000070


	//   ....[1]....
        /*0050*/ 	.word	0x00000c20


	//----- nvinfo : EIATTR_CRS_STACK_SIZE
	.align		4
.L_1128:
        /*0054*/ 	.byte	0x04, 0x1e
        /*0056*/ 	.short	(.L_1130 - .L_1129)
.L_1129:
        /*0058*/ 	.word	0x00000000


	//----- nvinfo : EIATTR_CBANK_PARAM_SIZE
	.align		4
.L_1130:
        /*005c*/ 	.byte	0x03, 0x19
        /*005e*/ 	.short	0x0018


	//----- nvinfo : EIATTR_PARAM_CBANK
	.align		4
        /*0060*/ 	.byte	0x04, 0x0a
        /*0062*/ 	.short	(.L_1132 - .L_1131)
	.align		4
.L_1131:
        /*0064*/ 	.word	index@(.nv.constant0._Z5_H_64iPdS_)
        /*0068*/ 	.short	0x0380
        /*006a*/ 	.short	0x0018


	//----- nvinfo : EIATTR_SW_WAR
	.align		4
.L_1132:
        /*006c*/ 	.byte	0x04, 0x36
        /*006e*/ 	.short	(.L_1134 - .L_1133)
.L_1133:
        /*0070*/ 	.word	0x00000008
.L_1134:


//--------------------- .nv.info._Z5_H_32iPfS_    --------------------------
	.section	.nv.info._Z5_H_32iPfS_,"",@"SHT_CUDA_INFO"
	.sectionflags	@""
	.align	4


	//----- nvinfo : EIATTR_CUDA_API_VERSION
	.align		4
        /*0000*/ 	.byte	0x04, 0x37
        /*0002*/ 	.short	(.L_1136 - .L_1135)
.L_1135:
        /*0004*/ 	.word	0x00000082


	//----- nvinfo : EIATTR_KPARAM_INFO
	.align		4
.L_1136:
        /*0008*/ 	.byte	0x04, 0x17
        /*000a*/ 	.short	(.L_1138 - .L_1137)
.L_1137:
        /*000c*/ 	.word	0x00000000
        /*0010*/ 	.short	0x0002
        /*0012*/ 	.short	0x0010
        /*0014*/ 	.byte	0x00, 0xf5, 0x21, 0x00


	//----- nvinfo : EIATTR_KPARAM_INFO
	.align		4
.L_1138:
        /*0018*/ 	.byte	0x04, 0x17
        /*001a*/ 	.short	(.L_1140 - .L_1139)
.L_1139:
        /*001c*/ 	.word	0x00000000
        /*0020*/ 	.short	0x0001
        /*0022*/ 	.short	0x0008
        /*0024*/ 	.byte	0x00, 0xf5, 0x21, 0x00


	//----- nvinfo : EIATTR_KPARAM_INFO
	.align		4
.L_1140:
        /*0028*/ 	.byte	0x04, 0x17
        /*002a*/ 	.short	(.L_1142 - .L_1141)
.L_1141:
        /*002c*/ 	.word	0x00000000
        /*0030*/ 	.short	0x0000
        /*0032*/ 	.short	0x0000
        /*0034*/ 	.byte	0x00, 0xf0, 0x11, 0x00


	//----- nvinfo : EIATTR_SPARSE_MMA_MASK
	.align		4
.L_1142:
        /*0038*/ 	.byte	0x03, 0x50
        /*003a*/ 	.short	0x0000


	//----- nvinfo : EIATTR_MAXREG_COUNT
	.align		4
        /*003c*/ 	.byte	0x03, 0x1b
        /*003e*/ 	.short	0x00ff


	//----- nvinfo : EIATTR_MERCURY_ISA_VERSION
	.align		4
        /*0040*/ 	.byte	0x03, 0x5f
        /*0042*/ 	.short	0x0101


	//----- nvinfo : EIATTR_VRC_CTA_INIT_COUNT
	.align		4
        /*0044*/ 	.byte	0x02, 0x4a
	.zero		1
	.zero		1


	//----- nvinfo : EIATTR_EXIT_INSTR_OFFSETS
	.align		4
        /*0048*/ 	.byte	0x04, 0x1c
        /*004a*/ 	.short	(.L_1144 - .L_1143)


	//   ....[0]....
.L_1143:
        /*004c*/ 	.word	0x00000070


	//   ....[1]....
        /*0050*/ 	.word	0x00000c40


	//----- nvinfo : EIATTR_CRS_STACK_SIZE
	.align		4
.L_1144:
        /*0054*/ 	.byte	0x04, 0x1e
        /*0056*/ 	.short	(.L_1146 - .L_1145)
.L_1145:
        /*0058*/ 	.word	0x00000000


	//----- nvinfo : EIATTR_CBANK_PARAM_SIZE
	.align		4
.L_1146:
        /*005c*/ 	.byte	0x03, 0x19
        /*005e*/ 	.short	0x0018


	//----- nvinfo : EIATTR_PARAM_CBANK
	.align		4
        /*0060*/ 	.byte	0x04, 0x0a
        /*0062*/ 	.short	(.L_1148 - .L_1147)
	.align		4
.L_1147:
        /*0064*/ 	.word	index@(.nv.constant0._Z5_H_32iPfS_)
        /*0068*/ 	.short	0x0380
        /*006a*/ 	.short	0x0018


	//----- nvinfo : EIATTR_SW_WAR
	.align		4
.L_1148:
        /*006c*/ 	.byte	0x04, 0x36
        /*006e*/ 	.short	(.L_1150 - .L_1149)
.L_1149:
        /*0070*/ 	.word	0x00000008
.L_1150:


//--------------------- .nv.info._Z5_G_64iPdS_    --------------------------
	.section	.nv.info._Z5_G_64iPdS_,"",@"SHT_CUDA_INFO"
	.sectionflags	@""
	.align	4


	//----- nvinfo : EIATTR_CUDA_API_VERSION
	.align		4
        /*0000*/ 	.byte	0x04, 0x37
        /*0002*/ 	.short	(.L_1152 - .L_1151)
.L_1151:
        /*0004*/ 	.word	0x00000082


	//----- nvinfo : EIATTR_KPARAM_INFO
	.align		4
.L_1152:
        /*0008*/ 	.byte	0x04, 0x17
        /*000a*/ 	.short	(.L_1154 - .L_1153)
.L_1153:
        /*000c*/ 	.word	0x00000000
        /*0010*/ 	.short	0x0002
        /*0012*/ 	.short	0x0010
        /*0014*/ 	.byte	0x00, 0xf5, 0x21, 0x00


	//----- nvinfo : EIATTR_KPARAM_INFO
	.align		4
.L_1154:
        /*0018*/ 	.byte	0x04, 0x17
        /*001a*/ 	.short	(.L_1156 - .L_1155)
.L_1155:
        /*001c*/ 	.word	0x00000000
        /*0020*/ 	.short	0x0001
        /*0022*/ 	.short	0x0008
        /*0024*/ 	.byte	0x00, 0xf5, 0x21, 0x00


	//----- nvinfo : EIATTR_KPARAM_INFO
	.align		4
.L_1156:
        /*0028*/ 	.byte	0x04, 0x17
        /*002a*/ 	.short	(.L_1158 - .L_1157)
.L_1157:
        /*002c*/ 	.word	0x00000000
        /*0030*/ 	.short	0x0000
        /*0032*/ 	.short	0x0000
        /*0034*/ 	.byte	0x00, 0xf0, 0x11, 0x00


	//----- nvinfo : EIATTR_SPARSE_MMA_MASK
	.align		4
.L_1158:
        /*0038*/ 	.byte	0x03, 0x50
        /*003a*/ 	.short	0x0000


	//----- nvinfo : EIATTR_MAXREG_COUNT
	.align		4
        /*003c*/ 	.byte	0x03, 0x1b
        /*003e*/ 	.short	0x00ff


	//----- nvinfo : EIATTR_MERCURY_ISA_VERSION
	.align		4
        /*0040*/ 	.byte	0x03, 0x5f
        /*0042*/ 	.short	0x0101


	//----- nvinfo : EIATTR_VRC_CTA_INIT_COUNT
	.align		4
        /*0044*/ 	.byte	0x02, 0x4a
	.zero		1
	.zero		1


	//----- nvinfo : EIATTR_EXIT_INSTR_OFFSETS
	.align		4
        /*0048*/ 	.byte	0x04, 0x1c
        /*004a*/ 	.short	(.L_1160 - .L_1159)


	//   ....[0]....
.L_1159:
        /*004c*/ 	.word	0x00000070


	//   ....[1]....
        /*0050*/ 	.word	0x00000560


	//----- nvinfo : EIATTR_CRS_STACK_SIZE
	.align		4
.L_1160:
        /*0054*/ 	.byte	0x04, 0x1e
        /*0056*/ 	.short	(.L_1162 - .L_1161)
.L_1161:
        /*0058*/ 	.word	0x00000000


	//----- nvinfo : EIATTR_CBANK_PARAM_SIZE
	.align		4
.L_1162:
        /*005c*/ 	.byte	0x03, 0x19
        /*005e*/ 	.short	0x0018


	//----- nvinfo : EIATTR_PARAM_CBANK
	.align		4
        /*0060*/ 	.byte	0x04, 0x0a
        /*0062*/ 	.short	(.L_1164 - .L_1163)
	.align		4
.L_1163:
        /*0064*/ 	.word	index@(.nv.constant0._Z5_G_64iPdS_)
        /*0068*/ 	.short	0x0380
        /*006a*/ 	.short	0x0018


	//----- nvinfo : EIATTR_SW_WAR
	.align		4
.L_1164:
        /*006c*/ 	.byte	0x04, 0x36
        /*006e*/ 	.short	(.L_1166 - .L_1165)
.L_1165:
        /*0070*/ 	.word	0x00000008
.L_1166:


//--------------------- .nv.info._Z5_G_32iPfS_    --------------------------
	.section	.nv.info._Z5_G_32iPfS_,"",@"SHT_CUDA_INFO"
	.sectionflags	@""
	.align	4


	//----- nvinfo : EIATTR_CUDA_API_VERSION
	.align		4
        /*0000*/ 	.byte	0x04, 0x37
        /*0002*/ 	.short	(.L_1168 - .L_1167)
.L_1167:
        /*0004*/ 	.word	0x00000082


	//----- nvinfo : EIATTR_KPARAM_INFO
	.align		4
.L_1168:
        /*0008*/ 	.byte	0x04, 0x17
        /*000a*/ 	.short	(.L_1170 - .L_1169)
.L_1169:
        /*000c*/ 	.word	0x00000000
        /*0010*/ 	.short	0x0002
        /*0012*/ 	.short	0x0010
        /*0014*/ 	.byte	0x00, 0xf5, 0x21, 0x00


	//----- nvinfo : EIATTR_KPARAM_INFO
	.align		4
.L_1170:
        /*0018*/ 	.byte	0x04, 0x17
        /*001a*/ 	.short	(.L_1172 - .L_1171)
.L_1171:
        /*001c*/ 	.word	0x00000000
        /*0020*/ 	.short	0x0001
        /*0022*/ 	.short	0x0008
        /*0024*/ 	.byte	0x00, 0xf5, 0x21, 0x00


	//----- nvinfo : EIATTR_KPARAM_INFO
	.align		4
.L_1172:
        /*0028*/ 	.byte	0x04, 0x17
        /*002a*/ 	.short	(.L_1174 - .L_1173)
.L_1173:
        /*002c*/ 	.word	0x00000000
        /*0030*/ 	.short	0x0000
        /*0032*/ 	.short	0x0000
        /*0034*/ 	.byte	0x00, 0xf0, 0x11, 0x00


	//----- nvinfo : EIATTR_SPARSE_MMA_MASK
	.align		4
.L_1174:
        /*0038*/ 	.byte	0x03, 0x50
        /*003a*/ 	.short	0x0000


	//----- nvinfo : EIATTR_MAXREG_COUNT
	.align		4
        /*003c*/ 	.byte	0x03, 0x1b
        /*003e*/ 	.short	0x00ff


	//----- nvinfo : EIATTR_MERCURY_ISA_VERSION
	.align		4
        /*0040*/ 	.byte	0x03, 0x5f
        /*0042*/ 	.short	0x0101


	//----- nvinfo : EIATTR_VRC_CTA_INIT_COUNT
	.align		4
        /*0044*/ 	.byte	0x02, 0x4a
	.zero		1
	.zero		1


	//----- nvinfo : EIATTR_EXIT_INSTR_OFFSETS
	.align		4
        /*0048*/ 	.byte	0x04, 0x1c
        /*004a*/ 	.short	(.L_1176 - .L_1175)


	//   ....[0]....
.L_1175:
        /*004c*/ 	.word	0x00000070


	//   ....[1]....
        /*0050*/ 	.word	0x00000580


	//----- nvinfo : EIATTR_CRS_STACK_SIZE
	.align		4
.L_1176:
        /*0054*/ 	.byte	0x04, 0x1e
        /*0056*/ 	.short	(.L_1178 - .L_1177)
.L_1177:
        /*0058*/ 	.word	0x00000000


	//----- nvinfo : EIATTR_CBANK_PARAM_SIZE
	.align		4
.L_1178:
        /*005c*/ 	.byte	0x03, 0x19
        /*005e*/ 	.short	0x0018


	//----- nvinfo : EIATTR_PARAM_CBANK
	.align		4
        /*0060*/ 	.byte	0x04, 0x0a
        /*0062*/ 	.short	(.L_1180 - .L_1179)
	.align		4
.L_1179:
        /*0064*/ 	.word	index@(.nv.constant0._Z5_G_32iPfS_)
        /*0068*/ 	.short	0x0380
        /*006a*/ 	.short	0x0018


	//----- nvinfo : EIATTR_SW_WAR
	.align		4
.L_1180:
        /*006c*/ 	.byte	0x04, 0x36
        /*006e*/ 	.short	(.L_1182 - .L_1181)
.L_1181:
        /*0070*/ 	.word	0x00000008
.L_1182:


//--------------------- .nv.info._Z9_trunc_64iPdS_ --------------------------
	.section	.nv.info._Z9_trunc_64iPdS_,"",@"SHT_CUDA_INFO"
	.sectionflags	@""
	.align	4


	//----- nvinfo : EIATTR_CUDA_API_VERSION
	.align		4
        /*0000*/ 	.byte	0x04, 0x37
        /*0002*/ 	.short	(.L_1184 - .L_1183)
.L_1183:
        /*0004*/ 	.word	0x00000082


	//----- nvinfo : EIATTR_KPARAM_INFO
	.align		4
.L_1184:
        /*0008*/ 	.byte	0x04, 0x17
        /*000a*/ 	.short	(.L_1186 - .L_1185)
.L_1185:
        /*000c*/ 	.word	0x00000000
        /*0010*/ 	.short	0x0002
        /*0012*/ 	.short	0x0010
        /*0014*/ 	.byte	0x00, 0xf5, 0x21, 0x00


	//----- nvinfo : EIATTR_KPARAM_INFO
	.align		4
.L_1186:
        /*0018*/ 	.byte	0x04, 0x17
        /*001a*/ 	.short	(.L_1188 - .L_1187)
.L_1187:
        /*001c*/ 	.word	0x00000000
        /*0020*/ 	.short	0x0001
        /*0022*/ 	.short	0x0008
        /*0024*/ 	.byte	0x00, 0xf5, 0x21, 0x00


	//----- nvinfo : EIATTR_KPARAM_INFO
	.align		4
.L_1188:
        /*0028*/ 	.byte	0x04, 0x17
        /*002a*/ 	.short	(.L_1190 - .L_1189)
.L_1189:
        /*002c*/ 	.word	0x00000000
        /*0030*/ 	.short	0x0000
        /*0032*/ 	.short	0x0000
        /*0034*/ 	.byte	0x00, 0xf0, 0x11, 0x00


	//----- nvinfo : EIATTR_SPARSE_MMA_MASK
	.align		4
.L_1190:
        /*0038*/ 	.byte	0x03, 0x50
        /*003a*/ 	.short	0x0000


	//----- nvinfo : EIATTR_MAXREG_COUNT
	.align		4
        /*003c*/ 	.byte	0x03, 0x1b
        /*003e*/ 	.short	0x00ff


	//----- nvinfo : EIATTR_MERCURY_ISA_VERSION
	.align		4
        /*0040*/ 	.byte	0x03, 0x5f
        /*0042*/ 	.short	0x0101


	//----- nvinfo : EIATTR_VRC_CTA_INIT_COUNT
	.align		4
        /*0044*/ 	.byte	0x02, 0x4a
	.zero		1
	.zero		1


	//----- nvinfo : EIATTR_EXIT_INSTR_OFFSETS
	.align		4
        /*0048*/ 	.byte	0x04, 0x1c
        /*004a*/ 	.short	(.L_1192 - .L_1191)


	//   ....[0]....
.L_1191:
        /*004c*/ 	.word	0x00000070


	//   ....[1]....
        /*0050*/ 	.word	0x00000150


	//----- nvinfo : EIATTR_CRS_STACK_SIZE
	.align		4
.L_1192:
        /*0054*/ 	.byte	0x04, 0x1e
        /*0056*/ 	.short	(.L_1194 - .L_1193)
.L_1193:
        /*0058*/ 	.word	0x00000000


	//----- nvinfo : EIATTR_CBANK_PARAM_SIZE
	.align		4
.L_1194:
        /*005c*/ 	.byte	0x03, 0x19
        /*005e*/ 	.short	0x0018


	//----- nvinfo : EIATTR_PARAM_CBANK
	.align		4
        /*0060*/ 	.byte	0x04, 0x0a
        /*0062*/ 	.short	(.L_1196 - .L_1195)
	.align		4
.L_1195:
        /*0064*/ 	.word	index@(.nv.constant0._Z9_trunc_64iPdS_)
        /*0068*/ 	.short	0x0380
        /*006a*/ 	.short	0x0018


	//----- nvinfo : EIATTR_SW_WAR
	.align		4
.L_1196:
        /*006c*/ 	.byte	0x04, 0x36
        /*006e*/ 	.short	(.L_1198 - .L_1197)
.L_1197:
        /*0070*/ 	.word	0x00000008
.L_1198:


//--------------------- .nv.info._Z9_trunc_32iPfS_ --------------------------
	.section	.nv.info._Z9_trunc_32iPfS_,"",@"SHT_CUDA_INFO"
	.sectionflags	@""
	.align	4


	//----- nvinfo : EIATTR_CUDA_API_VERSION
	.align		4
        /*0000*/ 	.byte	0x04, 0x37
        /*0002*/ 	.short	(.L_1200 - .L_1199)
.L_1199:
        /*0004*/ 	.word	0x00000082


	//----- nvinfo : EIATTR_KPARAM_INFO
	.align		4
.L_1200:
        /*0008*/ 	.byte	0x04, 0x17
        /*000a*/ 	.short	(.L_1202 - .L_1201)
.L_1201:
        /*000c*/ 	.word	0x00000000
        /*0010*/ 	.short	0x0002
        /*0012*/ 	.short	0x0010
        /*0014*/ 	.byte	0x00, 0xf5, 0x21, 0x00


	//----- nvinfo : EIATTR_KPARAM_INFO
	.align		4
.L_1202:
        /*0018*/ 	.byte	0x04, 0x17
        /*001a*/ 	.short	(.L_1204 - .L_1203)
.L_1203:
        /*001c*/ 	.word	0x00000000
        /*0020*/ 	.short	0x0001
        /*0022*/ 	.short	0x0008
        /*0024*/ 	.byte	0x00, 0xf5, 0x21, 0x00


	//----- nvinfo : EIATTR_KPARAM_INFO
	.align		4
.L_1204:
        /*0028*/ 	.byte	0x04, 0x17
        /*002a*/ 	.short	(.L_1206 - .L_1205)
.L_1205:
        /*002c*/ 	.word	0x00000000
        /*0030*/ 	.short	0x0000
        /*0032*/ 	.short	0x0000
        /*0034*/ 	.byte	0x00, 0xf0, 0x11, 0x00


	//----- nvinfo : EIATTR_SPARSE_MMA_MASK
	.align		4
.L_1206:
        /*0038*/ 	.byte	0x03, 0x50
        /*003a*/ 	.short	0x0000


	//----- nvinfo : EIATTR_MAXREG_COUNT
	.align		4
        /*003c*/ 	.byte	0x03, 0x1b
        /*003e*/ 	.short	0x00ff


	//----- nvinfo : EIATTR_MERCURY_ISA_VERSION
	.align		4
        /*0040*/ 	.byte	0x03, 0x5f
        /*0042*/ 	.short	0x0101


	//----- nvinfo : EIATTR_VRC_CTA_INIT_COUNT
	.align		4
        /*0044*/ 	.byte	0x02, 0x4a
	.zero		1
	.zero		1


	//----- nvinfo : EIATTR_EXIT_INSTR_OFFSETS
	.align		4
        /*0048*/ 	.byte	0x04, 0x1c
        /*004a*/ 	.short	(.L_1208 - .L_1207)


	//   ....[0]....
.L_1207:
        /*004c*/ 	.word	0x00000070


	//   ....[1]....
        /*0050*/ 	.word	0x00000150


	//----- nvinfo : EIATTR_CRS_STACK_SIZE
	.align		4
.L_1208:
        /*0054*/ 	.byte	0x04, 0x1e
        /*0056*/ 	.short	(.L_1210 - .L_1209)
.L_1209:
        /*0058*/ 	.word	0x00000000


	//----- nvinfo : EIATTR_CBANK_PARAM_SIZE
	.align		4
.L_1210:
        /*005c*/ 	.byte	0x03, 0x19
        /*005e*/ 	.short	0x0018


	//----- nvinfo : EIATTR_PARAM_CBANK
	.align		4
        /*0060*/ 	.byte	0x04, 0x0a
        /*0062*/ 	.short	(.L_1212 - .L_1211)
	.align		4
.L_1211:
        /*0064*/ 	.word	index@(.nv.constant0._Z9_trunc_32iPfS_)
        /*0068*/ 	.short	0x0380
        /*006a*/ 	.short	0x0018


	//----- nvinfo : EIATTR_SW_WAR
	.align		4
.L_1212:
        /*006c*/ 	.byte	0x04, 0x36
        /*006e*/ 	.short	(.L_1214 - .L_1213)
.L_1213:
        /*0070*/ 	.word	0x00000008
.L_1214:


//--------------------- .nv.info._Z8_tanh_64iPdS_ --------------------------
	.section	.nv.info._Z8_tanh_64iPdS_,"",@"SHT_CUDA_INFO"
	.sectionflags	@""
	.align	4


	//----- nvinfo : EIATTR_CUDA_API_VERSION
	.align		4
        /*0000*/ 	.byte	0x04, 0x37
        /*0002*/ 	.short	(.L_1216 - .L_1215)
.L_1215:
        /*0004*/ 	.word	0x00000082


	//----- nvinfo : EIATTR_KPARAM_INFO
	.align		4
.L_1216:
        /*0008*/ 	.byte	0x04, 0x17
        /*000a*/ 	.short	(.L_1218 - .L_1217)
.L_1217:
        /*000c*/ 	.word	0x00000000
        /*0010*/ 	.short	0x0002
        /*0012*/ 	.short	0x0010
        /*0014*/ 	.byte	0x00, 0xf5, 0x21, 0x00


	//----- nvinfo : EIATTR_KPARAM_INFO
	.align		4
.L_1218:
        /*0018*/ 	.byte	0x04, 0x17
        /*001a*/ 	.short	(.L_1220 - .L_1219)
.L_1219:
        /*001c*/ 	.word	0x00000000
        /*0020*/ 	.short	0x0001
        /*0022*/ 	.short	0x0008
        /*0024*/ 	.byte	0x00, 0xf5, 0x21, 0x00


	//----- nvinfo : EIATTR_KPARAM_INFO
	.align		4
.L_1220:
        /*0028*/ 	.byte	0x04, 0x17
        /*002a*/ 	.short	(.L_1222 - .L_1221)
.L_1221:
        /*002c*/ 	.word	0x00000000
        /*0030*/ 	.short	0x0000
        /*0032*/ 	.short	0x0000
        /*0034*/ 	.byte	0x00, 0xf0, 0x11, 0x00


	//----- nvinfo : EIATTR_SPARSE_MMA_MASK
	.align		4
.L_1222:
        /*0038*/ 	.byte	0x03, 0x50
        /*003a*/ 	.short	0x0000


	//----- nvinfo : EIATTR_MAXREG_COUNT
	.align		4
        /*003c*/ 	.byte	0x03, 0x1b
        /*003e*/ 	.short	0x00ff


	//----- nvinfo : EIATTR_MERCURY_ISA_VERSION
	.align		4
        /*0040*/ 	.byte	0x03, 0x5f
        /*0042*/ 	.short	0x0101


	//----- nvinfo : EIATTR_VRC_CTA_INIT_COUNT
	.align		4
        /*0044*/ 	.byte	0x02, 0x4a
	.zero		1
	.zero		1


	//----- nvinfo : EIATTR_EXIT_INSTR_OFFSETS
	.align		4
        /*0048*/ 	.byte	0x04, 0x1c
        /*004a*/ 	.short	(.L_1224 - .L_1223)


	//   ....[0]....
.L_1223:
        /*004c*/ 	.word	0x00000070


	//   ....[1]....
        /*0050*/ 	.word	0x000007a0


	//----- nvinfo : EIATTR_CRS_STACK_SIZE
	.align		4
.L_1224:
        /*0054*/ 	.byte	0x04, 0x1e
        /*0056*/ 	.short	(.L_1226 - .L_1225)
.L_1225:
        /*0058*/ 	.word	0x00000000


	//----- nvinfo : EIATTR_CBANK_PARAM_SIZE
	.align		4
.L_1226:
        /*005c*/ 	.byte	0x03, 0x19
        /*005e*/ 	.short	0x0018


	//----- nvinfo : EIATTR_PARAM_CBANK
	.align		4
        /*0060*/ 	.byte	0x04, 0x0a
        /*0062*/ 	.short	(.L_1228 - .L_1227)
	.align		4
.L_1227:
        /*0064*/ 	.word	index@(.nv.constant0._Z8_tanh_64iPdS_)
        /*0068*/ 	.short	0x0380
        /*006a*/ 	.short	0x0018


	//----- nvinfo : EIATTR_SW_WAR
	.align		4
.L_1228:
        /*006c*/ 	.byte	0x04, 0x36
        /*006e*/ 	.short	(.L_1230 - .L_1229)
.L_1229:
        /*0070*/ 	.word	0x00000008
.L_1230:


//--------------------- .nv.info._Z8_tanh_32iPfS_ --------------------------
	.section	.nv.info._Z8_tanh_32iPfS_,"",@"SHT_CUDA_INFO"
	.sectionflags	@""
	.align	4


	//----- nvinfo : EIATTR_CUDA_API_VERSION
	.align		4
        /*0000*/ 	.byte	0x04, 0x37
        /*0002*/ 	.short	(.L_1232 - .L_1231)
.L_1231:
        /*0004*/ 	.word	0x00000082


	//----- nvinfo : EIATTR_KPARAM_INFO
	.align		4
.L_1232:
        /*0008*/ 	.byte	0x04, 0x17
        /*000a*/ 	.short	(.L_1234 - .L_1233)
.L_1233:
        /*000c*/ 	.word	0x00000000
        /*0010*/ 	.short	0x0002
        /*0012*/ 	.short	0x0010
        /*0014*/ 	.byte	0x00, 0xf5, 0x21, 0x00


	//----- nvinfo : EIATTR_KPARAM_INFO
	.align		4
.L_1234:
        /*0018*/ 	.byte	0x04, 0x17
        /*001a*/ 	.short	(.L_1236 - .L_1235)
.L_1235:
        /*001c*/ 	.word	0x00000000
        /*0020*/ 	.short	0x0001
        /*0022*/ 	.short	0x0008
        /*0024*/ 	.byte	0x00, 0xf5, 0x21, 0x00


	//----- nvinfo : EIATTR_KPARAM_INFO
	.align		4
.L_1236:
        /*0028*/ 	.byte	0x04, 0x17
        /*002a*/ 	.short	(.L_1238 - .L_1237)
.L_1237:
        /*002c*/ 	.word	0x00000000
        /*0030*/ 	.short	0x0000
        /*0032*/ 	.short	0x0000
        /*0034*/ 	.byte	0x00, 0xf0, 0x11, 0x00


	//----- nvinfo : EIATTR_SPARSE_MMA_MASK
	.align		4
.L_1238:
        /*0038*/ 	.byte	0x03, 0x50
        /*003a*/ 	.short	0x0000


	//----- nvinfo : EIATTR_MAXREG_COUNT
	.align		4
        /*003c*/ 	.byte	0x03, 0x1b
        /*003e*/ 	.short	0x00ff


	//----- nvinfo : EIATTR_MERCURY_ISA_VERSION
	.align		4
        /*0040*/ 	.byte	0x03, 0x5f
        /*0042*/ 	.short	0x0101


	//----- nvinfo : EIATTR_VRC_CTA_INIT_COUNT
	.align		4
        /*0044*/ 	.byte	0x02, 0x4a
	.zero		1
	.zero		1


	//----- nvinfo : EIATTR_EXIT_INSTR_OFFSETS
	.align		4
        /*0048*/ 	.byte	0x04, 0x1c
        /*004a*/ 	.short	(.L_1240 - .L_1239)


	//   ....[0]....
.L_1239:
        /*004c*/ 	.word	0x00000070


	//   ....[1]....
        /*0050*/ 	.word	0x00000260


	//----- nvinfo : EIATTR_CRS_STACK_SIZE
	.align		4
.L_1240:
        /*0054*/ 	.byte	0x04, 0x1e
        /*0056*/ 	.short	(.L_1242 - .L_1241)
.L_1241:
        /*0058*/ 	.word	0x00000000


	//----- nvinfo : EIATTR_CBANK_PARAM_SIZE
	.align		4
.L_1242:
        /*005c*/ 	.byte	0x03, 0x19
        /*005e*/ 	.short	0x0018


	//----- nvinfo : EIATTR_PARAM_CBANK
	.align		4
        /*0060*/ 	.byte	0x04, 0x0a
        /*0062*/ 	.short	(.L_1244 - .L_1243)
	.align		4
.L_1243:
        /*0064*/ 	.word	index@(.nv.constant0._Z8_tanh_32iPfS_)
        /*0068*/ 	.short	0x0380
        /*006a*/ 	.short	0x0018


	//----- nvinfo : EIATTR_SW_WAR
	.align		4
.L_1244:
        /*006c*/ 	.byte	0x04, 0x36
        /*006e*/ 	.short	(.L_1246 - .L_1245)
.L_1245:
        /*0070*/ 	.word	0x00000008
.L_1246:


//--------------------- .nv.info._Z7_tan_64iPdS_  --------------------------
	.section	.nv.info._Z7_tan_64iPdS_,"",@"SHT_CUDA_INFO"
	.sectionflags	@""
	.align	4


	//----- nvinfo : EIATTR_CUDA_API_VERSION
	.align		4
        /*0000*/ 	.byte	0x04, 0x37
        /*0002*/ 	.short	(.L_1248 - .L_1247)
.L_1247:
        /*0004*/ 	.word	0x00000082


	//----- nvinfo : EIATTR_KPARAM_INFO
	.align		4
.L_1248:
        /*0008*/ 	.byte	0x04, 0x17
        /*000a*/ 	.short	(.L_1250 - .L_1249)
.L_1249:
        /*000c*/ 	.word	0x00000000
        /*0010*/ 	.short	0x0002
        /*0012*/ 	.short	0x0010
        /*0014*/ 	.byte	0x00, 0xf5, 0x21, 0x00


	//----- nvinfo : EIATTR_KPARAM_INFO
	.align		4
.L_1250:
        /*0018*/ 	.byte	0x04, 0x17
        /*001a*/ 	.short	(.L_1252 - .L_1251)
.L_1251:
        /*001c*/ 	.word	0x00000000
        /*0020*/ 	.short	0x0001
        /*0022*/ 	.short	0x0008
        /*0024*/ 	.byte	0x00, 0xf5, 0x21, 0x00


	//----- nvinfo : EIATTR_KPARAM_INFO
	.align		4
.L_1252:
        /*0028*/ 	.byte	0x04, 0x17
        /*002a*/ 	.short	(.L_1254 - .L_1253)
.L_1253:
        /*002c*/ 	.word	0x00000000
        /*0030*/ 	.short	0x0000
        /*0032*/ 	.short	0x0000
        /*0034*/ 	.byte	0x00, 0xf0, 0x11, 0x00


	//----- nvinfo : EIATTR_SPARSE_MMA_MASK
	.align		4
.L_1254:
        /*0038*/ 	.byte	0x03, 0x50
        /*003a*/ 	.short	0x0000


	//----- nvinfo : EIATTR_MAXREG_COUNT
	.align		4
        /*003c*/ 	.byte	0x03, 0x1b
        /*003e*/ 	.short	0x00ff


	//----- nvinfo : EIATTR_MERCURY_ISA_VERSION
	.align		4
        /*0040*/ 	.byte	0x03, 0x5f
        /*0042*/ 	.short	0x0101


	//----- nvinfo : EIATTR_VRC_CTA_INIT_COUNT
	.align		4
        /*0044*/ 	.byte	0x02, 0x4a
	.zero		1
	.zero		1


	//----- nvinfo : EIATTR_EXIT_INSTR_OFFSETS
	.align		4
        /*0048*/ 	.byte	0x04, 0x1c
        /*004a*/ 	.short	(.L_1256 - .L_1255)


	//   ....[0]....
.L_1255:
        /*004c*/ 	.word	0x00000080


	//   ....[1]....
        /*0050*/ 	.word	0x00000700


	//----- nvinfo : EIATTR_CRS_STACK_SIZE
	.align		4
.L_1256:
        /*0054*/ 	.byte	0x04, 0x1e
        /*0056*/ 	.short	(.L_1258 - .L_1257)
.L_1257:
        /*0058*/ 	.word	0x00000000


	//----- nvinfo : EIATTR_CBANK_PARAM_SIZE
	.align		4
.L_1258:
        /*005c*/ 	.byte	0x03, 0x19
        /*005e*/ 	.short	0x0018


	//----- nvinfo : EIATTR_PARAM_CBANK
	.align		4
        /*0060*/ 	.byte	0x04, 0x0a
        /*0062*/ 	.short	(.L_1260 - .L_1259)
	.align		4
.L_1259:
        /*0064*/ 	.word	index@(.nv.constant0._Z7_tan_64iPdS_)
        /*0068*/ 	.short	0x0380
        /*006a*/ 	.short	0x0018


	//----- nvinfo : EIATTR_SW_WAR
	.align		4
.L_1260:
        /*006c*/ 	.byte	0x04, 0x36
        /*006e*/ 	.short	(.L_1262 - .L_1261)
.L_1261:
        /*0070*/ 	.word	0x00000008
.L_1262:


//--------------------- .nv.info._Z7_tan_32iPfS_  --------------------------
	.section	.nv.info._Z7_tan_32iPfS_,"",@"SHT_CUDA_INFO"
	.sectionflags	@""
	.align	4


	//----- nvinfo : EIATTR_CUDA_API_VERSION
	.align		4
        /*0000*/ 	.byte	0x04, 0x37
        /*0002*/ 	.short	(.L_1264 - .L_1263)
.L_1263:
        /*0004*/ 	.word	0x00000082


	//----- nvinfo : EIATTR_KPARAM_INFO
	.align		4
.L_1264:
        /*0008*/ 	.byte	0x04, 0x17
        /*000a*/ 	.short	(.L_1266 - .L_1265)
.L_1265:
        /*000c*/ 	.word	0x00000000
        /*0010*/ 	.short	0x0002
        /*0012*/ 	.short	0x0010
        /*0014*/ 	.byte	0x00, 0xf5, 0x21, 0x00


	//----- nvinfo : EIATTR_KPARAM_INFO
	.align		4
.L_1266:
        /*0018*/ 	.byte	0x04, 0x17
        /*001a*/ 	.short	(.L_1268 - .L_1267)
.L_1267:
        /*001c*/ 	.word	0x00000000
        /*0020*/ 	.short	0x0001
        /*0022*/ 	.short	0x0008
        /*0024*/ 	.byte	0x00, 0xf5, 0x21, 0x00


	//----- nvinfo : EIATTR_KPARAM_INFO
	.align		4
.L_1268:
        /*0028*/ 	.byte	0x04, 0x17
        /*002a*/ 	.short	(.L_1270 - .L_1269)
.L_1269:
        /*002c*/ 	.word	0x00000000
        /*0030*/ 	.short	0x0000
        /*0032*/ 	.short	0x0000
        /*0034*/ 	.byte	0x00, 0xf0, 0x11, 0x00


	//----- nvinfo : EIATTR_SPARSE_MMA_MASK
	.align		4
.L_1270:
        /*0038*/ 	.byte	0x03, 0x50
        /*003a*/ 	.short	0x0000


	//----- nvinfo : EIATTR_MAXREG_COUNT
	.align		4
        /*003c*/ 	.byte	0x03, 0x1b
        /*003e*/ 	.short	0x00ff


	//----- nvinfo : EIATTR_MERCURY_ISA_VERSION
	.align		4
        /*0040*/ 	.byte	0x03, 0x5f
        /*0042*/ 	.short	0x0101


	//----- nvinfo : EIATTR_VRC_CTA_INIT_COUNT
	.align		4
        /*0044*/ 	.byte	0x02, 0x4a
	.zero		1
	.zero		1


	//----- nvinfo : EIATTR_EXIT_INSTR_OFFSETS
	.align		4
        /*0048*/ 	.byte	0x04, 0x1c
        /*004a*/ 	.short	(.L_1272 - .L_1271)


	//   ....[0]....
.L_1271:
        /*004c*/ 	.word	0x00000070


	//   ....[1]....
        /*0050*/ 	.word	0x000008c0


	//----- nvinfo : EIATTR_CRS_STACK_SIZE
	.align		4
.L_1272:
        /*0054*/ 	.byte	0x04, 0x1e
        /*0056*/ 	.short	(.L_1274 - .L_1273)
.L_1273:
        /*0058*/ 	.word	0x00000000


	//----- nvinfo : EIATTR_CBANK_PARAM_SIZE
	.align		4
.L_1274:
        /*005c*/ 	.byte	0x03, 0x19
        /*005e*/ 	.short	0x0018


	//----- nvinfo : EIATTR_PARAM_CBANK
	.align		4
        /*0060*/ 	.byte	0x04, 0x0a
        /*0062*/ 	.short	(.L_1276 - .L_1275)
	.align		4
.L_1275:
        /*0064*/ 	.word	index@(.nv.constant0._Z7_tan_32iPfS_)
        /*0068*/ 	.short	0x0380
        /*006a*/ 	.short	0x0018


	//----- nvinfo : EIATTR_SW_WAR
	.align		4
.L_1276:
        /*006c*/ 	.byte	0x04, 0x36
        /*006e*/ 	.short	(.L_1278 - .L_1277)
.L_1277:
        /*0070*/ 	.word	0x00000008
.L_1278:


//--------------------- .nv.info._Z8_sqrt_64iPdS_ --------------------------
	.section	.nv.info._Z8_sqrt_64iPdS_,"",@"SHT_CUDA_INFO"
	.sectionflags	@""
	.align	4


	//----- nvinfo : EIATTR_CUDA_API_VERSION
	.align		4
        /*0000*/ 	.byte	0x04, 0x37
        /*0002*/ 	.short	(.L_1280 - .L_1279)
.L_1279:
        /*0004*/ 	.word	0x00000082


	//----- nvinfo : EIATTR_KPARAM_INFO
	.align		4
.L_1280:
        /*0008*/ 	.byte	0x04, 0x17
        /*000a*/ 	.short	(.L_1282 - .L_1281)
.L_1281:
        /*000c*/ 	.word	0x00000000
        /*0010*/ 	.short	0x0002
        /*0012*/ 	.short	0x0010
        /*0014*/ 	.byte	0x00, 0xf5, 0x21, 0x00


	//----- nvinfo : EIATTR_KPARAM_INFO
	.align		4
.L_1282:
        /*0018*/ 	.byte	0x04, 0x17
        /*001a*/ 	.short	(.L_1284 - .L_1283)
.L_1283:
        /*001c*/ 	.word	0x00000000
        /*0020*/ 	.short	0x0001
        /*0022*/ 	.short	0x0008
        /*0024*/ 	.byte	0x00, 0xf5, 0x21, 0x00


	//----- nvinfo : EIATTR_KPARAM_INFO
	.align		4
.L_1284:
        /*0028*/ 	.byte	0x04, 0x17
        /*002a*/ 	.short	(.L_1286 - .L_1285)
.L_1285:
        /*002c*/ 	.word	0x00000000
        /*0030*/ 	.short	0x0000
        /*0032*/ 	.short	0x0000
        /*0034*/ 	.byte	0x00, 0xf0, 0x11, 0x00


	//----- nvinfo : EIATTR_SPARSE_MMA_MASK
	.align		4
.L_1286:
        /*0038*/ 	.byte	0x03, 0x50
        /*003a*/ 	.short	0x0000


	//----- nvinfo : EIATTR_MAXREG_COUNT
	.align		4
        /*003c*/ 	.byte	0x03, 0x1b
        /*003e*/ 	.short	0x00ff


	//----- nvinfo : EIATTR_MERCURY_ISA_VERSION
	.align		4
        /*0040*/ 	.byte	0x03, 0x5f
        /*0042*/ 	.short	0x0101


	//----- nvinfo : EIATTR_VRC_CTA_INIT_COUNT
	.align		4
        /*0044*/ 	.byte	0x02, 0x4a
	.zero		1
	.zero		1


	//----- nvinfo : EIATTR_EXIT_INSTR_OFFSETS
	.align		4
        /*0048*/ 	.byte	0x04, 0x1c
        /*004a*/ 	.short	(.L_1288 - .L_1287)


	//   ....[0]....
.L_1287:
        /*004c*/ 	.word	0x00000070


	//   ....[1]....
        /*0050*/ 	.word	0x000002a0


	//----- nvinfo : EIATTR_CRS_STACK_SIZE
	.align		4
.L_1288:
        /*0054*/ 	.byte	0x04, 0x1e
        /*0056*/ 	.short	(.L_1290 - .L_1289)
.L_1289:
        /*0058*/ 	.word	0x00000000


	//----- nvinfo : EIATTR_CBANK_PARAM_SIZE
	.align		4
.L_1290:
        /*005c*/ 	.byte	0x03, 0x19
        /*005e*/ 	.short	0x0018


	//----- nvinfo : EIATTR_PARAM_CBANK
	.align		4
        /*0060*/ 	.byte	0x04, 0x0a
        /*0062*/ 	.short	(.L_1292 - .L_1291)
	.align		4
.L_1291:
        /*0064*/ 	.word	index@(.nv.constant0._Z8_sqrt_64iPdS_)
        /*0068*/ 	.short	0x0380
        /*006a*/ 	.short	0x0018


	//----- nvinfo : EIATTR_SW_WAR
	.align		4
.L_1292:
        /*006c*/ 	.byte	0x04, 0x36
        /*006e*/ 	.short	(.L_1294 - .L_1293)
.L_1293:
        /*0070*/ 	.word	0x00000008
.L_1294:


//--------------------- .nv.info._Z8_sqrt_32iPfS_ --------------------------
	.section	.nv.info._Z8_sqrt_32iPfS_,"",@"SHT_CUDA_INFO"
	.sectionflags	@""
	.align	4


	//----- nvinfo : EIATTR_CUDA_API_VERSION
	.align		4
        /*0000*/ 	.byte	0x04, 0x37
        /*0002*/ 	.short	(.L_1296 - .L_1295)
.L_1295:
        /*0004*/ 	.word	0x00000082


	//----- nvinfo : EIATTR_KPARAM_INFO
	.align		4
.L_1296:
        /*0008*/ 	.byte	0x04, 0x17
        /*000a*/ 	.short	(.L_1298 - .L_1297)
.L_1297:
        /*000c*/ 	.word	0x00000000
        /*0010*/ 	.short	0x0002
        /*0012*/ 	.short	0x0010
        /*0014*/ 	.byte	0x00, 0xf5, 0x21, 0x00


	//----- nvinfo : EIATTR_KPARAM_INFO
	.align		4
.L_1298:
        /*0018*/ 	.byte	0x04, 0x17
        /*001a*/ 	.short	(.L_1300 - .L_1299)
.L_1299:
        /*001c*/ 	.word	0x00000000
        /*0020*/ 	.short	0x0001
        /*0022*/ 	.short	0x0008
        /*0024*/ 	.byte	0x00, 0xf5, 0x21, 0x00


	//----- nvinfo : EIATTR_KPARAM_INFO
	.align		4
.L_1300:
        /*0028*/ 	.byte	0x04, 0x17
        /*002a*/ 	.short	(.L_1302 - .L_1301)
.L_1301:
        /*002c*/ 	.word	0x00000000
        /*0030*/ 	.short	0x0000
        /*0032*/ 	.short	0x0000
        /*0034*/ 	.byte	0x00, 0xf0, 0x11, 0x00


	//----- nvinfo : EIATTR_SPARSE_MMA_MASK
	.align		4
.L_1302:
        /*0038*/ 	.byte	0x03, 0x50
        /*003a*/ 	.short	0x0000


	//----- nvinfo : EIATTR_MAXREG_COUNT
	.align		4
        /*003c*/ 	.byte	0x03, 0x1b
        /*003e*/ 	.short	0x00ff


	//----- nvinfo : EIATTR_MERCURY_ISA_VERSION
	.align		4
        /*0040*/ 	.byte	0x03, 0x5f
        /*0042*/ 	.short	0x0101


	//----- nvinfo : EIATTR_VRC_CTA_INIT_COUNT
	.align		4
        /*0044*/ 	.byte	0x02, 0x4a
	.zero		1
	.zero		1


	//----- nvinfo : EIATTR_EXIT_INSTR_OFFSETS
	.align		4
        /*0048*/ 	.byte	0x04, 0x1c
        /*004a*/ 	.short	(.L_1304 - .L_1303)


	//   ....[0]....
.L_1303:
        /*004c*/ 	.word	0x00000070


	//   ....[1]....
        /*0050*/ 	.word	0x00000230


	//----- nvinfo : EIATTR_CRS_STACK_SIZE
	.align		4
.L_1304:
        /*0054*/ 	.byte	0x04, 0x1e
        /*0056*/ 	.short	(.L_1306 - .L_1305)
.L_1305:
        /*0058*/ 	.word	0x00000000


	//----- nvinfo : EIATTR_CBANK_PARAM_SIZE
	.align		4
.L_1306:
        /*005c*/ 	.byte	0x03, 0x19
        /*005e*/ 	.short	0x0018


	//----- nvinfo : EIATTR_PARAM_CBANK
	.align		4
        /*0060*/ 	.byte	0x04, 0x0a
        /*0062*/ 	.short	(.L_1308 - .L_1307)
	.align		4
.L_1307:
        /*0064*/ 	.word	index@(.nv.constant0._Z8_sqrt_32iPfS_)
        /*0068*/ 	.short	0x0380
        /*006a*/ 	.short	0x0018


	//----- nvinfo : EIATTR_SW_WAR
	.align		4
.L_1308:
        /*006c*/ 	.byte	0x04, 0x36
        /*006e*/ 	.short	(.L_1310 - .L_1309)
.L_1309:
        /*0070*/ 	.word	0x00000008
.L_1310:


//--------------------- .nv.info._Z9_sinpi_64iPdS_ --------------------------
	.section	.nv.info._Z9_sinpi_64iPdS_,"",@"SHT_CUDA_INFO"
	.sectionflags	@""
	.align	4


	//----- nvinfo : EIATTR_CUDA_API_VERSION
	.align		4
        /*0000*/ 	.byte	0x04, 0x37
        /*0002*/ 	.short	(.L_1312 - .L_1311)
.L_1311:
        /*0004*/ 	.word	0x00000082


	//----- nvinfo : EIATTR_KPARAM_INFO
	.align		4
.L_1312:
        /*0008*/ 	.byte	0x04, 0x17
        /*000a*/ 	.short	(.L_1314 - .L_1313)
.L_1313:
        /*000c*/ 	.word	0x00000000
        /*0010*/ 	.short	0x0002
        /*0012*/ 	.short	0x0010
        /*0014*/ 	.byte	0x00, 0xf5, 0x21, 0x00


	//----- nvinfo : EIATTR_KPARAM_INFO
	.align		4
.L_1314:
        /*0018*/ 	.byte	0x04, 0x17
        /*001a*/ 	.short	(.L_1316 - .L_1315)
.L_1315:
        /*001c*/ 	.word	0x00000000
        /*0020*/ 	.short	0x0001
        /*0022*/ 	.short	0x0008
        /*0024*/ 	.byte	0x00, 0xf5, 0x21, 0x00


	//----- nvinfo : EIATTR_KPARAM_INFO
	.align		4
.L_1316:
        /*0028*/ 	.byte	0x04, 0x17
        /*002a*/ 	.short	(.L_1318 - .L_1317)
.L_1317:
        /*002c*/ 	.word	0x00000000
        /*0030*/ 	.short	0x0000
        /*0032*/ 	.short	0x0000
        /*0034*/ 	.byte	0x00, 0xf0, 0x11, 0x00


	//----- nvinfo : EIATTR_SPARSE_MMA_MASK
	.align		4
.L_1318:
        /*0038*/ 	.byte	0x03, 0x50
        /*003a*/ 	.short	0x0000


	//----- nvinfo : EIATTR_MAXREG_COUNT
	.align		4
        /*003c*/ 	.byte	0x03, 0x1b
        /*003e*/ 	.short	0x00ff


	//----- nvinfo : EIATTR_MERCURY_ISA_VERSION
	.align		4
        /*0040*/ 	.byte	0x03, 0x5f
        /*0042*/ 	.short	0x0101


	//----- nvinfo : EIATTR_VRC_CTA_INIT_COUNT
	.align		4
        /*0044*/ 	.byte	0x02, 0x4a
	.zero		1
	.zero		1


	//----- nvinfo : EIATTR_EXIT_INSTR_OFFSETS
	.align		4
        /*0048*/ 	.byte	0x04, 0x1c
        /*004a*/ 	.short	(.L_1320 - .L_1319)


	//   ....[0]....
.L_1319:
        /*004c*/ 	.word	0x00000070


	//   ....[1]....
        /*0050*/ 	.word	0x00000420


	//----- nvinfo : EIATTR_CRS_STACK_SIZE
	.align		4
.L_1320:
        /*0054*/ 	.byte	0x04, 0x1e
        /*0056*/ 	.short	(.L_1322 - .L_1321)
.L_1321:
        /*0058*/ 	.word	0x00000000


	//----- nvinfo : EIATTR_CBANK_PARAM_SIZE
	.align		4
.L_1322:
        /*005c*/ 	.byte	0x03, 0x19
        /*005e*/ 	.short	0x0018


	//----- nvinfo : EIATTR_PARAM_CBANK
	.align		4
        /*0060*/ 	.byte	0x04, 0x0a
        /*0062*/ 	.short	(.L_1324 - .L_1323)
	.align		4
.L_1323:
        /*0064*/ 	.word	index@(.nv.constant0._Z9_sinpi_64iPdS_)
        /*0068*/ 	.short	0x0380
        /*006a*/ 	.short	0x0018


	//----- nvinfo : EIATTR_SW_WAR
	.align		4
.L_1324:
        /*006c*/ 	.byte	0x04, 0x36
        /*006e*/ 	.short	(.L_1326 - .L_1325)
.L_1325:
        /*0070*/ 	.word	0x00000008
.L_1326:


//--------------------- .nv.info._Z9_sinpi_32iPfS_ --------------------------
	.section	.nv.info._Z9_sinpi_32iPfS_,"",@"SHT_CUDA_INFO"
	.sectionflags	@""
	.align	4


	//----- nvinfo : EIATTR_CUDA_API_VERSION
	.align		4
        /*0000*/ 	.byte	0x04, 0x37
        /*0002*/ 	.short	(.L_1328 - .L_1327)
.L_1327:
        /*0004*/ 	.word	0x00000082


	//----- nvinfo : EIATTR_KPARAM_INFO
	.align		4
.L_1328:
        /*0008*/ 	.byte	0x04, 0x17
        /*000a*/ 	.short	(.L_1330 - .L_1329)
.L_1329:
        /*000c*/ 	.word	0x00000000
        /*0010*/ 	.short	0x0002
        /*0012*/ 	.short	0x0010
        /*0014*/ 	.byte	0x00, 0xf5, 0x21, 0x00


	//----- nvinfo : EIATTR_KPARAM_INFO
	.align		4
.L_1330:
        /*0018*/ 	.byte	0x04, 0x17
        /*001a*/ 	.short	(.L_1332 - .L_1331)
.L_1331:
        /*001c*/ 	.word	0x00000000
        /*0020*/ 	.short	0x0001
        /*0022*/ 	.short	0x0008
        /*0024*/ 	.byte	0x00, 0xf5, 0x21, 0x00


	//----- nvinfo : EIATTR_KPARAM_INFO
	.align		4
.L_1332:
        /*0028*/ 	.byte	0x04, 0x17
        /*002a*/ 	.short	(.L_1334 - .L_1333)
.L_1333:
        /*002c*/ 	.word	0x00000000
        /*0030*/ 	.short	0x0000
        /*0032*/ 	.short	0x0000
        /*0034*/ 	.byte	0x00, 0xf0, 0x11, 0x00


	//----- nvinfo : EIATTR_SPARSE_MMA_MASK
	.align		4
.L_1334:
        /*0038*/ 	.byte	0x03, 0x50
        /*003a*/ 	.short	0x0000


	//----- nvinfo : EIATTR_MAXREG_COUNT
	.align		4
        /*003c*/ 	.byte	0x03, 0x1b
        /*003e*/ 	.short	0x00ff


	//----- nvinfo : EIATTR_MERCURY_ISA_VERSION
	.align		4
        /*0040*/ 	.byte	0x03, 0x5f
        /*0042*/ 	.short	0x0101


	//----- nvinfo : EIATTR_VRC_CTA_INIT_COUNT
	.align		4
        /*0044*/ 	.byte	0x02, 0x4a
	.zero		1
	.zero		1


	//----- nvinfo : EIATTR_EXIT_INSTR_OFFSETS
	.align		4
        /*0048*/ 	.byte	0x04, 0x1c
        /*004a*/ 	.short	(.L_1336 - .L_1335)


	//   ....[0]....
.L_1335:
        /*004c*/ 	.word	0x00000070


	//   ....[1]....
        /*0050*/ 	.word	0x000002c0


	//----- nvinfo : EIATTR_CRS_STACK_SIZE
	.align		4
.L_1336:
        /*0054*/ 	.byte	0x04, 0x1e
        /*0056*/ 	.short	(.L_1338 - .L_1337)
.L_1337:
        /*0058*/ 	.word	0x00000000


	//----- nvinfo : EIATTR_CBANK_PARAM_SIZE
	.align		4
.L_1338:
        /*005c*/ 	.byte	0x03, 0x19
        /*005e*/ 	.short	0x0018


	//----- nvinfo : EIATTR_PARAM_CBANK
	.align		4
        /*0060*/ 	.byte	0x04, 0x0a
        /*0062*/ 	.short	(.L_1340 - .L_1339)
	.align		4
.L_1339:
        /*0064*/ 	.word	index@(.nv.constant0._Z9_sinpi_32iPfS_)
        /*0068*/ 	.short	0x0380
        /*006a*/ 	.short	0x0018


	//----- nvinfo : EIATTR_SW_WAR
	.align		4
.L_1340:
        /*006c*/ 	.byte	0x04, 0x36
        /*006e*/ 	.short	(.L_1342 - .L_1341)
.L_1341:
        /*0070*/ 	.word	0x00000008
.L_1342:


//--------------------- .nv.info._Z8_sinh_64iPdS_ --------------------------
	.section	.nv.info._Z8_sinh_64iPdS_,"",@"SHT_CUDA_INFO"
	.sectionflags	@""
	.align	4


	//----- nvinfo : EIATTR_CUDA_API_VERSION
	.align		4
        /*0000*/ 	.byte	0x04, 0x37
        /*0002*/ 	.short	(.L_1344 - .L_1343)
.L_1343:
        /*0004*/ 	.word	0x00000082


	//----- nvinfo : EIATTR_KPARAM_INFO
	.align		4
.L_1344:
        /*0008*/ 	.byte	0x04, 0x17
        /*000a*/ 	.short	(.L_1346 - .L_1345)
.L_1345:
        /*000c*/ 	.word	0x00000000
        /*0010*/ 	.short	0x0002
        /*0012*/ 	.short	0x0010
        /*0014*/ 	.byte	0x00, 0xf5, 0x21, 0x00


	//----- nvinfo : EIATTR_KPARAM_INFO
	.align		4
.L_1346:
        /*0018*/ 	.byte	0x04, 0x17
        /*001a*/ 	.short	(.L_1348 - .L_1347)
.L_1347:
        /*001c*/ 	.word	0x00000000
        /*0020*/ 	.short	0x0001
        /*0022*/ 	.short	0x0008
        /*0024*/ 	.byte	0x00, 0xf5, 0x21, 0x00


	//----- nvinfo : EIATTR_KPARAM_INFO
	.align		4
.L_1348:
        /*0028*/ 	.byte	0x04, 0x17
        /*002a*/ 	.short	(.L_1350 - .L_1349)
.L_1349:
        /*002c*/ 	.word	0x00000000
        /*0030*/ 	.short	0x0000
        /*0032*/ 	.short	0x0000
        /*0034*/ 	.byte	0x00, 0xf0, 0x11, 0x00


	//----- nvinfo : EIATTR_SPARSE_MMA_MASK
	.align		4
.L_1350:
        /*0038*/ 	.byte	0x03, 0x50
        /*003a*/ 	.short	0x0000


	//----- nvinfo : EIATTR_MAXREG_COUNT
	.align		4
        /*003c*/ 	.byte	0x03, 0x1b
        /*003e*/ 	.short	0x00ff


	//----- nvinfo : EIATTR_MERCURY_ISA_VERSION
	.align		4
        /*0040*/ 	.byte	0x03, 0x5f
        /*0042*/ 	.short	0x0101


	//----- nvinfo : EIATTR_VRC_CTA_INIT_COUNT
	.align		4
        /*0044*/ 	.byte	0x02, 0x4a
	.zero		1
	.zero		1


	//----- nvinfo : EIATTR_EXIT_INSTR_OFFSETS
	.align		4
        /*0048*/ 	.byte	0x04, 0x1c
        /*004a*/ 	.short	(.L_1352 - .L_1351)


	//   ....[0]....
.L_1351:
        /*004c*/ 	.word	0x00000070


	//   ....[1]....
        /*0050*/ 	.word	0x000008e0


	//----- nvinfo : EIATTR_CRS_STACK_SIZE
	.align		4
.L_1352:
        /*0054*/ 	.byte	0x04, 0x1e
        /*0056*/ 	.short	(.L_1354 - .L_1353)
.L_1353:
        /*0058*/ 	.word	0x00000000


	//----- nvinfo : EIATTR_CBANK_PARAM_SIZE
	.align		4
.L_1354:
        /*005c*/ 	.byte	0x03, 0x19
        /*005e*/ 	.short	0x0018


	//----- nvinfo : EIATTR_PARAM_CBANK
	.align		4
        /*0060*/ 	.byte	0x04, 0x0a
        /*0062*/ 	.short	(.L_1356 - .L_1355)
	.align		4
.L_1355:
        /*0064*/ 	.word	index@(.nv.constant0._Z8_sinh_64iPdS_)
        /*0068*/ 	.short	0x0380
        /*006a*/ 	.short	0x0018


	//----- nvinfo : EIATTR_SW_WAR
	.align		4
.L_1356:
        /*006c*/ 	.byte	0x04, 0x36
        /*006e*/ 	.short	(.L_1358 - .L_1357)
.L_1357:
        /*0070*/ 	.word	0x00000008
.L_1358:


//--------------------- .nv.info._Z8_sinh_32iPfS_ --------------------------
	.section	.nv.info._Z8_sinh_32iPfS_,"",@"SHT_CUDA_INFO"
	.sectionflags	@""
	.align	4


	//----- nvinfo : EIATTR_CUDA_API_VERSION
	.align		4
        /*0000*/ 	.byte	0x04, 0x37
        /*0002*/ 	.short	(.L_1360 - .L_1359)
.L_1359:
        /*0004*/ 	.word	0x00000082


	//----- nvinfo : EIATTR_KPARAM_INFO
	.align		4
.L_1360:
        /*0008*/ 	.byte	0x04, 0x17
        /*000a*/ 	.short	(.L_1362 - .L_1361)
.L_1361:
        /*000c*/ 	.word	0x00000000
        /*0010*/ 	.short	0x0002
        /*0012*/ 	.short	0x0010
        /*0014*/ 	.byte	0x00, 0xf5, 0x21, 0x00


	//----- nvinfo : EIATTR_KPARAM_INFO
	.align		4
.L_1362:
        /*0018*/ 	.byte	0x04, 0x17
        /*001a*/ 	.short	(.L_1364 - .L_1363)
.L_1363:
        /*001c*/ 	.word	0x00000000
        /*0020*/ 	.short	0x0001
        /*0022*/ 	.short	0x0008
        /*0024*/ 	.byte	0x00, 0xf5, 0x21, 0x00


	//----- nvinfo : EIATTR_KPARAM_INFO
	.align		4
.L_1364:
        /*0028*/ 	.byte	0x04, 0x17
        /*002a*/ 	.short	(.L_1366 - .L_1365)
.L_1365:
        /*002c*/ 	.word	0x00000000
        /*0030*/ 	.short	0x0000
        /*0032*/ 	.short	0x0000
        /*0034*/ 	.byte	0x00, 0xf0, 0x11, 0x00


	//----- nvinfo : EIATTR_SPARSE_MMA_MASK
	.align		4
.L_1366:
        /*0038*/ 	.byte	0x03, 0x50
        /*003a*/ 	.short	0x0000


	//----- nvinfo : EIATTR_MAXREG_COUNT
	.align		4
        /*003c*/ 	.byte	0x03, 0x1b
        /*003e*/ 	.short	0x00ff


	//----- nvinfo : EIATTR_MERCURY_ISA_VERSION
	.align		4
        /*0040*/ 	.byte	0x03, 0x5f
        /*0042*/ 	.short	0x0101


	//----- nvinfo : EIATTR_VRC_CTA_INIT_COUNT
	.align		4
        /*0044*/ 	.byte	0x02, 0x4a
	.zero		1
	.zero		1


	//----- nvinfo : EIATTR_EXIT_INSTR_OFFSETS
	.align		4
        /*0048*/ 	.byte	0x04, 0x1c
        /*004a*/ 	.short	(.L_1368 - .L_1367)


	//   ....[0]....
.L_1367:
        /*004c*/ 	.word	0x00000070


	//   ....[1]....
        /*0050*/ 	.word	0x000002d0


	//----- nvinfo : EIATTR_CRS_STACK_SIZE
	.align		4
.L_1368:
        /*0054*/ 	.byte	0x04, 0x1e
        /*0056*/ 	.short	(.L_1370 - .L_1369)
.L_1369:
        /*0058*/ 	.word	0x00000000


	//----- nvinfo : EIATTR_CBANK_PARAM_SIZE
	.align		4
.L_1370:
        /*005c*/ 	.byte	0x03, 0x19
        /*005e*/ 	.short	0x0018


	//----- nvinfo : EIATTR_PARAM_CBANK
	.align		4
        /*0060*/ 	.byte	0x04, 0x0a
        /*0062*/ 	.short	(.L_1372 - .L_1371)
	.align		4
.L_1371:
        /*0064*/ 	.word	index@(.nv.constant0._Z8_sinh_32iPfS_)
        /*0068*/ 	.short	0x0380
        /*006a*/ 	.short	0x0018


	//----- nvinfo : EIATTR_SW_WAR
	.align		4
.L_1372:
        /*006c*/ 	.byte	0x04, 0x36
        /*006e*/ 	.short	(.L_1374 - .L_1373)
.L_1373:
        /*0070*/ 	.word	0x00000008
.L_1374:


//--------------------- .nv.info._Z7_sin_64iPdS_  --------------------------
	.section	.nv.info._Z7_sin_64iPdS_,"",@"SHT_CUDA_INFO"
	.sectionflags	@""
	.align	4


	//----- nvinfo : EIATTR_CUDA_API_VERSION
	.align		4
        /*0000*/ 	.byte	0x04, 0x37
        /*0002*/ 	.short	(.L_1376 - .L_1375)
.L_1375:
        /*0004*/ 	.word	0x00000082


	//----- nvinfo : EIATTR_KPARAM_INFO
	.align		4
.L_1376:
        /*0008*/ 	.byte	0x04, 0x17
        /*000a*/ 	.short	(.L_1378 - .L_1377)
.L_1377:
        /*000c*/ 	.word	0x00000000
        /*0010*/ 	.short	0x0002
        /*0012*/ 	.short	0x0010
        /*0014*/ 	.byte	0x00, 0xf5, 0x21, 0x00


	//----- nvinfo : EIATTR_KPARAM_INFO
	.align		4
.L_1378:
        /*0018*/ 	.byte	0x04, 0x17
        /*001a*/ 	.short	(.L_1380 - .L_1379)
.L_1379:
        /*001c*/ 	.word	0x00000000
        /*0020*/ 	.short	0x0001
        /*0022*/ 	.short	0x0008
        /*0024*/ 	.byte	0x00, 0xf5, 0x21, 0x00


	//----- nvinfo : EIATTR_KPARAM_INFO
	.align		4
.L_1380:
        /*0028*/ 	.byte	0x04, 0x17
        /*002a*/ 	.short	(.L_1382 - .L_1381)
.L_1381:
        /*002c*/ 	.word	0x00000000
        /*0030*/ 	.short	0x0000
        /*0032*/ 	.short	0x0000
        /*0034*/ 	.byte	0x00, 0xf0, 0x11, 0x00


	//----- nvinfo : EIATTR_SPARSE_MMA_MASK
	.align		4
.L_1382:
        /*0038*/ 	.byte	0x03, 0x50
        /*003a*/ 	.short	0x0000


	//----- nvinfo : EIATTR_MAXREG_COUNT
	.align		4
        /*003c*/ 	.byte	0x03, 0x1b
        /*003e*/ 	.short	0x00ff


	//----- nvinfo : EIATTR_MERCURY_ISA_VERSION
	.align		4
        /*0040*/ 	.byte	0x03, 0x5f
        /*0042*/ 	.short	0x0101


	//----- nvinfo : EIATTR_VRC_CTA_INIT_COUNT
	.align		4
        /*0044*/ 	.byte	0x02, 0x4a
	.zero		1
	.zero		1


	//----- nvinfo : EIATTR_EXIT_INSTR_OFFSETS
	.align		4
        /*0048*/ 	.byte	0x04, 0x1c
        /*004a*/ 	.short	(.L_1384 - .L_1383)


	//   ....[0]....
.L_1383:
        /*004c*/ 	.word	0x00000080


	//   ....[1]....
        /*0050*/ 	.word	0x000004e0


	//----- nvinfo : EIATTR_CRS_STACK_SIZE
	.align		4
.L_1384:
        /*0054*/ 	.byte	0x04, 0x1e
        /*0056*/ 	.short	(.L_1386 - .L_1385)
.L_1385:
        /*0058*/ 	.word	0x00000000


	//----- nvinfo : EIATTR_CBANK_PARAM_SIZE
	.align		4
.L_1386:
        /*005c*/ 	.byte	0x03, 0x19
        /*005e*/ 	.short	0x0018


	//----- nvinfo : EIATTR_PARAM_CBANK
	.align		4
        /*0060*/ 	.byte	0x04, 0x0a
        /*0062*/ 	.short	(.L_1388 - .L_1387)
	.align		4
.L_1387:
        /*0064*/ 	.word	index@(.nv.constant0._Z7_sin_64iPdS_)
        /*0068*/ 	.short	0x0380
        /*006a*/ 	.short	0x0018


	//----- nvinfo : EIATTR_SW_WAR
	.align		4
.L_1388:
        /*006c*/ 	.byte	0x04, 0x36
        /*006e*/ 	.short	(.L_1390 - .L_1389)
.L_1389:
        /*0070*/ 	.word	0x00000008
.L_1390:


//--------------------- .nv.info._Z7_sin_32iPfS_  --------------------------
	.section	.nv.info._Z7_sin_32iPfS_,"",@"SHT_CUDA_INFO"
	.sectionflags	@""
	.align	4


	//----- nvinfo : EIATTR_CUDA_API_VERSION
	.align		4
        /*0000*/ 	.byte	0x04, 0x37
        /*0002*/ 	.short	(.L_1392 - .L_1391)
.L_1391:
        /*0004*/ 	.word	0x00000082


	//----- nvinfo : EIATTR_KPARAM_INFO
	.align		4
.L_1392:
        /*0008*/ 	.byte	0x04, 0x17
        /*000a*/ 	.short	(.L_1394 - .L_1393)
.L_1393:
        /*000c*/ 	.word	0x00000000
        /*0010*/ 	.short	0x0002
        /*0012*/ 	.short	0x0010
        /*0014*/ 	.byte	0x00, 0xf5, 0x21, 0x00


	//----- nvinfo : EIATTR_KPARAM_INFO
	.align		4
.L_1394:
        /*0018*/ 	.byte	0x04, 0x17
        /*001a*/ 	.short	(.L_1396 - .L_1395)
.L_1395:
        /*001c*/ 	.word	0x00000000
        /*0020*/ 	.short	0x0001
        /*0022*/ 	.short	0x0008
        /*0024*/ 	.byte	0x00, 0xf5, 0x21, 0x00


	//----- nvinfo : EIATTR_KPARAM_INFO
	.align		4
.L_1396:
        /*0028*/ 	.byte	0x04, 0x17
        /*002a*/ 	.short	(.L_1398 - .L_1397)
.L_1397:
        /*002c*/ 	.word	0x00000000
        /*0030*/ 	.short	0x0000
        /*0032*/ 	.short	0x0000
        /*0034*/ 	.byte	0x00, 0xf0, 0x11, 0x00


	//----- nvinfo : EIATTR_SPARSE_MMA_MASK
	.align		4
.L_1398:
        /*0038*/ 	.byte	0x03, 0x50
        /*003a*/ 	.short	0x0000


	//----- nvinfo : EIATTR_MAXREG_COUNT
	.align		4
        /*003c*/ 	.byte	0x03, 0x1b
        /*003e*/ 	.short	0x00ff


	//----- nvinfo : EIATTR_MERCURY_ISA_VERSION
	.align		4
        /*0040*/ 	.byte	0x03, 0x5f
        /*0042*/ 	.short	0x0101


	//----- nvinfo : EIATTR_VRC_CTA_INIT_COUNT
	.align		4
        /*0044*/ 	.byte	0x02, 0x4a
	.zero		1
	.zero		1


	//----- nvinfo : EIATTR_EXIT_INSTR_OFFSETS
	.align		4
        /*0048*/ 	.byte	0x04, 0x1c
        /*004a*/ 	.short	(.L_1400 - .L_1399)


	//   ....[0]....
.L_1399:
        /*004c*/ 	.word	0x00000070


	//   ....[1]....
        /*0050*/ 	.word	0x00000900


	//----- nvinfo : EIATTR_CRS_STACK_SIZE
	.align		4
.L_1400:
        /*0054*/ 	.byte	0x04, 0x1e
        /*0056*/ 	.short	(.L_1402 - .L_1401)
.L_1401:
        /*0058*/ 	.word	0x00000000


	//----- nvinfo : EIATTR_CBANK_PARAM_SIZE
	.align		4
.L_1402:
        /*005c*/ 	.byte	0x03, 0x19
        /*005e*/ 	.short	0x0018


	//----- nvinfo : EIATTR_PARAM_CBANK
	.align		4
        /*0060*/ 	.byte	0x04, 0x0a
        /*0062*/ 	.short	(.L_1404 - .L_1403)
	.align		4
.L_1403:
        /*0064*/ 	.word	index@(.nv.constant0._Z7_sin_32iPfS_)
        /*0068*/ 	.short	0x0380
        /*006a*/ 	.short	0x0018


	//----- nvinfo : EIATTR_SW_WAR
	.align		4
.L_1404:
        /*006c*/ 	.byte	0x04, 0x36
        /*006e*/ 	.short	(.L_1406 - .L_1405)
.L_1405:
        /*0070*/ 	.word	0x00000008
.L_1406:


//--------------------- .nv.info._Z8_sign_64iPdS_ --------------------------
	.section	.nv.info._Z8_sign_64iPdS_,"",@"SHT_CUDA_INFO"
	.sectionflags	@""
	.align	4


	//----- nvinfo : EIATTR_CUDA_API_VERSION
	.align		4
        /*0000*/ 	.byte	0x04, 0x37
        /*0002*/ 	.short	(.L_1408 - .L_1407)
.L_1407:
        /*0004*/ 	.word	0x00000082


	//----- nvinfo : EIATTR_KPARAM_INFO
	.align		4
.L_1408:
        /*0008*/ 	.byte	0x04, 0x17
        /*000a*/ 	.short	(.L_1410 - .L_1409)
.L_1409:
        /*000c*/ 	.word	0x00000000
        /*0010*/ 	.short	0x0002
        /*0012*/ 	.short	0x0010
        /*0014*/ 	.byte	0x00, 0xf5, 0x21, 0x00


	//----- nvinfo : EIATTR_KPARAM_INFO
	.align		4
.L_1410:
        /*0018*/ 	.byte	0x04, 0x17
        /*001a*/ 	.short	(.L_1412 - .L_1411)
.L_1411:
        /*001c*/ 	.word	0x00000000
        /*0020*/ 	.short	0x0001
        /*0022*/ 	.short	0x0008
        /*0024*/ 	.byte	0x00, 0xf5, 0x21, 0x00


	//----- nvinfo : EIATTR_KPARAM_INFO
	.align		4
.L_1412:
        /*0028*/ 	.byte	0x04, 0x17
        /*002a*/ 	.short	(.L_1414 - .L_1413)
.L_1413:
        /*002c*/ 	.word	0x00000000
        /*0030*/ 	.short	0x0000
        /*0032*/ 	.short	0x0000
        /*0034*/ 	.byte	0x00, 0xf0, 0x11, 0x00


	//----- nvinfo : EIATTR_SPARSE_MMA_MASK
	.align		4
.L_1414:
        /*0038*/ 	.byte	0x03, 0x50
        /*003a*/ 	.short	0x0000


	//----- nvinfo : EIATTR_MAXREG_COUNT
	.align		4
        /*003c*/ 	.byte	0x03, 0x1b
        /*003e*/ 	.short	0x00ff


	//----- nvinfo : EIATTR_MERCURY_ISA_VERSION
	.align		4
        /*0040*/ 	.byte	0x03, 0x5f
        /*0042*/ 	.short	0x0101


	//----- nvinfo : EIATTR_VRC_CTA_INIT_COUNT
	.align		4
        /*0044*/ 	.byte	0x02, 0x4a
	.zero		1
	.zero		1


	//----- nvinfo : EIATTR_EXIT_INSTR_OFFSETS
	.align		4
        /*0048*/ 	.byte	0x04, 0x1c
        /*004a*/ 	.short	(.L_1416 - .L_1415)


	//   ....[0]....
.L_1415:
        /*004c*/ 	.word	0x00000070


	//   ....[1]....
        /*0050*/ 	.word	0x00000190


	//----- nvinfo : EIATTR_CRS_STACK_SIZE
	.align		4
.L_1416:
        /*0054*/ 	.byte	0x04, 0x1e
        /*0056*/ 	.short	(.L_1418 - .L_1417)
.L_1417:
        /*0058*/ 	.word	0x00000000


	//----- nvinfo : EIATTR_CBANK_PARAM_SIZE
	.align		4
.L_1418:
        /*005c*/ 	.byte	0x03, 0x19
        /*005e*/ 	.short	0x0018


	//----- nvinfo : EIATTR_PARAM_CBANK
	.align		4
        /*0060*/ 	.byte	0x04, 0x0a
        /*0062*/ 	.short	(.L_1420 - .L_1419)
	.align		4
.L_1419:
        /*0064*/ 	.word	index@(.nv.constant0._Z8_sign_64iPdS_)
        /*0068*/ 	.short	0x0380
        /*006a*/ 	.short	0x0018


	//----- nvinfo : EIATTR_SW_WAR
	.align		4
.L_1420:
        /*006c*/ 	.byte	0x04, 0x36
        /*006e*/ 	.short	(.L_1422 - .L_1421)
.L_1421:
        /*0070*/ 	.word	0x00000008
.L_1422:


//--------------------- .nv.info._Z8_sign_32iPfS_ --------------------------
	.section	.nv.info._Z8_sign_32iPfS_,"",@"SHT_CUDA_INFO"
	.sectionflags	@""
	.align	4


	//----- nvinfo : EIATTR_CUDA_API_VERSION
	.align		4
        /*0000*/ 	.byte	0x04, 0x37
        /*0002*/ 	.short	(.L_1424 - .L_1423)
.L_1423:
        /*0004*/ 	.word	0x00000082


	//----- nvinfo : EIATTR_KPARAM_INFO
	.align		4
.L_1424:
        /*0008*/ 	.byte	0x04, 0x17
        /*000a*/ 	.short	(.L_1426 - .L_1425)
.L_1425:
        /*000c*/ 	.word	0x00000000
        /*0010*/ 	.short	0x0002
        /*0012*/ 	.short	0x0010
        /*0014*/ 	.byte	0x00, 0xf5, 0x21, 0x00


	//----- nvinfo : EIATTR_KPARAM_INFO
	.align		4
.L_1426:
        /*0018*/ 	.byte	0x04, 0x17
        /*001a*/ 	.short	(.L_1428 - .L_1427)
.L_1427:
        /*001c*/ 	.word	0x00000000
        /*0020*/ 	.short	0x0001
        /*0022*/ 	.short	0x0008
        /*0024*/ 	.byte	0x00, 0xf5, 0x21, 0x00


	//----- nvinfo : EIATTR_KPARAM_INFO
	.align		4
.L_1428:
        /*0028*/ 	.byte	0x04, 0x17
        /*002a*/ 	.short	(.L_1430 - .L_1429)
.L_1429:
        /*002c*/ 	.word	0x00000000
        /*0030*/ 	.short	0x0000
        /*0032*/ 	.short	0x0000
        /*0034*/ 	.byte	0x00, 0xf0, 0x11, 0x00


	//----- nvinfo : EIATTR_SPARSE_MMA_MASK
	.align		4
.L_1430:
        /*0038*/ 	.byte	0x03, 0x50
        /*003a*/ 	.short	0x0000


	//----- nvinfo : EIATTR_MAXREG_COUNT
	.align		4
        /*003c*/ 	.byte	0x03, 0x1b
        /*003e*/ 	.short	0x00ff


	//----- nvinfo : EIATTR_MERCURY_ISA_VERSION
	.align		4
        /*0040*/ 	.byte	0x03, 0x5f
        /*0042*/ 	.short	0x0101


	//----- nvinfo : EIATTR_VRC_CTA_INIT_COUNT
	.align		4
        /*0044*/ 	.byte	0x02, 0x4a
	.zero		1
	.zero		1


	//----- nvinfo : EIATTR_EXIT_INSTR_OFFSETS
	.align		4
        /*0048*/ 	.byte	0x04, 0x1c
        /*004a*/ 	.short	(.L_1432 - .L_1431)


	//   ....[0]....
.L_1431:
        /*004c*/ 	.word	0x00000070


	//   ....[1]....
        /*0050*/ 	.word	0x00000190


	//----- nvinfo : EIATTR_CRS_STACK_SIZE
	.align		4
.L_1432:
        /*0054*/ 	.byte	0x04, 0x1e
        /*0056*/ 	.short	(.L_1434 - .L_1433)
.L_1433:
        /*0058*/ 	.word	0x00000000


	//----- nvinfo : EIATTR_CBANK_PARAM_SIZE
	.align		4
.L_1434:
        /*005c*/ 	.byte	0x03, 0x19
        /*005e*/ 	.short	0x0018


	//----- nvinfo : EIATTR_PARAM_CBANK
	.align		4
        /*0060*/ 	.byte	0x04, 0x0a
        /*0062*/ 	.short	(.L_1436 - .L_1435)
	.align		4
.L_1435:
        /*0064*/ 	.word	index@(.nv.constant0._Z8_sign_32iPfS_)
        /*0068*/ 	.short	0x0380
        /*006a*/ 	.short	0x0018


	//----- nvinfo : EIATTR_SW_WAR
	.align		4
.L_1436:
        /*006c*/ 	.byte	0x04, 0x36
        /*006e*/ 	.short	(.L_1438 - .L_1437)
.L_1437:
        /*0070*/ 	.word	0x00000008
.L_1438:


//--------------------- .nv.info._Z8_sigm_64iPdS_ --------------------------
	.section	.nv.info._Z8_sigm_64iPdS_,"",@"SHT_CUDA_INFO"
	.sectionflags	@""
	.align	4


	//----- nvinfo : EIATTR_CUDA_API_VERSION
	.align		4
        /*0000*/ 	.byte	0x04, 0x37
        /*0002*/ 	.short	(.L_1440 - .L_1439)
.L_1439:
        /*0004*/ 	.word	0x00000082


	//----- nvinfo : EIATTR_KPARAM_INFO
	.align		4
.L_1440:
        /*0008*/ 	.byte	0x04, 0x17
        /*000a*/ 	.short	(.L_1442 - .L_1441)
.L_1441:
        /*000c*/ 	.word	0x00000000
        /*0010*/ 	.short	0x0002
        /*0012*/ 	.short	0x0010
        /*0014*/ 	.byte	0x00, 0xf5, 0x21, 0x00


	//----- nvinfo : EIATTR_KPARAM_INFO
	.align		4
.L_1442:
        /*0018*/ 	.byte	0x04, 0x17
        /*001a*/ 	.short	(.L_1444 - .L_1443)
.L_1443:
        /*001c*/ 	.word	0x00000000
        /*0020*/ 	.short	0x0001
        /*0022*/ 	.short	0x0008
        /*0024*/ 	.byte	0x00, 0xf5, 0x21, 0x00


	//----- nvinfo : EIATTR_KPARAM_INFO
	.align		4
.L_1444:
        /*0028*/ 	.byte	0x04, 0x17
        /*002a*/ 	.short	(.L_1446 - .L_1445)
.L_1445:
        /*002c*/ 	.word	0x00000000
        /*0030*/ 	.short	0x0000
        /*0032*/ 	.short	0x0000
        /*0034*/ 	.byte	0x00, 0xf0, 0x11, 0x00


	//----- nvinfo : EIATTR_SPARSE_MMA_MASK
	.align		4
.L_1446:
        /*0038*/ 	.byte	0x03, 0x50
        /*003a*/ 	.short	0x0000


	//----- nvinfo : EIATTR_MAXREG_COUNT
	.align		4
        /*003c*/ 	.byte	0x03, 0x1b
        /*003e*/ 	.short	0x00ff


	//----- nvinfo : EIATTR_MERCURY_ISA_VERSION
	.align		4
        /*0040*/ 	.byte	0x03, 0x5f
        /*0042*/ 	.short	0x0101


	//----- nvinfo : EIATTR_VRC_CTA_INIT_COUNT
	.align		4
        /*0044*/ 	.byte	0x02, 0x4a
	.zero		1
	.zero		1


	//----- nvinfo : EIATTR_EXIT_INSTR_OFFSETS
	.align		4
        /*0048*/ 	.byte	0x04, 0x1c
        /*004a*/ 	.short	(.L_1448 - .L_1447)


	//   ....[0]....
.L_1447:
        /*004c*/ 	.word	0x00000070


	//   ....[1]....
        /*0050*/ 	.word	0x00000bc0


	//----- nvinfo : EIATTR_CRS_STACK_SIZE
	.align		4
.L_1448:
        /*0054*/ 	.byte	0x04, 0x1e
        /*0056*/ 	.short	(.L_1450 - .L_1449)
.L_1449:
        /*0058*/ 	.word	0x00000000


	//----- nvinfo : EIATTR_CBANK_PARAM_SIZE
	.align		4
.L_1450:
        /*005c*/ 	.byte	0x03, 0x19
        /*005e*/ 	.short	0x0018


	//----- nvinfo : EIATTR_PARAM_CBANK
	.align		4
        /*0060*/ 	.byte	0x04, 0x0a
        /*0062*/ 	.short	(.L_1452 - .L_1451)
	.align		4
.L_1451:
        /*0064*/ 	.word	index@(.nv.constant0._Z8_sigm_64iPdS_)
        /*0068*/ 	.short	0x0380
        /*006a*/ 	.short	0x0018


	//----- nvinfo : EIATTR_SW_WAR
	.align		4
.L_1452:
        /*006c*/ 	.byte	0x04, 0x36
        /*006e*/ 	.short	(.L_1454 - .L_1453)
.L_1453:
        /*0070*/ 	.word	0x00000008
.L_1454:


//--------------------- .nv.info._Z8_sigm_32iPfS_ --------------------------
	.section	.nv.info._Z8_sigm_32iPfS_,"",@"SHT_CUDA_INFO"
	.sectionflags	@""
	.align	4


	//----- nvinfo : EIATTR_CUDA_API_VERSION
	.align		4
        /*0000*/ 	.byte	0x04, 0x37
        /*0002*/ 	.short	(.L_1456 - .L_1455)
.L_1455:
        /*0004*/ 	.word	0x00000082


	//----- nvinfo : EIATTR_KPARAM_INFO
	.align		4
.L_1456:
        /*0008*/ 	.byte	0x04, 0x17
        /*000a*/ 	.short	(.L_1458 - .L_1457)
.L_1457:
        /*000c*/ 	.word	0x00000000
        /*0010*/ 	.short	0x0002
        /*0012*/ 	.short	0x0010
        /*0014*/ 	.byte	0x00, 0xf5, 0x21, 0x00


	//----- nvinfo : EIATTR_KPARAM_INFO
	.align		4
.L_1458:
        /*0018*/ 	.byte	0x04, 0x17
        /*001a*/ 	.short	(.L_1460 - .L_1459)
.L_1459:
        /*001c*/ 	.word	0x00000000
        /*0020*/ 	.short	0x0001
        /*0022*/ 	.short	0x0008
        /*0024*/ 	.byte	0x00, 0xf5, 0x21, 0x00


	//----- nvinfo : EIATTR_KPARAM_INFO
	.align		4
.L_1460:
        /*0028*/ 	.byte	0x04, 0x17
        /*002a*/ 	.short	(.L_1462 - .L_1461)
.L_1461:
        /*002c*/ 	.word	0x00000000
        /*0030*/ 	.short	0x0000
        /*0032*/ 	.short	0x0000
        /*0034*/ 	.byte	0x00, 0xf0, 0x11, 0x00


	//----- nvinfo : EIATTR_SPARSE_MMA_MASK
	.align		4
.L_1462:
        /*0038*/ 	.byte	0x03, 0x50
        /*003a*/ 	.short	0x0000


	//----- nvinfo : EIATTR_MAXREG_COUNT
	.align		4
        /*003c*/ 	.byte	0x03, 0x1b
        /*003e*/ 	.short	0x00ff


	//----- nvinfo : EIATTR_MERCURY_ISA_VERSION
	.align		4
        /*0040*/ 	.byte	0x03, 0x5f
        /*0042*/ 	.short	0x0101


	//----- nvinfo : EIATTR_VRC_CTA_INIT_COUNT
	.align		4
        /*0044*/ 	.byte	0x02, 0x4a
	.zero		1
	.zero		1


	//----- nvinfo : EIATTR_EXIT_INSTR_OFFSETS
	.align		4
        /*0048*/ 	.byte	0x04, 0x1c
        /*004a*/ 	.short	(.L_1464 - .L_1463)


	//   ....[0]....
.L_1463:
        /*004c*/ 	.word	0x00000070


	//   ....[1]....
        /*0050*/ 	.word	0x000004b0


	//----- nvinfo : EIATTR_CRS_STACK_SIZE
	.align		4
.L_1464:
        /*0054*/ 	.byte	0x04, 0x1e
        /*0056*/ 	.short	(.L_1466 - .L_1465)
.L_1465:
        /*0058*/ 	.word	0x00000000


	//----- nvinfo : EIATTR_CBANK_PARAM_SIZE
	.align		4
.L_1466:
        /*005c*/ 	.byte	0x03, 0x19
        /*005e*/ 	.short	0x0018


	//----- nvinfo : EIATTR_PARAM_CBANK
	.align		4
        /*0060*/ 	.byte	0x04, 0x0a
        /*0062*/ 	.short	(.L_1468 - .L_1467)
	.align		4
.L_1467:
        /*0064*/ 	.word	index@(.nv.constant0._Z8_sigm_32iPfS_)
        /*0068*/ 	.short	0x0380
        /*006a*/ 	.short	0x0018


	//----- nvinfo : EIATTR_SW_WAR
	.align		4
.L_1468:
        /*006c*/ 	.byte	0x04, 0x36
        /*006e*/ 	.short	(.L_1470 - .L_1469)
.L_1469:
        /*0070*/ 	.word	0x00000008
.L_1470:


//--------------------- .nv.info._Z9_round_64iPdS_ --------------------------
	.section	.nv.info._Z9_round_64iPdS_,"",@"SHT_CUDA_INFO"
	.sectionflags	@""
	.align	4


	//----- nvinfo : EIATTR_CUDA_API_VERSION
	.align		4
        /*0000*/ 	.byte	0x04, 0x37
        /*0002*/ 	.short	(.L_1472 - .L_1471)
.L_1471:
        /*0004*/ 	.word	0x00000082


	//----- nvinfo : EIATTR_KPARAM_INFO
	.align		4
.L_1472:
        /*0008*/ 	.byte	0x04, 0x17
        /*000a*/ 	.short	(.L_1474 - .L_1473)
.L_1473:
        /*000c*/ 	.word	0x00000000
        /*0010*/ 	.short	0x0002
        /*0012*/ 	.short	0x0010
        /*0014*/ 	.byte	0x00, 0xf5, 0x21, 0x00


	//----- nvinfo : EIATTR_KPARAM_INFO
	.align		4
.L_1474:
        /*0018*/ 	.byte	0x04, 0x17
        /*001a*/ 	.short	(.L_1476 - .L_1475)
.L_1475:
        /*001c*/ 	.word	0x00000000
        /*0020*/ 	.short	0x0001
        /*0022*/ 	.short	0x0008
        /*0024*/ 	.byte	0x00, 0xf5, 0x21, 0x00


	//----- nvinfo : EIATTR_KPARAM_INFO
	.align		4
.L_1476:
        /*0028*/ 	.byte	0x04, 0x17
        /*002a*/ 	.short	(.L_1478 - .L_1477)
.L_1477:
        /*002c*/ 	.word	0x00000000
        /*0030*/ 	.short	0x0000
        /*0032*/ 	.short	0x0000
        /*0034*/ 	.byte	0x00, 0xf0, 0x11, 0x00


	//----- nvinfo : EIATTR_SPARSE_MMA_MASK
	.align		4
.L_1478:
        /*0038*/ 	.byte	0x03, 0x50
        /*003a*/ 	.short	0x0000


	//----- nvinfo : EIATTR_MAXREG_COUNT
	.align		4
        /*003c*/ 	.byte	0x03, 0x1b
        /*003e*/ 	.short	0x00ff


	//----- nvinfo : EIATTR_MERCURY_ISA_VERSION
	.align		4
        /*0040*/ 	.byte	0x03, 0x5f
        /*0042*/ 	.short	0x0101


	//----- nvinfo : EIATTR_VRC_CTA_INIT_COUNT
	.align		4
        /*0044*/ 	.byte	0x02, 0x4a
	.zero		1
	.zero		1


	//----- nvinfo : EIATTR_EXIT_INSTR_OFFSETS
	.align		4
        /*0048*/ 	.byte	0x04, 0x1c
        /*004a*/ 	.short	(.L_1480 - .L_1479)


	//   ....[0]....
.L_1479:
        /*004c*/ 	.word	0x00000070


	//   ....[1]....
        /*0050*/ 	.word	0x00000190


	//----- nvinfo : EIATTR_CRS_STACK_SIZE
	.align		4
.L_1480:
        /*0054*/ 	.byte	0x04, 0x1e
        /*0056*/ 	.short	(.L_1482 - .L_1481)
.L_1481:
        /*0058*/ 	.word	0x00000000


	//----- nvinfo : EIATTR_CBANK_PARAM_SIZE
	.align		4
.L_1482:
        /*005c*/ 	.byte	0x03, 0x19
        /*005e*/ 	.short	0x0018


	//----- nvinfo : EIATTR_PARAM_CBANK
	.align		4
        /*0060*/ 	.byte	0x04, 0x0a
        /*0062*/ 	.short	(.L_1484 - .L_1483)
	.align		4
.L_1483:
        /*0064*/ 	.word	index@(.nv.constant0._Z9_round_64iPdS_)
        /*0068*/ 	.short	0x0380
        /*006a*/ 	.short	0x0018


	//----- nvinfo : EIATTR_SW_WAR
	.align		4
.L_1484:
        /*006c*/ 	.byte	0x04, 0x36
        /*006e*/ 	.short	(.L_1486 - .L_1485)
.L_1485:
        /*0070*/ 	.word	0x00000008
.L_1486:


//--------------------- .nv.info._Z9_round_32iPfS_ --------------------------
	.section	.nv.info._Z9_round_32iPfS_,"",@"SHT_CUDA_INFO"
	.sectionflags	@""
	.align	4


	//----- nvinfo : EIATTR_CUDA_API_VERSION
	.align		4
        /*0000*/ 	.byte	0x04, 0x37
        /*0002*/ 	.short	(.L_1488 - .L_1487)
.L_1487:
        /*0004*/ 	.word	0x00000082


	//----- nvinfo : EIATTR_KPARAM_INFO
	.align		4
.L_1488:
        /*0008*/ 	.byte	0x04, 0x17
        /*000a*/ 	.short	(.L_1490 - .L_1489)
.L_1489:
        /*000c*/ 	.word	0x00000000
        /*0010*/ 	.short	0x0002
        /*0012*/ 	.short	0x0010
        /*0014*/ 	.byte	0x00, 0xf5, 0x21, 0x00


	//----- nvinfo : EIATTR_KPARAM_INFO
	.align		4
.L_1490:
        /*0018*/ 	.byte	0x04, 0x17
        /*001a*/ 	.short	(.L_1492 - .L_1491)
.L_1491:
        /*001c*/ 	.word	0x00000000
        /*0020*/ 	.short	0x0001
        /*0022*/ 	.short	0x0008
        /*0024*/ 	.byte	0x00, 0xf5, 0x21, 0x00


	//----- nvinfo : EIATTR_KPARAM_INFO
	.align		4
.L_1492:
        /*0028*/ 	.byte	0x04, 0x17
        /*002a*/ 	.short	(.L_1494 - .L_1493)
.L_1493:
        /*002c*/ 	.word	0x00000000
        /*0030*/ 	.short	0x0000
        /*0032*/ 	.short	0x0000
        /*0034*/ 	.byte	0x00, 0xf0, 0x11, 0x00


	//----- nvinfo : EIATTR_SPARSE_MMA_MASK
	.align		4
.L_1494:
        /*0038*/ 	.byte	0x03, 0x50
        /*003a*/ 	.short	0x0000


	//----- nvinfo : EIATTR_MAXREG_COUNT
	.align		4
        /*003c*/ 	.byte	0x03, 0x1b
        /*003e*/ 	.short	0x00ff


	//----- nvinfo : EIATTR_MERCURY_ISA_VERSION
	.align		4
        /*0040*/ 	.byte	0x03, 0x5f
        /*0042*/ 	.short	0x0101


	//----- nvinfo : EIATTR_VRC_CTA_INIT_COUNT
	.align		4
        /*0044*/ 	.byte	0x02, 0x4a
	.zero		1
	.zero		1


	//----- nvinfo : EIATTR_EXIT_INSTR_OFFSETS
	.align		4
        /*0048*/ 	.byte	0x04, 0x1c
        /*004a*/ 	.short	(.L_1496 - .L_1495)


	//   ....[0]....
.L_1495:
        /*004c*/ 	.word	0x00000070


	//   ....[1]....
        /*0050*/ 	.word	0x00000180


	//----- nvinfo : EIATTR_CRS_STACK_SIZE
	.align		4
.L_1496:
        /*0054*/ 	.byte	0x04, 0x1e
        /*0056*/ 	.short	(.L_1498 - .L_1497)
.L_1497:
        /*0058*/ 	.word	0x00000000


	//----- nvinfo : EIATTR_CBANK_PARAM_SIZE
	.align		4
.L_1498:
        /*005c*/ 	.byte	0x03, 0x19
        /*005e*/ 	.short	0x0018


	//----- nvinfo : EIATTR_PARAM_CBANK
	.align		4
        /*0060*/ 	.byte	0x04, 0x0a
        /*0062*/ 	.short	(.L_1500 - .L_1499)
	.align		4
.L_1499:
        /*0064*/ 	.word	index@(.nv.constant0._Z9_round_32iPfS_)
        /*0068*/ 	.short	0x0380
        /*006a*/ 	.short	0x0018


	//----- nvinfo : EIATTR_SW_WAR
	.align		4
.L_1500:
        /*006c*/ 	.byte	0x04, 0x36
        /*006e*/ 	.short	(.L_1502 - .L_1501)
.L_1501:
        /*0070*/ 	.word	0x00000008
.L_1502:


//--------------------- .nv.info._Z11_lzorelu_64iPdS_ --------------------------
	.section	.nv.info._Z11_lzorelu_64iPdS_,"",@"SHT_CUDA_INFO"
	.sectionflags	@""
	.align	4


	//----- nvinfo : EIATTR_CUDA_API_VERSION
	.align		4
        /*0000*/ 	.byte	0x04, 0x37
        /*0002*/ 	.short	(.L_1504 - .L_1503)
.L_1503:
        /*0004*/ 	.word	0x00000082


	//----- nvinfo : EIATTR_KPARAM_INFO
	.align		4
.L_1504:
        /*0008*/ 	.byte	0x04, 0x17
        /*000a*/ 	.short	(.L_1506 - .L_1505)
.L_1505:
        /*000c*/ 	.word	0x00000000
        /*0010*/ 	.short	0x0002
        /*0012*/ 	.short	0x0010
        /*0014*/ 	.byte	0x00, 0xf5, 0x21, 0x00


	//----- nvinfo : EIATTR_KPARAM_INFO
	.align		4
.L_1506:
        /*0018*/ 	.byte	0x04, 0x17
        /*001a*/ 	.short	(.L_1508 - .L_1507)
.L_1507:
        /*001c*/ 	.word	0x00000000
        /*0020*/ 	.short	0x0001
        /*0022*/ 	.short	0x0008
        /*0024*/ 	.byte	0x00, 0xf5, 0x21, 0x00


	//----- nvinfo : EIATTR_KPARAM_INFO
	.align		4
.L_1508:
        /*0028*/ 	.byte	0x04, 0x17
        /*002a*/ 	.short	(.L_1510 - .L_1509)
.L_1509:
        /*002c*/ 	.word	0x00000000
        /*0030*/ 	.short	0x0000
        /*0032*/ 	.short	0x0000
        /*0034*/ 	.byte	0x00, 0xf0, 0x11, 0x00


	//----- nvinfo : EIATTR_SPARSE_MMA_MASK
	.align		4
.L_1510:
        /*0038*/ 	.byte	0x03, 0x50
        /*003a*/ 	.short	0x0000


	//----- nvinfo : EIATTR_MAXREG_COUNT
	.align		4
        /*003c*/ 	.byte	0x03, 0x1b
        /*003e*/ 	.short	0x00ff


	//----- nvinfo : EIATTR_MERCURY_ISA_VERSION
	.align		4
        /*0040*/ 	.byte	0x03, 0x5f
        /*0042*/ 	.short	0x0101


	//----- nvinfo : EIATTR_VRC_CTA_INIT_COUNT
	.align		4
        /*0044*/ 	.byte	0x02, 0x4a
	.zero		1
	.zero		1


	//----- nvinfo : EIATTR_EXIT_INSTR_OFFSETS
	.align		4
        /*0048*/ 	.byte	0x04, 0x1c
        /*004a*/ 	.short	(.L_1512 - .L_1511)


	//   ....[0]....
.L_1511:
        /*004c*/ 	.word	0x00000070


	//   ....[1]....
        /*0050*/ 	.word	0x00000190


	//----- nvinfo : EIATTR_CRS_STACK_SIZE
	.align		4
.L_1512:
        /*0054*/ 	.byte	0x04, 0x1e
        /*0056*/ 	.short	(.L_1514 - .L_1513)
.L_1513:
        /*0058*/ 	.word	0x00000000


	//----- nvinfo : EIATTR_CBANK_PARAM_SIZE
	.align		4
.L_1514:
        /*005c*/ 	.byte	0x03, 0x19
        /*005e*/ 	.short	0x0018


	//----- nvinfo : EIATTR_PARAM_CBANK
	.align		4
        /*0060*/ 	.byte	0x04, 0x0a
        /*0062*/ 	.short	(.L_1516 - .L_1515)
	.align		4
.L_1515:
        /*0064*/ 	.word	index@(.nv.constant0._Z11_lzorelu_64iPdS_)
        /*0068*/ 	.short	0x0380
        /*006a*/ 	.short	0x0018


	//----- nvinfo : EIATTR_SW_WAR
	.align		4
.L_1516:
        /*006c*/ 	.byte	0x04, 0x36
        /*006e*/ 	.short	(.L_1518 - .L_1517)
.L_1517:
        /*0070*/ 	.word	0x00000008
.L_1518:


//--------------------- .nv.info._Z11_lzorelu_32iPfS_ --------------------------
	.section	.nv.info._Z11_lzorelu_32iPfS_,"",@"SHT_CUDA_INFO"
	.sectionflags	@""
	.align	4


	//----- nvinfo : EIATTR_CUDA_API_VERSION
	.align		4
        /*0000*/ 	.byte	0x04, 0x37
        /*0002*/ 	.short	(.L_1520 - .L_1519)
.L_1519:
        /*0004*/ 	.word	0x00000082


	//----- nvinfo : EIATTR_KPARAM_INFO
	.align		4
.L_1520:
        /*0008*/ 	.byte	0x04, 0x17
        /*000a*/ 	.short	(.L_1522 - .L_1521)
.L_1521:
        /*000c*/ 	.word	0x00000000
        /*0010*/ 	.short	0x0002
        /*0012*/ 	.short	0x0010
        /*0014*/ 	.byte	0x00, 0xf5, 0x21, 0x00


	//----- nvinfo : EIATTR_KPARAM_INFO
	.align		4
.L_1522:
        /*0018*/ 	.byte	0x04, 0x17
        /*001a*/ 	.short	(.L_1524 - .L_1523)
.L_1523:
        /*001c*/ 	.word	0x00000000
        /*0020*/ 	.short	0x0001
        /*0022*/ 	.short	0x0008
        /*0024*/ 	.byte	0x00, 0xf5, 0x21, 0x00


	//----- nvinfo : EIATTR_KPARAM_INFO
	.align		4
.L_1524:
        /*0028*/ 	.byte	0x04, 0x17
        /*002a*/ 	.short	(.L_1526 - .L_1525)
.L_1525:
        /*002c*/ 	.word	0x00000000
        /*0030*/ 	.short	0x0000
        /*0032*/ 	.short	0x0000
        /*0034*/ 	.byte	0x00, 0xf0, 0x11, 0x00


	//----- nvinfo : EIATTR_SPARSE_MMA_MASK
	.align		4
.L_1526:
        /*0038*/ 	.byte	0x03, 0x50
        /*003a*/ 	.short	0x0000


	//----- nvinfo : EIATTR_MAXREG_COUNT
	.align		4
        /*003c*/ 	.byte	0x03, 0x1b
        /*003e*/ 	.short	0x00ff


	//----- nvinfo : EIATTR_MERCURY_ISA_VERSION
	.align		4
        /*0040*/ 	.byte	0x03, 0x5f
        /*0042*/ 	.short	0x0101


	//----- nvinfo : EIATTR_VRC_CTA_INIT_COUNT
	.align		4
        /*0044*/ 	.byte	0x02, 0x4a
	.zero		1
	.zero		1


	//----- nvinfo : EIATTR_EXIT_INSTR_OFFSETS
	.align		4
        /*0048*/ 	.byte	0x04, 0x1c
        /*004a*/ 	.short	(.L_1528 - .L_1527)


	//   ....[0]....
.L_1527:
        /*004c*/ 	.word	0x00000070


	//   ....[1]....
        /*0050*/ 	.word	0x00000190


	//----- nvinfo : EIATTR_CRS_STACK_SIZE
	.align		4
.L_1528:
        /*0054*/ 	.byte	0x04, 0x1e
        /*0056*/ 	.short	(.L_1530 - .L_1529)
.L_1529:
        /*0058*/ 	.word	0x00000000


	//----- nvinfo : EIATTR_CBANK_PARAM_SIZE
	.align		4
.L_1530:
        /*005c*/ 	.byte	0x03, 0x19
        /*005e*/ 	.short	0x0018


	//----- nvinfo : EIATTR_PARAM_CBANK
	.align		4
        /*0060*/ 	.byte	0x04, 0x0a
        /*0062*/ 	.short	(.L_1532 - .L_1531)
	.align		4
.L_1531:
        /*0064*/ 	.word	index@(.nv.constant0._Z11_lzorelu_32iPfS_)
        /*0068*/ 	.short	0x0380
        /*006a*/ 	.short	0x0018


	//----- nvinfo : EIATTR_SW_WAR
	.align		4
.L_1532:
        /*006c*/ 	.byte	0x04, 0x36
        /*006e*/ 	.short	(.L_1534 - .L_1533)
.L_1533:
        /*0070*/ 	.word	0x00000008
.L_1534:


//--------------------- .nv.info._Z8_relu_64iPdS_ --------------------------
	.section	.nv.info._Z8_relu_64iPdS_,"",@"SHT_CUDA_INFO"
	.sectionflags	@""
	.align	4


	//----- nvinfo : EIATTR_CUDA_API_VERSION
	.align		4
        /*0000*/ 	.byte	0x04, 0x37
        /*0002*/ 	.short	(.L_1536 - .L_1535)
.L_1535:
        /*0004*/ 	.word	0x00000082


	//----- nvinfo : EIATTR_KPARAM_INFO
	.align		4
.L_1536:
        /*0008*/ 	.byte	0x04, 0x17
        /*000a*/ 	.short	(.L_1538 - .L_1537)
.L_1537:
        /*000c*/ 	.word	0x00000000
        /*0010*/ 	.short	0x0002
        /*0012*/ 	.short	0x0010
        /*0014*/ 	.byte	0x00, 0xf5, 0x21, 0x00


	//----- nvinfo : EIATTR_KPARAM_INFO
	.align		4
.L_1538:
        /*0018*/ 	.byte	0x04, 0x17
        /*001a*/ 	.short	(.L_1540 - .L_1539)
.L_1539:
        /*001c*/ 	.word	0x00000000
        /*0020*/ 	.short	0x0001
        /*0022*/ 	.short	0x0008
        /*0024*/ 	.byte	0x00, 0xf5, 0x21, 0x00


	//----- nvinfo : EIATTR_KPARAM_INFO
	.align		4
.L_1540:
        /*0028*/ 	.byte	0x04, 0x17
        /*002a*/ 	.short	(.L_1542 - .L_1541)
.L_1541:
        /*002c*/ 	.word	0x00000000
        /*0030*/ 	.short	0x0000
        /*0032*/ 	.short	0x0000
        /*0034*/ 	.byte	0x00, 0xf0, 0x11, 0x00


	//----- nvinfo : EIATTR_SPARSE_MMA_MASK
	.align		4
.L_1542:
        /*0038*/ 	.byte	0x03, 0x50
        /*003a*/ 	.short	0x0000


	//----- nvinfo : EIATTR_MAXREG_COUNT
	.align		4
        /*003c*/ 	.byte	0x03, 0x1b
        /*003e*/ 	.short	0x00ff


	//----- nvinfo : EIATTR_MERCURY_ISA_VERSION
	.align		4
        /*0040*/ 	.byte	0x03, 0x5f
        /*0042*/ 	.short	0x0101


	//----- nvinfo : EIATTR_VRC_CTA_INIT_COUNT
	.align		4
        /*0044*/ 	.byte	0x02, 0x4a
	.zero		1
	.zero		1


	//----- nvinfo : EIATTR_EXIT_INSTR_OFFSETS
	.align		4
        /*0048*/ 	.byte	0x04, 0x1c
        /*004a*/ 	.short	(.L_1544 - .L_1543)


	//   ....[0]....
.L_1543:
        /*004c*/ 	.word	0x00000070


	//   ....[1]....
        /*0050*/ 	.word	0x000001c0


	//----- nvinfo : EIATTR_CRS_STACK_SIZE
	.align		4
.L_1544:
        /*0054*/ 	.byte	0x04, 0x1e
        /*0056*/ 	.short	(.L_1546 - .L_1545)
.L_1545:
        /*0058*/ 	.word	0x00000000


	//----- nvinfo : EIATTR_CBANK_PARAM_SIZE
	.align		4
.L_1546:
        /*005c*/ 	.byte	0x03, 0x19
        /*005e*/ 	.short	0x0018


	//----- nvinfo : EIATTR_PARAM_CBANK
	.align		4
        /*0060*/ 	.byte	0x04, 0x0a
        /*0062*/ 	.short	(.L_1548 - .L_1547)
	.align		4
.L_1547:
        /*0064*/ 	.word	index@(.nv.constant0._Z8_relu_64iPdS_)
        /*0068*/ 	.short	0x0380
        /*006a*/ 	.short	0x0018


	//----- nvinfo : EIATTR_SW_WAR
	.align		4
.L_1548:
        /*006c*/ 	.byte	0x04, 0x36
        /*006e*/ 	.short	(.L_1550 - .L_1549)
.L_1549:
        /*0070*/ 	.word	0x00000008
.L_1550:


//--------------------- .nv.info._Z8_relu_32iPfS_ --------------------------
	.section	.nv.info._Z8_relu_32iPfS_,"",@"SHT_CUDA_INFO"
	.sectionflags	@""
	.align	4


	//----- nvinfo : EIATTR_CUDA_API_VERSION
	.align		4
        /*0000*/ 	.byte	0x04, 0x37
        /*0002*/ 	.short	(.L_1552 - .L_1551)
.L_1551:
        /*0004*/ 	.word	0x00000082


	//----- nvinfo : EIATTR_KPARAM_INFO
	.align		4
.L_1552:
        /*0008*/ 	.byte	0x04, 0x17
        /*000a*/ 	.short	(.L_1554 - .L_1553)
.L_1553:
        /*000c*/ 	.word	0x00000000
        /*0010*/ 	.short	0x0002
        /*0012*/ 	.short	0x0010
        /*0014*/ 	.byte	0x00, 0xf5, 0x21, 0x00


	//----- nvinfo : EIATTR_KPARAM_INFO
	.align		4
.L_1554:
        /*0018*/ 	.byte	0x04, 0x17
        /*001a*/ 	.short	(.L_1556 - .L_1555)
.L_1555:
        /*001c*/ 	.word	0x00000000
        /*0020*/ 	.short	0x0001
        /*0022*/ 	.short	0x0008
        /*0024*/ 	.byte	0x00, 0xf5, 0x21, 0x00


	//----- nvinfo : EIATTR_KPARAM_INFO
	.align		4
.L_1556:
        /*0028*/ 	.byte	0x04, 0x17
        /*002a*/ 	.short	(.L_1558 - .L_1557)
.L_1557:
        /*002c*/ 	.word	0x00000000
        /*0030*/ 	.short	0x0000
        /*0032*/ 	.short	0x0000
        /*0034*/ 	.byte	0x00, 0xf0, 0x11, 0x00


	//----- nvinfo : EIATTR_SPARSE_MMA_MASK
	.align		4
.L_1558:
        /*0038*/ 	.byte	0x03, 0x50
        /*003a*/ 	.short	0x0000


	//----- nvinfo : EIATTR_MAXREG_COUNT
	.align		4
        /*003c*/ 	.byte	0x03, 0x1b
        /*003e*/ 	.short	0x00ff


	//----- nvinfo : EIATTR_MERCURY_ISA_VERSION
	.align		4
        /*0040*/ 	.byte	0x03, 0x5f
        /*0042*/ 	.short	0x0101


	//----- nvinfo : EIATTR_VRC_CTA_INIT_COUNT
	.align		4
        /*0044*/ 	.byte	0x02, 0x4a
	.zero		1
	.zero		1


	//----- nvinfo : EIATTR_EXIT_INSTR_OFFSETS
	.align		4
        /*0048*/ 	.byte	0x04, 0x1c
        /*004a*/ 	.short	(.L_1560 - .L_1559)


	//   ....[0]....
.L_1559:
        /*004c*/ 	.word	0x00000070


	//   ....[1]....
        /*0050*/ 	.word	0x00000150


	//----- nvinfo : EIATTR_CRS_STACK_SIZE
	.align		4
.L_1560:
        /*0054*/ 	.byte	0x04, 0x1e
        /*0056*/ 	.short	(.L_1562 - .L_1561)
.L_1561:
        /*0058*/ 	.word	0x00000000


	//----- nvinfo : EIATTR_CBANK_PARAM_SIZE
	.align		4
.L_1562:
        /*005c*/ 	.byte	0x03, 0x19
        /*005e*/ 	.short	0x0018


	//----- nvinfo : EIATTR_PARAM_CBANK
	.align		4
        /*0060*/ 	.byte	0x04, 0x0a
        /*0062*/ 	.short	(.L_1564 - .L_1563)
	.align		4
.L_1563:
        /*0064*/ 	.word	index@(.nv.constant0._Z8_relu_32iPfS_)
        /*0068*/ 	.short	0x0380
        /*006a*/ 	.short	0x0018


	//----- nvinfo : EIATTR_SW_WAR
	.align		4
.L_1564:
        /*006c*/ 	.byte	0x04, 0x36
        /*006e*/ 	.short	(.L_1566 - .L_1565)
.L_1565:
        /*0070*/ 	.word	0x00000008
.L_1566:


//--------------------- .nv.info._Z7_neg_64iPdS_  --------------------------
	.section	.nv.info._Z7_neg_64iPdS_,"",@"SHT_CUDA_INFO"
	.sectionflags	@""
	.align	4


	//----- nvinfo : EIATTR_CUDA_API_VERSION
	.align		4
        /*0000*/ 	.byte	0x04, 0x37
        /*0002*/ 	.short	(.L_1568 - .L_1567)
.L_1567:
        /*0004*/ 	.word	0x00000082


	//----- nvinfo : EIATTR_KPARAM_INFO
	.align		4
.L_1568:
        /*0008*/ 	.byte	0x04, 0x17
        /*000a*/ 	.short	(.L_1570 - .L_1569)
.L_1569:
        /*000c*/ 	.word	0x00000000
        /*0010*/ 	.short	0x0002
        /*0012*/ 	.short	0x0010
        /*0014*/ 	.byte	0x00, 0xf5, 0x21, 0x00


	//----- nvinfo : EIATTR_KPARAM_INFO
	.align		4
.L_1570:
        /*0018*/ 	.byte	0x04, 0x17
        /*001a*/ 	.short	(.L_1572 - .L_1571)
.L_1571:
        /*001c*/ 	.word	0x00000000
        /*0020*/ 	.short	0x0001
        /*0022*/ 	.short	0x0008
        /*0024*/ 	.byte	0x00, 0xf5, 0x21, 0x00


	//----- nvinfo : EIATTR_KPARAM_INFO
	.align		4
.L_1572:
        /*0028*/ 	.byte	0x04, 0x17
        /*002a*/ 	.short	(.L_1574 - .L_1573)
.L_1573:
        /*002c*/ 	.word	0x00000000
        /*0030*/ 	.short	0x0000
        /*0032*/ 	.short	0x0000
        /*0034*/ 	.byte	0x00, 0xf0, 0x11, 0x00


	//----- nvinfo : EIATTR_SPARSE_MMA_MASK
	.align		4
.L_1574:
        /*0038*/ 	.byte	0x03, 0x50
        /*003a*/ 	.short	0x0000


	//----- nvinfo : EIATTR_MAXREG_COUNT
	.align		4
        /*003c*/ 	.byte	0x03, 0x1b
        /*003e*/ 	.short	0x00ff


	//----- nvinfo : EIATTR_MERCURY_ISA_VERSION
	.align		4
        /*0040*/ 	.byte	0x03, 0x5f
        /*0042*/ 	.short	0x0101


	//----- nvinfo : EIATTR_VRC_CTA_INIT_COUNT
	.align		4
        /*0044*/ 	.byte	0x02, 0x4a
	.zero		1
	.zero		1


	//----- nvinfo : EIATTR_EXIT_INSTR_OFFSETS
	.align		4
        /*0048*/ 	.byte	0x04, 0x1c
        /*004a*/ 	.short	(.L_1576 - .L_1575)


	//   ....[0]....
.L_1575:
        /*004c*/ 	.word	0x00000070


	//   ....[1]....
        /*0050*/ 	.word	0x00000150


	//----- nvinfo : EIATTR_CRS_STACK_SIZE
	.align		4
.L_1576:
        /*0054*/ 	.byte	0x04, 0x1e
        /*0056*/ 	.short	(.L_1578 - .L_1577)
.L_1577:
        /*0058*/ 	.word	0x00000000


	//----- nvinfo : EIATTR_CBANK_PARAM_SIZE
	.align		4
.L_1578:
        /*005c*/ 	.byte	0x03, 0x19
        /*005e*/ 	.short	0x0018


	//----- nvinfo : EIATTR_PARAM_CBANK
	.align		4
        /*0060*/ 	.byte	0x04, 0x0a
        /*0062*/ 	.short	(.L_1580 - .L_1579)
	.align		4
.L_1579:
        /*0064*/ 	.word	index@(.nv.constant0._Z7_neg_64iPdS_)
        /*0068*/ 	.short	0x0380
        /*006a*/ 	.short	0x0018


	//----- nvinfo : EIATTR_SW_WAR
	.align		4
.L_1580:
        /*006c*/ 	.byte	0x04, 0x36
        /*006e*/ 	.short	(.L_1582 - .L_1581)
.L_1581:
        /*0070*/ 	.word	0x00000008
.L_1582:


//--------------------- .nv.info._Z7_neg_32iPfS_  --------------------------
	.section	.nv.info._Z7_neg_32iPfS_,"",@"SHT_CUDA_INFO"
	.sectionflags	@""
	.align	4


	//----- nvinfo : EIATTR_CUDA_API_VERSION
	.align		4
        /*0000*/ 	.byte	0x04, 0x37
        /*0002*/ 	.short	(.L_1584 - .L_1583)
.L_1583:
        /*0004*/ 	.word	0x00000082


	//----- nvinfo : EIATTR_KPARAM_INFO
	.align		4
.L_1584:
        /*0008*/ 	.byte	0x04, 0x17
        /*000a*/ 	.short	(.L_1586 - .L_1585)
.L_1585:
        /*000c*/ 	.word	0x00000000
        /*0010*/ 	.short	0x0002
        /*0012*/ 	.short	0x0010
        /*0014*/ 	.byte	0x00, 0xf5, 0x21, 0x00


	//----- nvinfo : EIATTR_KPARAM_INFO
	.align		4
.L_1586:
        /*0018*/ 	.byte	0x04, 0x17
        /*001a*/ 	.short	(.L_1588 - .L_1587)
.L_1587:
        /*001c*/ 	.word	0x00000000
        /*0020*/ 	.short	0x0001
        /*0022*/ 	.short	0x0008
        /*0024*/ 	.byte	0x00, 0xf5, 0x21, 0x00


	//----- nvinfo : EIATTR_KPARAM_INFO
	.align		4
.L_1588:
        /*0028*/ 	.byte	0x04, 0x17
        /*002a*/ 	.short	(.L_1590 - .L_1589)
.L_1589:
        /*002c*/ 	.word	0x00000000
        /*0030*/ 	.short	0x0000
        /*0032*/ 	.short	0x0000
        /*0034*/ 	.byte	0x00, 0xf0, 0x11, 0x00


	//----- nvinfo : EIATTR_SPARSE_MMA_MASK
	.align		4
.L_1590:
        /*0038*/ 	.byte	0x03, 0x50
        /*003a*/ 	.short	0x0000


	//----- nvinfo : EIATTR_MAXREG_COUNT
	.align		4
        /*003c*/ 	.byte	0x03, 0x1b
        /*003e*/ 	.short	0x00ff


	//----- nvinfo : EIATTR_MERCURY_ISA_VERSION
	.align		4
        /*0040*/ 	.byte	0x03, 0x5f
        /*0042*/ 	.short	0x0101


	//----- nvinfo : EIATTR_VRC_CTA_INIT_COUNT
	.align		4
        /*0044*/ 	.byte	0x02, 0x4a
	.zero		1
	.zero		1


	//----- nvinfo : EIATTR_EXIT_INSTR_OFFSETS
	.align		4
        /*0048*/ 	.byte	0x04, 0x1c
        /*004a*/ 	.short	(.L_1592 - .L_1591)


	//   ....[0]....
.L_1591:
        /*004c*/ 	.word	0x00000070


	//   ....[1]....
        /*0050*/ 	.word	0x00000150


	//----- nvinfo : EIATTR_CRS_STACK_SIZE
	.align		4
.L_1592:
        /*0054*/ 	.byte	0x04, 0x1e
        /*0056*/ 	.short	(.L_1594 - .L_1593)
.L_1593:
        /*0058*/ 	.word	0x00000000


	//----- nvinfo : EIATTR_CBANK_PARAM_SIZE
	.align		4
.L_1594:
        /*005c*/ 	.byte	0x03, 0x19
        /*005e*/ 	.short	0x0018


	//----- nvinfo : EIATTR_PARAM_CBANK
	.align		4
        /*0060*/ 	.byte	0x04, 0x0a
        /*0062*/ 	.short	(.L_1596 - .L_1595)
	.align		4
.L_1595:
        /*0064*/ 	.word	index@(.nv.constant0._Z7_neg_32iPfS_)
        /*0068*/ 	.short	0x0380
        /*006a*/ 	.short	0x0018


	//----- nvinfo : EIATTR_SW_WAR
	.align		4
.L_1596:
        /*006c*/ 	.byte	0x04, 0x36
        /*006e*/ 	.short	(.L_1598 - .L_1597)
.L_1597:
        /*0070*/ 	.word	0x00000008
.L_1598:


//--------------------- .nv.info._Z8_log2_64iPdS_ --------------------------
	.section	.nv.info._Z8_log2_64iPdS_,"",@"SHT_CUDA_INFO"
	.sectionflags	@""
	.align	4


	//----- nvinfo : EIATTR_CUDA_API_VERSION
	.align		4
        /*0000*/ 	.byte	0x04, 0x37
        /*0002*/ 	.short	(.L_1600 - .L_1599)
.L_1599:
        /*0004*/ 	.word	0x00000082


	//----- nvinfo : EIATTR_KPARAM_INFO
	.align		4
.L_1600:
        /*0008*/ 	.byte	0x04, 0x17
        /*000a*/ 	.short	(.L_1602 - .L_1601)
.L_1601:
        /*000c*/ 	.word	0x00000000
        /*0010*/ 	.short	0x0002
        /*0012*/ 	.short	0x0010
        /*0014*/ 	.byte	0x00, 0xf5, 0x21, 0x00


	//----- nvinfo : EIATTR_KPARAM_INFO
	.align		4
.L_1602:
        /*0018*/ 	.byte	0x04, 0x17
        /*001a*/ 	.short	(.L_1604 - .L_1603)
.L_1603:
        /*001c*/ 	.word	0x00000000
        /*0020*/ 	.short	0x0001
        /*0022*/ 	.short	0x0008
        /*0024*/ 	.byte	0x00, 0xf5, 0x21, 0x00


	//----- nvinfo : EIATTR_KPARAM_INFO
	.align		4
.L_1604:
        /*0028*/ 	.byte	0x04, 0x17
        /*002a*/ 	.short	(.L_1606 - .L_1605)
.L_1605:
        /*002c*/ 	.word	0x00000000
        /*0030*/ 	.short	0x0000
        /*0032*/ 	.short	0x0000
        /*0034*/ 	.byte	0x00, 0xf0, 0x11, 0x00


	//----- nvinfo : EIATTR_SPARSE_MMA_MASK
	.align		4
.L_1606:
        /*0038*/ 	.byte	0x03, 0x50
        /*003a*/ 	.short	0x0000


	//----- nvinfo : EIATTR_MAXREG_COUNT
	.align		4
        /*003c*/ 	.byte	0x03, 0x1b
        /*003e*/ 	.short	0x00ff


	//----- nvinfo : EIATTR_MERCURY_ISA_VERSION
	.align		4
        /*0040*/ 	.byte	0x03, 0x5f
        /*0042*/ 	.short	0x0101


	//----- nvinfo : EIATTR_VRC_CTA_INIT_COUNT
	.align		4
        /*0044*/ 	.byte	0x02, 0x4a
	.zero		1
	.zero		1


	//----- nvinfo : EIATTR_EXIT_INSTR_OFFSETS
	.align		4
        /*0048*/ 	.byte	0x04, 0x1c
        /*004a*/ 	.short	(.L_1608 - .L_1607)


	//   ....[0]....
.L_1607:
        /*004c*/ 	.word	0x00000070


	//   ....[1]....
        /*0050*/ 	.word	0x00000700


	//----- nvinfo : EIATTR_CRS_STACK_SIZE
	.align		4
.L_1608:
        /*0054*/ 	.byte	0x04, 0x1e
        /*0056*/ 	.short	(.L_1610 - .L_1609)
.L_1609:
        /*0058*/ 	.word	0x00000000


	//----- nvinfo : EIATTR_CBANK_PARAM_SIZE
	.align		4
.L_1610:
        /*005c*/ 	.byte	0x03, 0x19
        /*005e*/ 	.short	0x0018


	//----- nvinfo : EIATTR_PARAM_CBANK
	.align		4
        /*0060*/ 	.byte	0x04, 0x0a
        /*0062*/ 	.short	(.L_1612 - .L_1611)
	.align		4
.L_1611:
        /*0064*/ 	.word	index@(.nv.constant0._Z8_log2_64iPdS_)
        /*0068*/ 	.short	0x0380
        /*006a*/ 	.short	0x0018


	//----- nvinfo : EIATTR_SW_WAR
	.align		4
.L_1612:
        /*006c*/ 	.byte	0x04, 0x36
        /*006e*/ 	.short	(.L_1614 - .L_1613)
.L_1613:
        /*0070*/ 	.word	0x00000008
.L_1614:


//--------------------- .nv.info._Z8_log2_32iPfS_ --------------------------
	.section	.nv.info._Z8_log2_32iPfS_,"",@"SHT_CUDA_INFO"
	.sectionflags	@""
	.align	4


	//----- nvinfo : EIATTR_CUDA_API_VERSION
	.align		4
        /*0000*/ 	.byte	0x04, 0x37
        /*0002*/ 	.short	(.L_1616 - .L_1615)
.L_1615:
        /*0004*/ 	.word	0x00000082


	//----- nvinfo : EIATTR_KPARAM_INFO
	.align		4
.L_1616:
        /*0008*/ 	.byte	0x04, 0x17
        /*000a*/ 	.short	(.L_1618 - .L_1617)
.L_1617:
        /*000c*/ 	.word	0x00000000
        /*0010*/ 	.short	0x0002
        /*0012*/ 	.short	0x0010
        /*0014*/ 	.byte	0x00, 0xf5, 0x21, 0x00


	//----- nvinfo : EIATTR_KPARAM_INFO
	.align		4
.L_1618:
        /*0018*/ 	.byte	0x04, 0x17
        /*001a*/ 	.short	(.L_1620 - .L_1619)
.L_1619:
        /*001c*/ 	.word	0x00000000
        /*0020*/ 	.short	0x0001
        /*0022*/ 	.short	0x0008
        /*0024*/ 	.byte	0x00, 0xf5, 0x21, 0x00


	//----- nvinfo : EIATTR_KPARAM_INFO
	.align		4
.L_1620:
        /*0028*/ 	.byte	0x04, 0x17
        /*002a*/ 	.short	(.L_1622 - .L_1621)
.L_1621:
        /*002c*/ 	.word	0x00000000
        /*0030*/ 	.short	0x0000
        /*0032*/ 	.short	0x0000
        /*0034*/ 	.byte	0x00, 0xf0, 0x11, 0x00


	//----- nvinfo : EIATTR_SPARSE_MMA_MASK
	.align		4
.L_1622:
        /*0038*/ 	.byte	0x03, 0x50
        /*003a*/ 	.short	0x0000


	//----- nvinfo : EIATTR_MAXREG_COUNT
	.align		4
        /*003c*/ 	.byte	0x03, 0x1b
        /*003e*/ 	.short	0x00ff


	//----- nvinfo : EIATTR_MERCURY_ISA_VERSION
	.align		4
        /*0040*/ 	.byte	0x03, 0x5f
        /*0042*/ 	.short	0x0101


	//----- nvinfo : EIATTR_VRC_CTA_INIT_COUNT
	.align		4
        /*0044*/ 	.byte	0x02, 0x4a
	.zero		1
	.zero		1


	//----- nvinfo : EIATTR_EXIT_INSTR_OFFSETS
	.align		4
        /*0048*/ 	.byte	0x04, 0x1c
        /*004a*/ 	.short	(.L_1624 - .L_1623)


	//   ....[0]....
.L_1623:
        /*004c*/ 	.word	0x00000070


	//   ....[1]....
        /*0050*/ 	.word	0x00000300


	//----- nvinfo : EIATTR_CRS_STACK_SIZE
	.align		4
.L_1624:
        /*0054*/ 	.byte	0x04, 0x1e
        /*0056*/ 	.short	(.L_1626 - .L_1625)
.L_1625:
        /*0058*/ 	.word	0x00000000


	//----- nvinfo : EIATTR_CBANK_PARAM_SIZE
	.align		4
.L_1626:
        /*005c*/ 	.byte	0x03, 0x19
        /*005e*/ 	.short	0x0018


	//----- nvinfo : EIATTR_PARAM_CBANK
	.align		4
        /*0060*/ 	.byte	0x04, 0x0a
        /*0062*/ 	.short	(.L_1628 - .L_1627)
	.align		4
.L_1627:
        /*0064*/ 	.word	index@(.nv.constant0._Z8_log2_32iPfS_)
        /*0068*/ 	.short	0x0380
        /*006a*/ 	.short	0x0018


	//----- nvinfo : EIATTR_SW_WAR
	.align		4
.L_1628:
        /*006c*/ 	.byte	0x04, 0x36
        /*006e*/ 	.short	(.L_1630 - .L_1629)
.L_1629:
        /*0070*/ 	.word	0x00000008
.L_1630:


//--------------------- .nv.info._Z9_log1p_64iPdS_ --------------------------
	.section	.nv.info._Z9_log1p_64iPdS_,"",@"SHT_CUDA_INFO"
	.sectionflags	@""
	.align	4


	//----- nvinfo : EIATTR_CUDA_API_VERSION
	.align		4
        /*0000*/ 	.byte	0x04, 0x37
        /*0002*/ 	.short	(.L_1632 - .L_1631)
.L_1631:
        /*0004*/ 	.word	0x00000082


	//----- nvinfo : EIATTR_KPARAM_INFO
	.align		4
.L_1632:
        /*0008*/ 	.byte	0x04, 0x17
        /*000a*/ 	.short	(.L_1634 - .L_1633)
.L_1633:
        /*000c*/ 	.word	0x00000000
        /*0010*/ 	.short	0x0002
        /*0012*/ 	.short	0x0010
        /*0014*/ 	.byte	0x00, 0xf5, 0x21, 0x00


	//----- nvinfo : EIATTR_KPARAM_INFO
	.align		4
.L_1634:
        /*0018*/ 	.byte	0x04, 0x17
        /*001a*/ 	.short	(.L_1636 - .L_1635)
.L_1635:
        /*001c*/ 	.word	0x00000000
        /*0020*/ 	.short	0x0001
        /*0022*/ 	.short	0x0008
        /*0024*/ 	.byte	0x00, 0xf5, 0x21, 0x00


	//----- nvinfo : EIATTR_KPARAM_INFO
	.align		4
.L_1636:
        /*0028*/ 	.byte	0x04, 0x17
        /*002a*/ 	.short	(.L_1638 - .L_1637)
.L_1637:
        /*002c*/ 	.word	0x00000000
        /*0030*/ 	.short	0x0000
        /*0032*/ 	.short	0x0000
        /*0034*/ 	.byte	0x00, 0xf0, 0x11, 0x00


	//----- nvinfo : EIATTR_SPARSE_MMA_MASK
	.align		4
.L_1638:
        /*0038*/ 	.byte	0x03, 0x50
        /*003a*/ 	.short	0x0000


	//----- nvinfo : EIATTR_MAXREG_COUNT
	.align		4
        /*003c*/ 	.byte	0x03, 0x1b
        /*003e*/ 	.short	0x00ff


	//----- nvinfo : EIATTR_MERCURY_ISA_VERSION
	.align		4
        /*0040*/ 	.byte	0x03, 0x5f
        /*0042*/ 	.short	0x0101


	//----- nvinfo : EIATTR_VRC_CTA_INIT_COUNT
	.align		4
        /*0044*/ 	.byte	0x02, 0x4a
	.zero		1
	.zero		1


	//----- nvinfo : EIATTR_EXIT_INSTR_OFFSETS
	.align		4
        /*0048*/ 	.byte	0x04, 0x1c
        /*004a*/ 	.short	(.L_1640 - .L_1639)


	//   ....[0]....
.L_1639:
        /*004c*/ 	.word	0x00000070


	//   ....[1]....
        /*0050*/ 	.word	0x00000a20


	//----- nvinfo : EIATTR_CRS_STACK_SIZE
	.align		4
.L_1640:
        /*0054*/ 	.byte	0x04, 0x1e
        /*0056*/ 	.short	(.L_1642 - .L_1641)
.L_1641:
        /*0058*/ 	.word	0x00000000


	//----- nvinfo : EIATTR_CBANK_PARAM_SIZE
	.align		4
.L_1642:
        /*005c*/ 	.byte	0x03, 0x19
        /*005e*/ 	.short	0x0018


	//----- nvinfo : EIATTR_PARAM_CBANK
	.align		4
        /*0060*/ 	.byte	0x04, 0x0a
        /*0062*/ 	.short	(.L_1644 - .L_1643)
	.align		4
.L_1643:
        /*0064*/ 	.word	index@(.nv.constant0._Z9_log1p_64iPdS_)
        /*0068*/ 	.short	0x0380
        /*006a*/ 	.short	0x0018


	//----- nvinfo : EIATTR_SW_WAR
	.align		4
.L_1644:
        /*006c*/ 	.byte	0x04, 0x36
        /*006e*/ 	.short	(.L_1646 - .L_1645)
.L_1645:
        /*0070*/ 	.word	0x00000008
.L_1646:


//--------------------- .nv.info._Z9_log1p_32iPfS_ --------------------------
	.section	.nv.info._Z9_log1p_32iPfS_,"",@"SHT_CUDA_INFO"
	.sectionflags	@""
	.align	4


	//----- nvinfo : EIATTR_CUDA_API_VERSION
	.align		4
        /*0000*/ 	.byte	0x04, 0x37
        /*0002*/ 	.short	(.L_1648 - .L_1647)
.L_1647:
        /*0004*/ 	.word	0x00000082


	//----- nvinfo : EIATTR_KPARAM_INFO
	.align		4
.L_1648:
        /*0008*/ 	.byte	0x04, 0x17
        /*000a*/ 	.short	(.L_1650 - .L_1649)
.L_1649:
        /*000c*/ 	.word	0x00000000
        /*0010*/ 	.short	0x0002
        /*0012*/ 	.short	0x0010
        /*0014*/ 	.byte	0x00, 0xf5, 0x21, 0x00


	//----- nvinfo : EIATTR_KPARAM_INFO
	.align		4
.L_1650:
        /*0018*/ 	.byte	0x04, 0x17
        /*001a*/ 	.short	(.L_1652 - .L_1651)
.L_1651:
        /*001c*/ 	.word	0x00000000
        /*0020*/ 	.short	0x0001
        /*0022*/ 	.short	0x0008
        /*0024*/ 	.byte	0x00, 0xf5, 0x21, 0x00


	//----- nvinfo : EIATTR_KPARAM_INFO
	.align		4
.L_1652:
        /*0028*/ 	.byte	0x04, 0x17
        /*002a*/ 	.short	(.L_1654 - .L_1653)
.L_1653:
        /*002c*/ 	.word	0x00000000
        /*0030*/ 	.short	0x0000
        /*0032*/ 	.short	0x0000
        /*0034*/ 	.byte	0x00, 0xf0, 0x11, 0x00


	//----- nvinfo : EIATTR_SPARSE_MMA_MASK
	.align		4
.L_1654:
        /*0038*/ 	.byte	0x03, 0x50
        /*003a*/ 	.short	0x0000


	//----- nvinfo : EIATTR_MAXREG_COUNT
	.align		4
        /*003c*/ 	.byte	0x03, 0x1b
        /*003e*/ 	.short	0x00ff


	//----- nvinfo : EIATTR_MERCURY_ISA_VERSION
	.align		4
        /*0040*/ 	.byte	0x03, 0x5f
        /*0042*/ 	.short	0x0101


	//----- nvinfo : EIATTR_VRC_CTA_INIT_COUNT
	.align		4
        /*0044*/ 	.byte	0x02, 0x4a
	.zero		1
	.zero		1


	//----- nvinfo : EIATTR_EXIT_INSTR_OFFSETS
	.align		4
        /*0048*/ 	.byte	0x04, 0x1c
        /*004a*/ 	.short	(.L_1656 - .L_1655)


	//   ....[0]....
.L_1655:
        /*004c*/ 	.word	0x00000070


	//   ....[1]....
        /*0050*/ 	.word	0x00000310


	//----- nvinfo : EIATTR_CRS_STACK_SIZE
	.align		4
.L_1656:
        /*0054*/ 	.byte	0x04, 0x1e
        /*0056*/ 	.short	(.L_1658 - .L_1657)
.L_1657:
        /*0058*/ 	.word	0x00000000


	//----- nvinfo : EIATTR_CBANK_PARAM_SIZE
	.align		4
.L_1658:
        /*005c*/ 	.byte	0x03, 0x19
        /*005e*/ 	.short	0x0018


	//----- nvinfo : EIATTR_PARAM_CBANK
	.align		4
        /*0060*/ 	.byte	0x04, 0x0a
        /*0062*/ 	.short	(.L_1660 - .L_1659)
	.align		4
.L_1659:
        /*0064*/ 	.word	index@(.nv.constant0._Z9_log1p_32iPfS_)
        /*0068*/ 	.short	0x0380
        /*006a*/ 	.short	0x0018


	//----- nvinfo : EIATTR_SW_WAR
	.align		4
.L_1660:
        /*006c*/ 	.byte	0x04, 0x36
        /*006e*/ 	.short	(.L_1662 - .L_1661)
.L_1661:
        /*0070*/ 	.word	0x00000008
.L_1662:


//--------------------- .nv.info._Z9_log10_64iPdS_ --------------------------
	.section	.nv.info._Z9_log10_64iPdS_,"",@"SHT_CUDA_INFO"
	.sectionflags	@""
	.align	4


	//----- nvinfo : EIATTR_CUDA_API_VERSION
	.align		4
        /*0000*/ 	.byte	0x04, 0x37
        /*0002*/ 	.short	(.L_1664 - .L_1663)
.L_1663:
        /*0004*/ 	.word	0x00000082


	//----- nvinfo : EIATTR_KPARAM_INFO
	.align		4
.L_1664:
        /*0008*/ 	.byte	0x04, 0x17
        /*000a*/ 	.short	(.L_1666 - .L_1665)
.L_1665:
        /*000c*/ 	.word	0x00000000
        /*0010*/ 	.short	0x0002
        /*0012*/ 	.short	0x0010
        /*0014*/ 	.byte	0x00, 0xf5, 0x21, 0x00


	//----- nvinfo : EIATTR_KPARAM_INFO
	.align		4
.L_1666:
        /*0018*/ 	.byte	0x04, 0x17
        /*001a*/ 	.short	(.L_1668 - .L_1667)
.L_1667:
        /*001c*/ 	.word	0x00000000
        /*0020*/ 	.short	0x0001
        /*0022*/ 	.short	0x0008
        /*0024*/ 	.byte	0x00, 0xf5, 0x21, 0x00


	//----- nvinfo : EIATTR_KPARAM_INFO
	.align		4
.L_1668:
        /*0028*/ 	.byte	0x04, 0x17
        /*002a*/ 	.short	(.L_1670 - .L_1669)
.L_1669:
        /*002c*/ 	.word	0x00000000
        /*0030*/ 	.short	0x0000
        /*0032*/ 	.short	0x0000
        /*0034*/ 	.byte	0x00, 0xf0, 0x11, 0x00


	//----- nvinfo : EIATTR_SPARSE_MMA_MASK
	.align		4
.L_1670:
        /*0038*/ 	.byte	0x03, 0x50
        /*003a*/ 	.short	0x0000


	//----- nvinfo : EIATTR_MAXREG_COUNT
	.align		4
        /*003c*/ 	.byte	0x03, 0x1b
        /*003e*/ 	.short	0x00ff


	//----- nvinfo : EIATTR_MERCURY_ISA_VERSION
	.align		4
        /*0040*/ 	.byte	0x03, 0x5f
        /*0042*/ 	.short	0x0101


	//----- nvinfo : EIATTR_VRC_CTA_INIT_COUNT
	.align		4
        /*0044*/ 	.byte	0x02, 0x4a
	.zero		1
	.zero		1


	//----- nvinfo : EIATTR_EXIT_INSTR_OFFSETS
	.align		4
        /*0048*/ 	.byte	0x04, 0x1c
        /*004a*/ 	.short	(.L_1672 - .L_1671)


	//   ....[0]....
.L_1671:
        /*004c*/ 	.word	0x00000070


	//   ....[1]....
        /*0050*/ 	.word	0x00000700


	//----- nvinfo : EIATTR_CRS_STACK_SIZE
	.align		4
.L_1672:
        /*0054*/ 	.byte	0x04, 0x1e
        /*0056*/ 	.short	(.L_1674 - .L_1673)
.L_1673:
        /*0058*/ 	.word	0x00000000


	//----- nvinfo : EIATTR_CBANK_PARAM_SIZE
	.align		4
.L_1674:
        /*005c*/ 	.byte	0x03, 0x19
        /*005e*/ 	.short	0x0018


	//----- nvinfo : EIATTR_PARAM_CBANK
	.align		4
        /*0060*/ 	.byte	0x04, 0x0a
        /*0062*/ 	.short	(.L_1676 - .L_1675)
	.align		4
.L_1675:
        /*0064*/ 	.word	index@(.nv.constant0._Z9_log10_64iPdS_)
        /*0068*/ 	.short	0x0380
        /*006a*/ 	.short	0x0018


	//----- nvinfo : EIATTR_SW_WAR
	.align		4
.L_1676:
        /*006c*/ 	.byte	0x04, 0x36
        /*006e*/ 	.short	(.L_1678 - .L_1677)
.L_1677:
        /*0070*/ 	.word	0x00000008
.L_1678:


//--------------------- .nv.info._Z9_log10_32iPfS_ --------------------------
	.section	.nv.info._Z9_log10_32iPfS_,"",@"SHT_CUDA_INFO"
	.sectionflags	@""
	.align	4


	//----- nvinfo : EIATTR_CUDA_API_VERSION
	.align		4
        /*0000*/ 	.byte	0x04, 0x37
        /*0002*/ 	.short	(.L_1680 - .L_1679)
.L_1679:
        /*0004*/ 	.word	0x00000082


	//----- nvinfo : EIATTR_KPARAM_INFO
	.align		4
.L_1680:
        /*0008*/ 	.byte	0x04, 0x17
        /*000a*/ 	.short	(.L_1682 - .L_1681)
.L_1681:
        /*000c*/ 	.word	0x00000000
        /*0010*/ 	.short	0x0002
        /*0012*/ 	.short	0x0010
        /*0014*/ 	.byte	0x00, 0xf5, 0x21, 0x00


	//----- nvinfo : EIATTR_KPARAM_INFO
	.align		4
.L_1682:
        /*0018*/ 	.byte	0x04, 0x17
        /*001a*/ 	.short	(.L_1684 - .L_1683)
.L_1683:
        /*001c*/ 	.word	0x00000000
        /*0020*/ 	.short	0x0001
        /*0022*/ 	.short	0x0008
        /*0024*/ 	.byte	0x00, 0xf5, 0x21, 0x00


	//----- nvinfo : EIATTR_KPARAM_INFO
	.align		4
.L_1684:
        /*0028*/ 	.byte	0x04, 0x17
        /*002a*/ 	.short	(.L_1686 - .L_1685)
.L_1685:
        /*002c*/ 	.word	0x00000000
        /*0030*/ 	.short	0x0000
        /*0032*/ 	.short	0x0000
        /*0034*/ 	.byte	0x00, 0xf0, 0x11, 0x00


	//----- nvinfo : EIATTR_SPARSE_MMA_MASK
	.align		4
.L_1686:
        /*0038*/ 	.byte	0x03, 0x50
        /*003a*/ 	.short	0x0000


	//----- nvinfo : EIATTR_MAXREG_COUNT
	.align		4
        /*003c*/ 	.byte	0x03, 0x1b
        /*003e*/ 	.short	0x00ff


	//----- nvinfo : EIATTR_MERCURY_ISA_VERSION
	.align		4
        /*0040*/ 	.byte	0x03, 0x5f
        /*0042*/ 	.short	0x0101


	//----- nvinfo : EIATTR_VRC_CTA_INIT_COUNT
	.align		4
        /*0044*/ 	.byte	0x02, 0x4a
	.zero		1
	.zero		1


	//----- nvinfo : EIATTR_EXIT_INSTR_OFFSETS
	.align		4
        /*0048*/ 	.byte	0x04, 0x1c
        /*004a*/ 	.short	(.L_1688 - .L_1687)


	//   ....[0]....
.L_1687:
        /*004c*/ 	.word	0x00000070


	//   ....[1]....
        /*0050*/ 	.word	0x000002f0


	//----- nvinfo : EIATTR_CRS_STACK_SIZE
	.align		4
.L_1688:
        /*0054*/ 	.byte	0x04, 0x1e
        /*0056*/ 	.short	(.L_1690 - .L_1689)
.L_1689:
        /*0058*/ 	.word	0x00000000


	//----- nvinfo : EIATTR_CBANK_PARAM_SIZE
	.align		4
.L_1690:
        /*005c*/ 	.byte	0x03, 0x19
        /*005e*/ 	.short	0x0018


	//----- nvinfo : EIATTR_PARAM_CBANK
	.align		4
        /*0060*/ 	.byte	0x04, 0x0a
        /*0062*/ 	.short	(.L_1692 - .L_1691)
	.align		4
.L_1691:
        /*0064*/ 	.word	index@(.nv.constant0._Z9_log10_32iPfS_)
        /*0068*/ 	.short	0x0380
        /*006a*/ 	.short	0x0018


	//----- nvinfo : EIATTR_SW_WAR
	.align		4
.L_1692:
        /*006c*/ 	.byte	0x04, 0x36
        /*006e*/ 	.short	(.L_1694 - .L_1693)
.L_1693:
        /*0070*/ 	.word	0x00000008
.L_1694:


//--------------------- .nv.info._Z7_log_64iPdS_  --------------------------
	.section	.nv.info._Z7_log_64iPdS_,"",@"SHT_CUDA_INFO"
	.sectionflags	@""
	.align	4


	//----- nvinfo : EIATTR_CUDA_API_VERSION
	.align		4
        /*0000*/ 	.byte	0x04, 0x37
        /*0002*/ 	.short	(.L_1696 - .L_1695)
.L_1695:
        /*0004*/ 	.word	0x00000082


	//----- nvinfo : EIATTR_KPARAM_INFO
	.align		4
.L_1696:
        /*0008*/ 	.byte	0x04, 0x17
        /*000a*/ 	.short	(.L_1698 - .L_1697)
.L_1697:
        /*000c*/ 	.word	0x00000000
        /*0010*/ 	.short	0x0002
        /*0012*/ 	.short	0x0010
        /*0014*/ 	.byte	0x00, 0xf5, 0x21, 0x00


	//----- nvinfo : EIATTR_KPARAM_INFO
	.align		4
.L_1698:
        /*0018*/ 	.byte	0x04, 0x17
        /*001a*/ 	.short	(.L_1700 - .L_1699)
.L_1699:
        /*001c*/ 	.word	0x00000000
        /*0020*/ 	.short	0x0001
        /*0022*/ 	.short	0x0008
        /*0024*/ 	.byte	0x00, 0xf5, 0x21, 0x00


	//----- nvinfo : EIATTR_KPARAM_INFO
	.align		4
.L_1700:
        /*0028*/ 	.byte	0x04, 0x17
        /*002a*/ 	.short	(.L_1702 - .L_1701)
.L_1701:
        /*002c*/ 	.word	0x00000000
        /*0030*/ 	.short	0x0000
        /*0032*/ 	.short	0x0000
        /*0034*/ 	.byte	0x00, 0xf0, 0x11, 0x00


	//----- nvinfo : EIATTR_SPARSE_MMA_MASK
	.align		4
.L_1702:
        /*0038*/ 	.byte	0x03, 0x50
        /*003a*/ 	.short	0x0000


	//----- nvinfo : EIATTR_MAXREG_COUNT
	.align		4
        /*003c*/ 	.byte	0x03, 0x1b
        /*003e*/ 	.short	0x00ff


	//----- nvinfo : EIATTR_MERCURY_ISA_VERSION
	.align		4
        /*0040*/ 	.byte	0x03, 0x5f
        /*0042*/ 	.short	0x0101


	//----- nvinfo : EIATTR_VRC_CTA_INIT_COUNT
	.align		4
        /*0044*/ 	.byte	0x02, 0x4a
	.zero		1
	.zero		1


	//----- nvinfo : EIATTR_EXIT_INSTR_OFFSETS
	.align		4
        /*0048*/ 	.byte	0x04, 0x1c
        /*004a*/ 	.short	(.L_1704 - .L_1703)


	//   ....[0]....
.L_1703:
        /*004c*/ 	.word	0x00000070


	//   ....[1]....
        /*0050*/ 	.word	0x000006a0


	//----- nvinfo : EIATTR_CRS_STACK_SIZE
	.align		4
.L_1704:
        /*0054*/ 	.byte	0x04, 0x1e
        /*0056*/ 	.short	(.L_1706 - .L_1705)
.L_1705:
        /*0058*/ 	.word	0x00000000


	//----- nvinfo : EIATTR_CBANK_PARAM_SIZE
	.align		4
.L_1706:
        /*005c*/ 	.byte	0x03, 0x19
        /*005e*/ 	.short	0x0018


	//----- nvinfo : EIATTR_PARAM_CBANK
	.align		4
        /*0060*/ 	.byte	0x04, 0x0a
        /*0062*/ 	.short	(.L_1708 - .L_1707)
	.align		4
.L_1707:
        /*0064*/ 	.word	index@(.nv.constant0._Z7_log_64iPdS_)
        /*0068*/ 	.short	0x0380
        /*006a*/ 	.short	0x0018


	//----- nvinfo : EIATTR_SW_WAR
	.align		4
.L_1708:
        /*006c*/ 	.byte	0x04, 0x36
        /*006e*/ 	.short	(.L_1710 - .L_1709)
.L_1709:
        /*0070*/ 	.word	0x00000008
.L_1710:


//--------------------- .nv.info._Z7_log_32iPfS_  --------------------------
	.section	.nv.info._Z7_log_32iPfS_,"",@"SHT_CUDA_INFO"
	.sectionflags	@""
	.align	4


	//----- nvinfo : EIATTR_CUDA_API_VERSION
	.align		4
        /*0000*/ 	.byte	0x04, 0x37
        /*0002*/ 	.short	(.L_1712 - .L_1711)
.L_1711:
        /*0004*/ 	.word	0x00000082


	//----- nvinfo : EIATTR_KPARAM_INFO
	.align		4
.L_1712:
        /*0008*/ 	.byte	0x04, 0x17
        /*000a*/ 	.short	(.L_1714 - .L_1713)
.L_1713:
        /*000c*/ 	.word	0x00000000
        /*0010*/ 	.short	0x0002
        /*0012*/ 	.short	0x0010
        /*0014*/ 	.byte	0x00, 0xf5, 0x21, 0x00


	//----- nvinfo : EIATTR_KPARAM_INFO
	.align		4
.L_1714:
        /*0018*/ 	.byte	0x04, 0x17
        /*001a*/ 	.short	(.L_1716 - .L_1715)
.L_1715:
        /*001c*/ 	.word	0x00000000
        /*0020*/ 	.short	0x0001
        /*0022*/ 	.short	0x0008
        /*0024*/ 	.byte	0x00, 0xf5, 0x21, 0x00


	//----- nvinfo : EIATTR_KPARAM_INFO
	.align		4
.L_1716:
        /*0028*/ 	.byte	0x04, 0x17
        /*002a*/ 	.short	(.L_1718 - .L_1717)
.L_1717:
        /*002c*/ 	.word	0x00000000
        /*0030*/ 	.short	0x0000
        /*0032*/ 	.short	0x0000
        /*0034*/ 	.byte	0x00, 0xf0, 0x11, 0x00


	//----- nvinfo : EIATTR_SPARSE_MMA_MASK
	.align		4
.L_1718:
        /*0038*/ 	.byte	0x03, 0x50
        /*003a*/ 	.short	0x0000


	//----- nvinfo : EIATTR_MAXREG_COUNT
	.align		4
        /*003c*/ 	.byte	0x03, 0x1b
        /*003e*/ 	.short	0x00ff


	//----- nvinfo : EIATTR_MERCURY_ISA_VERSION
	.align		4
        /*0040*/ 	.byte	0x03, 0x5f
        /*0042*/ 	.short	0x0101


	//----- nvinfo : EIATTR_VRC_CTA_INIT_COUNT
	.align		4
        /*0044*/ 	.byte	0x02, 0x4a
	.zero		1
	.zero		1


	//----- nvinfo : EIATTR_EXIT_INSTR_OFFSETS
	.align		4
        /*0048*/ 	.byte	0x04, 0x1c
        /*004a*/ 	.short	(.L_1720 - .L_1719)


	//   ....[0]....
.L_1719:
        /*004c*/ 	.word	0x00000070


	//   ....[1]....
        /*0050*/ 	.word	0x000002e0


	//----- nvinfo : EIATTR_CRS_STACK_SIZE
	.align		4
.L_1720:
        /*0054*/ 	.byte	0x04, 0x1e
        /*0056*/ 	.short	(.L_1722 - .L_1721)
.L_1721:
        /*0058*/ 	.word	0x00000000


	//----- nvinfo : EIATTR_CBANK_PARAM_SIZE
	.align		4
.L_1722:
        /*005c*/ 	.byte	0x03, 0x19
        /*005e*/ 	.short	0x0018


	//----- nvinfo : EIATTR_PARAM_CBANK
	.align		4
        /*0060*/ 	.byte	0x04, 0x0a
        /*0062*/ 	.short	(.L_1724 - .L_1723)
	.align		4
.L_1723:
        /*0064*/ 	.word	index@(.nv.constant0._Z7_log_32iPfS_)
        /*0068*/ 	.short	0x0380
        /*006a*/ 	.short	0x0018


	//----- nvinfo : EIATTR_SW_WAR
	.align		4
.L_1724:
        /*006c*/ 	.byte	0x04, 0x36
        /*006e*/ 	.short	(.L_1726 - .L_1725)
.L_1725:
        /*0070*/ 	.word	0x00000008
.L_1726:


//--------------------- .nv.info._Z8_invx_64iPdS_ --------------------------
	.section	.nv.info._Z8_invx_64iPdS_,"",@"SHT_CUDA_INFO"
	.sectionflags	@""
	.align	4


	//----- nvinfo : EIATTR_CUDA_API_VERSION
	.align		4
        /*0000*/ 	.byte	0x04, 0x37
        /*0002*/ 	.short	(.L_1728 - .L_1727)
.L_1727:
        /*0004*/ 	.word	0x00000082


	//----- nvinfo : EIATTR_KPARAM_INFO
	.align		4
.L_1728:
        /*0008*/ 	.byte	0x04, 0x17
        /*000a*/ 	.short	(.L_1730 - .L_1729)
.L_1729:
        /*000c*/ 	.word	0x00000000
        /*0010*/ 	.short	0x0002
        /*0012*/ 	.short	0x0010
        /*0014*/ 	.byte	0x00, 0xf5, 0x21, 0x00


	//----- nvinfo : EIATTR_KPARAM_INFO
	.align		4
.L_1730:
        /*0018*/ 	.byte	0x04, 0x17
        /*001a*/ 	.short	(.L_1732 - .L_1731)
.L_1731:
        /*001c*/ 	.word	0x00000000
        /*0020*/ 	.short	0x0001
        /*0022*/ 	.short	0x0008
        /*0024*/ 	.byte	0x00, 0xf5, 0x21, 0x00


	//----- nvinfo : EIATTR_KPARAM_INFO
	.align		4
.L_1732:
        /*0028*/ 	.byte	0x04, 0x17
        /*002a*/ 	.short	(.L_1734 - .L_1733)
.L_1733:
        /*002c*/ 	.word	0x00000000
        /*0030*/ 	.short	0x0000
        /*0032*/ 	.short	0x0000
        /*0034*/ 	.byte	0x00, 0xf0, 0x11, 0x00


	//----- nvinfo : EIATTR_SPARSE_MMA_MASK
	.align		4
.L_1734:
        /*0038*/ 	.byte	0x03, 0x50
        /*003a*/ 	.short	0x0000


	//----- nvinfo : EIATTR_MAXREG_COUNT
	.align		4
        /*003c*/ 	.byte	0x03, 0x1b
        /*003e*/ 	.short	0x00ff


	//----- nvinfo : EIATTR_MERCURY_ISA_VERSION
	.align		4
        /*0040*/ 	.byte	0x03, 0x5f
        /*0042*/ 	.short	0x0101


	//----- nvinfo : EIATTR_VRC_CTA_INIT_COUNT
	.align		4
        /*0044*/ 	.byte	0x02, 0x4a
	.zero		1
	.zero		1


	//----- nvinfo : EIATTR_EXIT_INSTR_OFFSETS
	.align		4
        /*0048*/ 	.byte	0x04, 0x1c
        /*004a*/ 	.short	(.L_1736 - .L_1735)


	//   ....[0]....
.L_1735:
        /*004c*/ 	.word	0x00000070


	//   ....[1]....
        /*0050*/ 	.word	0x00000250


	//----- nvinfo : EIATTR_CRS_STACK_SIZE
	.align		4
.L_1736:
        /*0054*/ 	.byte	0x04, 0x1e
        /*0056*/ 	.short	(.L_1738 - .L_1737)
.L_1737:
        /*0058*/ 	.word	0x00000000


	//----- nvinfo : EIATTR_CBANK_PARAM_SIZE
	.align		4
.L_1738:
        /*005c*/ 	.byte	0x03, 0x19
        /*005e*/ 	.short	0x0018


	//----- nvinfo : EIATTR_PARAM_CBANK
	.align		4
        /*0060*/ 	.byte	0x04, 0x0a
        /*0062*/ 	.short	(.L_1740 - .L_1739)
	.align		4
.L_1739:
        /*0064*/ 	.word	index@(.nv.constant0._Z8_invx_64iPdS_)
        /*0068*/ 	.short	0x0380
        /*006a*/ 	.short	0x0018


	//----- nvinfo : EIATTR_SW_WAR
	.align		4
.L_1740:
        /*006c*/ 	.byte	0x04, 0x36
        /*006e*/ 	.short	(.L_1742 - .L_1741)
.L_1741:
        /*0070*/ 	.word	0x00000008
.L_1742:


//--------------------- .nv.info._Z8_invx_32iPfS_ --------------------------
	.section	.nv.info._Z8_invx_32iPfS_,"",@"SHT_CUDA_INFO"
	.sectionflags	@""
	.align	4


	//----- nvinfo : EIATTR_CUDA_API_VERSION
	.align		4
        /*0000*/ 	.byte	0x04, 0x37
        /*0002*/ 	.short	(.L_1744 - .L_1743)
.L_1743:
        /*0004*/ 	.word	0x00000082


	//----- nvinfo : EIATTR_KPARAM_INFO
	.align		4
.L_1744:
        /*0008*/ 	.byte	0x04, 0x17
        /*000a*/ 	.short	(.L_1746 - .L_1745)
.L_1745:
        /*000c*/ 	.word	0x00000000
        /*0010*/ 	.short	0x0002
        /*0012*/ 	.short	0x0010
        /*0014*/ 	.byte	0x00, 0xf5, 0x21, 0x00


	//----- nvinfo : EIATTR_KPARAM_INFO
	.align		4
.L_1746:
        /*0018*/ 	.byte	0x04, 0x17
        /*001a*/ 	.short	(.L_1748 - .L_1747)
.L_1747:
        /*001c*/ 	.word	0x00000000
        /*0020*/ 	.short	0x0001
        /*0022*/ 	.short	0x0008
        /*0024*/ 	.byte	0x00, 0xf5, 0x21, 0x00


	//----- nvinfo : EIATTR_KPARAM_INFO
	.align		4
.L_1748:
        /*0028*/ 	.byte	0x04, 0x17
        /*002a*/ 	.short	(.L_1750 - .L_1749)
.L_1749:
        /*002c*/ 	.word	0x00000000
        /*0030*/ 	.short	0x0000
        /*0032*/ 	.short	0x0000
        /*0034*/ 	.byte	0x00, 0xf0, 0x11, 0x00


	//----- nvinfo : EIATTR_SPARSE_MMA_MASK
	.align		4
.L_1750:
        /*0038*/ 	.byte	0x03, 0x50
        /*003a*/ 	.short	0x0000


	//----- nvinfo : EIATTR_MAXREG_COUNT
	.align		4
        /*003c*/ 	.byte	0x03, 0x1b
        /*003e*/ 	.short	0x00ff


	//----- nvinfo : EIATTR_MERCURY_ISA_VERSION
	.align		4
        /*0040*/ 	.byte	0x03, 0x5f
        /*0042*/ 	.short	0x0101


	//----- nvinfo : EIATTR_VRC_CTA_INIT_COUNT
	.align		4
        /*0044*/ 	.byte	0x02, 0x4a
	.zero		1
	.zero		1


	//----- nvinfo : EIATTR_EXIT_INSTR_OFFSETS
	.align		4
        /*0048*/ 	.byte	0x04, 0x1c
        /*004a*/ 	.short	(.L_1752 - .L_1751)


	//   ....[0]....
.L_1751:
        /*004c*/ 	.word	0x00000070


	//   ....[1]....
        /*0050*/ 	.word	0x00000230


	//----- nvinfo : EIATTR_CRS_STACK_SIZE
	.align		4
.L_1752:
        /*0054*/ 	.byte	0x04, 0x1e
        /*0056*/ 	.short	(.L_1754 - .L_1753)
.L_1753:
        /*0058*/ 	.word	0x00000000


	//----- nvinfo : EIATTR_CBANK_PARAM_SIZE
	.align		4
.L_1754:
        /*005c*/ 	.byte	0x03, 0x19
        /*005e*/ 	.short	0x0018


	//----- nvinfo : EIATTR_PARAM_CBANK
	.align		4
        /*0060*/ 	.byte	0x04, 0x0a
        /*0062*/ 	.short	(.L_1756 - .L_1755)
	.align		4
.L_1755:
        /*0064*/ 	.word	index@(.nv.constant0._Z8_invx_32iPfS_)
        /*0068*/ 	.short	0x0380
        /*006a*/ 	.short	0x0018


	//----- nvinfo : EIATTR_SW_WAR
	.align		4
.L_1756:
        /*006c*/ 	.byte	0x04, 0x36
        /*006e*/ 	.short	(.L_1758 - .L_1757)
.L_1757:
        /*0070*/ 	.word	0x00000008
.L_1758:


//--------------------- .nv.info._Z9_floor_64iPdS_ --------------------------
	.section	.nv.info._Z9_floor_64iPdS_,"",@"SHT_CUDA_INFO"
	.sectionflags	@""
	.align	4


	//----- nvinfo : EIATTR_CUDA_API_VERSION
	.align		4
        /*0000*/ 	.byte	0x04, 0x37
        /*0002*/ 	.short	(.L_1760 - .L_1759)
.L_1759:
        /*0004*/ 	.word	0x00000082


	//----- nvinfo : EIATTR_KPARAM_INFO
	.align		4
.L_1760:
        /*0008*/ 	.byte	0x04, 0x17
        /*000a*/ 	.short	(.L_1762 - .L_1761)
.L_1761:
        /*000c*/ 	.word	0x00000000
        /*0010*/ 	.short	0x0002
        /*0012*/ 	.short	0x0010
        /*0014*/ 	.byte	0x00, 0xf5, 0x21, 0x00


	//----- nvinfo : EIATTR_KPARAM_INFO
	.align		4
.L_1762:
        /*0018*/ 	.byte	0x04, 0x17
        /*001a*/ 	.short	(.L_1764 - .L_1763)
.L_1763:
        /*001c*/ 	.word	0x00000000
        /*0020*/ 	.short	0x0001
        /*0022*/ 	.short	0x0008
        /*0024*/ 	.byte	0x00, 0xf5, 0x21, 0x00


	//----- nvinfo : EIATTR_KPARAM_INFO
	.align		4
.L_1764:
        /*0028*/ 	.byte	0x04, 0x17
        /*002a*/ 	.short	(.L_1766 - .L_1765)
.L_1765:
        /*002c*/ 	.word	0x00000000
        /*0030*/ 	.short	0x0000
        /*0032*/ 	.short	0x0000
        /*0034*/ 	.byte	0x00, 0xf0, 0x11, 0x00


	//----- nvinfo : EIATTR_SPARSE_MMA_MASK
	.align		4
.L_1766:
        /*0038*/ 	.byte	0x03, 0x50
        /*003a*/ 	.short	0x0000


	//----- nvinfo : EIATTR_MAXREG_COUNT
	.align		4
        /*003c*/ 	.byte	0x03, 0x1b
        /*003e*/ 	.short	0x00ff


	//----- nvinfo : EIATTR_MERCURY_ISA_VERSION
	.align		4
        /*0040*/ 	.byte	0x03, 0x5f
        /*0042*/ 	.short	0x0101


	//----- nvinfo : EIATTR_VRC_CTA_INIT_COUNT
	.align		4
        /*0044*/ 	.byte	0x02, 0x4a
	.zero		1
	.zero		1


	//----- nvinfo : EIATTR_EXIT_INSTR_OFFSETS
	.align		4
        /*0048*/ 	.byte	0x04, 0x1c
        /*004a*/ 	.short	(.L_1768 - .L_1767)


	//   ....[0]....
.L_1767:
        /*004c*/ 	.word	0x00000070


	//   ....[1]....
        /*0050*/ 	.word	0x00000150


	//----- nvinfo : EIATTR_CRS_STACK_SIZE
	.align		4
.L_1768:
        /*0054*/ 	.byte	0x04, 0x1e
        /*0056*/ 	.short	(.L_1770 - .L_1769)
.L_1769:
        /*0058*/ 	.word	0x00000000


	//----- nvinfo : EIATTR_CBANK_PARAM_SIZE
	.align		4
.L_1770:
        /*005c*/ 	.byte	0x03, 0x19
        /*005e*/ 	.short	0x0018


	//----- nvinfo : EIATTR_PARAM_CBANK
	.align		4
        /*0060*/ 	.byte	0x04, 0x0a
        /*0062*/ 	.short	(.L_1772 - .L_1771)
	.align		4
.L_1771:
        /*0064*/ 	.word	index@(.nv.constant0._Z9_floor_64iPdS_)
        /*0068*/ 	.short	0x0380
        /*006a*/ 	.short	0x0018


	//----- nvinfo : EIATTR_SW_WAR
	.align		4
.L_1772:
        /*006c*/ 	.byte	0x04, 0x36
        /*006e*/ 	.short	(.L_1774 - .L_1773)
.L_1773:
        /*0070*/ 	.word	0x00000008
.L_1774:


//--------------------- .nv.info._Z9_floor_32iPfS_ --------------------------
	.section	.nv.info._Z9_floor_32iPfS_,"",@"SHT_CUDA_INFO"
	.sectionflags	@""
	.align	4


	//----- nvinfo : EIATTR_CUDA_API_VERSION
	.align		4
        /*0000*/ 	.byte	0x04, 0x37
        /*0002*/ 	.short	(.L_1776 - .L_1775)
.L_1775:
        /*0004*/ 	.word	0x00000082


	//----- nvinfo : EIATTR_KPARAM_INFO
	.align		4
.L_1776:
        /*0008*/ 	.byte	0x04, 0x17
        /*000a*/ 	.short	(.L_1778 - .L_1777)
.L_1777:
        /*000c*/ 	.word	0x00000000
        /*0010*/ 	.short	0x0002
        /*0012*/ 	.short	0x0010
        /*0014*/ 	.byte	0x00, 0xf5, 0x21, 0x00


	//----- nvinfo : EIATTR_KPARAM_INFO
	.align		4
.L_1778:
        /*0018*/ 	.byte	0x04, 0x17
        /*001a*/ 	.short	(.L_1780 - .L_1779)
.L_1779:
        /*001c*/ 	.word	0x00000000
        /*0020*/ 	.short	0x0001
        /*0022*/ 	.short	0x0008
        /*0024*/ 	.byte	0x00, 0xf5, 0x21, 0x00


	//----- nvinfo : EIATTR_KPARAM_INFO
	.align		4
.L_1780:
        /*0028*/ 	.byte	0x04, 0x17
        /*002a*/ 	.short	(.L_1782 - .L_1781)
.L_1781:
        /*002c*/ 	.word	0x00000000
        /*0030*/ 	.short	0x0000
        /*0032*/ 	.short	0x0000
        /*0034*/ 	.byte	0x00, 0xf0, 0x11, 0x00


	//----- nvinfo : EIATTR_SPARSE_MMA_MASK
	.align		4
.L_1782:
        /*0038*/ 	.byte	0x03, 0x50
        /*003a*/ 	.short	0x0000


	//----- nvinfo : EIATTR_MAXREG_COUNT
	.align		4
        /*003c*/ 	.byte	0x03, 0x1b
        /*003e*/ 	.short	0x00ff


	//----- nvinfo : EIATTR_MERCURY_ISA_VERSION
	.align		4
        /*0040*/ 	.byte	0x03, 0x5f
        /*0042*/ 	.short	0x0101


	//----- nvinfo : EIATTR_VRC_CTA_INIT_COUNT
	.align		4
        /*0044*/ 	.byte	0x02, 0x4a
	.zero		1
	.zero		1


	//----- nvinfo : EIATTR_EXIT_INSTR_OFFSETS
	.align		4
        /*0048*/ 	.byte	0x04, 0x1c
        /*004a*/ 	.short	(.L_1784 - .L_1783)


	//   ....[0]....
.L_1783:
        /*004c*/ 	.word	0x00000070


	//   ....[1]....
        /*0050*/ 	.word	0x00000150


	//----- nvinfo : EIATTR_CRS_STACK_SIZE
	.align		4
.L_1784:
        /*0054*/ 	.byte	0x04, 0x1e
        /*0056*/ 	.short	(.L_1786 - .L_1785)
.L_1785:
        /*0058*/ 	.word	0x00000000


	//----- nvinfo : EIATTR_CBANK_PARAM_SIZE
	.align		4
.L_1786:
        /*005c*/ 	.byte	0x03, 0x19
        /*005e*/ 	.short	0x0018


	//----- nvinfo : EIATTR_PARAM_CBANK
	.align		4
        /*0060*/ 	.byte	0x04, 0x0a
        /*0062*/ 	.short	(.L_1788 - .L_1787)
	.align		4
.L_1787:
        /*0064*/ 	.word	index@(.nv.constant0._Z9_floor_32iPfS_)
        /*0068*/ 	.short	0x0380
        /*006a*/ 	.short	0x0018


	//----- nvinfo : EIATTR_SW_WAR
	.align		4
.L_1788:
        /*006c*/ 	.byte	0x04, 0x36
        /*006e*/ 	.short	(.L_1790 - .L_1789)
.L_1789:
        /*0070*/ 	.word	0x00000008
.L_1790:


//--------------------- .nv.info._Z9_expm1_64iPdS_ --------------------------
	.section	.nv.info._Z9_expm1_64iPdS_,"",@"SHT_CUDA_INFO"
	.sectionflags	@""
	.align	4


	//----- nvinfo : EIATTR_CUDA_API_VERSION
	.align		4
        /*0000*/ 	.byte	0x04, 0x37
        /*0002*/ 	.short	(.L_1792 - .L_1791)
.L_1791:
        /*0004*/ 	.word	0x00000082


	//----- nvinfo : EIATTR_KPARAM_INFO
	.align		4
.L_1792:
        /*0008*/ 	.byte	0x04, 0x17
        /*000a*/ 	.short	(.L_1794 - .L_1793)
.L_1793:
        /*000c*/ 	.word	0x00000000
        /*0010*/ 	.short	0x0002
        /*0012*/ 	.short	0x0010
        /*0014*/ 	.byte	0x00, 0xf5, 0x21, 0x00


	//----- nvinfo : EIATTR_KPARAM_INFO
	.align		4
.L_1794:
        /*0018*/ 	.byte	0x04, 0x17
        /*001a*/ 	.short	(.L_1796 - .L_1795)
.L_1795:
        /*001c*/ 	.word	0x00000000
        /*0020*/ 	.short	0x0001
        /*0022*/ 	.short	0x0008
        /*0024*/ 	.byte	0x00, 0xf5, 0x21, 0x00


	//----- nvinfo : EIATTR_KPARAM_INFO
	.align		4
.L_1796:
        /*0028*/ 	.byte	0x04, 0x17
        /*002a*/ 	.short	(.L_1798 - .L_1797)
.L_1797:
        /*002c*/ 	.word	0x00000000
        /*0030*/ 	.short	0x0000
        /*0032*/ 	.short	0x0000
        /*0034*/ 	.byte	0x00, 0xf0, 0x11, 0x00


	//----- nvinfo : EIATTR_SPARSE_MMA_MASK
	.align		4
.L_1798:
        /*0038*/ 	.byte	0x03, 0x50
        /*003a*/ 	.short	0x0000


	//----- nvinfo : EIATTR_MAXREG_COUNT
	.align		4
        /*003c*/ 	.byte	0x03, 0x1b
        /*003e*/ 	.short	0x00ff


	//----- nvinfo : EIATTR_MERCURY_ISA_VERSION
	.align		4
        /*0040*/ 	.byte	0x03, 0x5f
        /*0042*/ 	.short	0x0101


	//----- nvinfo : EIATTR_VRC_CTA_INIT_COUNT
	.align		4
        /*0044*/ 	.byte	0x02, 0x4a
	.zero		1
	.zero		1


	//----- nvinfo : EIATTR_EXIT_INSTR_OFFSETS
	.align		4
        /*0048*/ 	.byte	0x04, 0x1c
        /*004a*/ 	.short	(.L_1800 - .L_1799)


	//   ....[0]....
.L_1799:
        /*004c*/ 	.word	0x00000070


	//   ....[1]....
        /*0050*/ 	.word	0x000005e0


	//----- nvinfo : EIATTR_CRS_STACK_SIZE
	.align		4
.L_1800:
        /*0054*/ 	.byte	0x04, 0x1e
        /*0056*/ 	.short	(.L_1802 - .L_1801)
.L_1801:
        /*0058*/ 	.word	0x00000000


	//----- nvinfo : EIATTR_CBANK_PARAM_SIZE
	.align		4
.L_1802:
        /*005c*/ 	.byte	0x03, 0x19
        /*005e*/ 	.short	0x0018


	//----- nvinfo : EIATTR_PARAM_CBANK
	.align		4
        /*0060*/ 	.byte	0x04, 0x0a
        /*0062*/ 	.short	(.L_1804 - .L_1803)
	.align		4
.L_1803:
        /*0064*/ 	.word	index@(.nv.constant0._Z9_expm1_64iPdS_)
        /*0068*/ 	.short	0x0380
        /*006a*/ 	.short	0x0018


	//----- nvinfo : EIATTR_SW_WAR
	.align		4
.L_1804:
        /*006c*/ 	.byte	0x04, 0x36
        /*006e*/ 	.short	(.L_1806 - .L_1805)
.L_1805:
        /*0070*/ 	.word	0x00000008
.L_1806:


//--------------------- .nv.info._Z9_expm1_32iPfS_ --------------------------
	.section	.nv.info._Z9_expm1_32iPfS_,"",@"SHT_CUDA_INFO"
	.sectionflags	@""
	.align	4


	//----- nvinfo : EIATTR_CUDA_API_VERSION
	.align		4
        /*0000*/ 	.byte	0x04, 0x37
        /*0002*/ 	.short	(.L_1808 - .L_1807)
.L_1807:
        /*0004*/ 	.word	0x00000082


	//----- nvinfo : EIATTR_KPARAM_INFO
	.align		4
.L_1808:
        /*0008*/ 	.byte	0x04, 0x17
        /*000a*/ 	.short	(.L_1810 - .L_1809)
.L_1809:
        /*000c*/ 	.word	0x00000000
        /*0010*/ 	.short	0x0002
        /*0012*/ 	.short	0x0010
        /*0014*/ 	.byte	0x00, 0xf5, 0x21, 0x00


	//----- nvinfo : EIATTR_KPARAM_INFO
	.align		4
.L_1810:
        /*0018*/ 	.byte	0x04, 0x17
        /*001a*/ 	.short	(.L_1812 - .L_1811)
.L_1811:
        /*001c*/ 	.word	0x00000000
        /*0020*/ 	.short	0x0001
        /*0022*/ 	.short	0x0008
        /*0024*/ 	.byte	0x00, 0xf5, 0x21, 0x00


	//----- nvinfo : EIATTR_KPARAM_INFO
	.align		4
.L_1812:
        /*0028*/ 	.byte	0x04, 0x17
        /*002a*/ 	.short	(.L_1814 - .L_1813)
.L_1813:
        /*002c*/ 	.word	0x00000000
        /*0030*/ 	.short	0x0000
        /*0032*/ 	.short	0x0000
        /*0034*/ 	.byte	0x00, 0xf0, 0x11, 0x00


	//----- nvinfo : EIATTR_SPARSE_MMA_MASK
	.align		4
.L_1814:
        /*0038*/ 	.byte	0x03, 0x50
        /*003a*/ 	.short	0x0000


	//----- nvinfo : EIATTR_MAXREG_COUNT
	.align		4
        /*003c*/ 	.byte	0x03, 0x1b
        /*003e*/ 	.short	0x00ff


	//----- nvinfo : EIATTR_MERCURY_ISA_VERSION
	.align		4
        /*0040*/ 	.byte	0x03, 0x5f
        /*0042*/ 	.short	0x0101


	//----- nvinfo : EIATTR_VRC_CTA_INIT_COUNT
	.align		4
        /*0044*/ 	.byte	0x02, 0x4a
	.zero		1
	.zero		1


	//----- nvinfo : EIATTR_EXIT_INSTR_OFFSETS
	.align		4
        /*0048*/ 	.byte	0x04, 0x1c
        /*004a*/ 	.short	(.L_1816 - .L_1815)


	//   ....[0]....
.L_1815:
        /*004c*/ 	.word	0x00000070


	//   ....[1]....
        /*0050*/ 	.word	0x00000310


	//----- nvinfo : EIATTR_CRS_STACK_SIZE
	.align		4
.L_1816:
        /*0054*/ 	.byte	0x04, 0x1e
        /*0056*/ 	.short	(.L_1818 - .L_1817)
.L_1817:
        /*0058*/ 	.word	0x00000000


	//----- nvinfo : EIATTR_CBANK_PARAM_SIZE
	.align		4
.L_1818:
        /*005c*/ 	.byte	0x03, 0x19
        /*005e*/ 	.short	0x0018


	//----- nvinfo : EIATTR_PARAM_CBANK
	.align		4
        /*0060*/ 	.byte	0x04, 0x0a
        /*0062*/ 	.short	(.L_1820 - .L_1819)
	.align		4
.L_1819:
        /*0064*/ 	.word	index@(.nv.constant0._Z9_expm1_32iPfS_)
        /*0068*/ 	.short	0x0380
        /*006a*/ 	.short	0x0018


	//----- nvinfo : EIATTR_SW_WAR
	.align		4
.L_1820:
        /*006c*/ 	.byte	0x04, 0x36
        /*006e*/ 	.short	(.L_1822 - .L_1821)
.L_1821:
        /*0070*/ 	.word	0x00000008
.L_1822:


//--------------------- .nv.info._Z8_exp2_64iPdS_ --------------------------
	.section	.nv.info._Z8_exp2_64iPdS_,"",@"SHT_CUDA_INFO"
	.sectionflags	@""
	.align	4


	//----- nvinfo : EIATTR_CUDA_API_VERSION
	.align		4
        /*0000*/ 	.byte	0x04, 0x37
        /*0002*/ 	.short	(.L_1824 - .L_1823)
.L_1823:
        /*0004*/ 	.word	0x00000082


	//----- nvinfo : EIATTR_KPARAM_INFO
	.align		4
.L_1824:
        /*0008*/ 	.byte	0x04, 0x17
        /*000a*/ 	.short	(.L_1826 - .L_1825)
.L_1825:
        /*000c*/ 	.word	0x00000000
        /*0010*/ 	.short	0x0002
        /*0012*/ 	.short	0x0010
        /*0014*/ 	.byte	0x00, 0xf5, 0x21, 0x00


	//----- nvinfo : EIATTR_KPARAM_INFO
	.align		4
.L_1826:
        /*0018*/ 	.byte	0x04, 0x17
        /*001a*/ 	.short	(.L_1828 - .L_1827)
.L_1827:
        /*001c*/ 	.word	0x00000000
        /*0020*/ 	.short	0x0001
        /*0022*/ 	.short	0x0008
        /*0024*/ 	.byte	0x00, 0xf5, 0x21, 0x00


	//----- nvinfo : EIATTR_KPARAM_INFO
	.align		4
.L_1828:
        /*0028*/ 	.byte	0x04, 0x17
        /*002a*/ 	.short	(.L_1830 - .L_1829)
.L_1829:
        /*002c*/ 	.word	0x00000000
        /*0030*/ 	.short	0x0000
        /*0032*/ 	.short	0x0000
        /*0034*/ 	.byte	0x00, 0xf0, 0x11, 0x00


	//----- nvinfo : EIATTR_SPARSE_MMA_MASK
	.align		4
.L_1830:
        /*0038*/ 	.byte	0x03, 0x50
        /*003a*/ 	.short	0x0000


	//----- nvinfo : EIATTR_MAXREG_COUNT
	.align		4
        /*003c*/ 	.byte	0x03, 0x1b
        /*003e*/ 	.short	0x00ff


	//----- nvinfo : EIATTR_MERCURY_ISA_VERSION
	.align		4
        /*0040*/ 	.byte	0x03, 0x5f
        /*0042*/ 	.short	0x0101


	//----- nvinfo : EIATTR_VRC_CTA_INIT_COUNT
	.align		4
        /*0044*/ 	.byte	0x02, 0x4a
	.zero		1
	.zero		1


	//----- nvinfo : EIATTR_EXIT_INSTR_OFFSETS
	.align		4
        /*0048*/ 	.byte	0x04, 0x1c
        /*004a*/ 	.short	(.L_1832 - .L_1831)


	//   ....[0]....
.L_1831:
        /*004c*/ 	.word	0x00000070


	//   ....[1]....
        /*0050*/ 	.word	0x00000510


	//----- nvinfo : EIATTR_CRS_STACK_SIZE
	.align		4
.L_1832:
        /*0054*/ 	.byte	0x04, 0x1e
        /*0056*/ 	.short	(.L_1834 - .L_1833)
.L_1833:
        /*0058*/ 	.word	0x00000000


	//----- nvinfo : EIATTR_CBANK_PARAM_SIZE
	.align		4
.L_1834:
        /*005c*/ 	.byte	0x03, 0x19
        /*005e*/ 	.short	0x0018


	//----- nvinfo : EIATTR_PARAM_CBANK
	.align		4
        /*0060*/ 	.byte	0x04, 0x0a
        /*0062*/ 	.short	(.L_1836 - .L_1835)
	.align		4
.L_1835:
        /*0064*/ 	.word	index@(.nv.constant0._Z8_exp2_64iPdS_)
        /*0068*/ 	.short	0x0380
        /*006a*/ 	.short	0x0018


	//----- nvinfo : EIATTR_SW_WAR
	.align		4
.L_1836:
        /*006c*/ 	.byte	0x04, 0x36
        /*006e*/ 	.short	(.L_1838 - .L_1837)
.L_1837:
        /*0070*/ 	.word	0x00000008
.L_1838:


//--------------------- .nv.info._Z8_exp2_32iPfS_ --------------------------
	.section	.nv.info._Z8_exp2_32iPfS_,"",@"SHT_CUDA_INFO"
	.sectionflags	@""
	.align	4


	//----- nvinfo : EIATTR_CUDA_API_VERSION
	.align		4
        /*0000*/ 	.byte	0x04, 0x37
        /*0002*/ 	.short	(.L_1840 - .L_1839)
.L_1839:
        /*0004*/ 	.word	0x00000082


	//----- nvinfo : EIATTR_KPARAM_INFO
	.align		4
.L_1840:
        /*0008*/ 	.byte	0x04, 0x17
        /*000a*/ 	.short	(.L_1842 - .L_1841)
.L_1841:
        /*000c*/ 	.word	0x00000000
        /*0010*/ 	.short	0x0002
        /*0012*/ 	.short	0x0010
        /*0014*/ 	.byte	0x00, 0xf5, 0x21, 0x00


	//----- nvinfo : EIATTR_KPARAM_INFO
	.align		4
.L_1842:
        /*0018*/ 	.byte	0x04, 0x17
        /*001a*/ 	.short	(.L_1844 - .L_1843)
.L_1843:
        /*001c*/ 	.word	0x00000000
        /*0020*/ 	.short	0x0001
        /*0022*/ 	.short	0x0008
        /*0024*/ 	.byte	0x00, 0xf5, 0x21, 0x00


	//----- nvinfo : EIATTR_KPARAM_INFO
	.align		4
.L_1844:
        /*0028*/ 	.byte	0x04, 0x17
        /*002a*/ 	.short	(.L_1846 - .L_1845)
.L_1845:
        /*002c*/ 	.word	0x00000000
        /*0030*/ 	.short	0x0000
        /*0032*/ 	.short	0x0000
        /*0034*/ 	.byte	0x00, 0xf0, 0x11, 0x00


	//----- nvinfo : EIATTR_SPARSE_MMA_MASK
	.align		4
.L_1846:
        /*0038*/ 	.byte	0x03, 0x50
        /*003a*/ 	.short	0x0000


	//----- nvinfo : EIATTR_MAXREG_COUNT
	.align		4
        /*003c*/ 	.byte	0x03, 0x1b
        /*003e*/ 	.short	0x00ff


	//----- nvinfo : EIATTR_MERCURY_ISA_VERSION
	.align		4
        /*0040*/ 	.byte	0x03, 0x5f
        /*0042*/ 	.short	0x0101


	//----- nvinfo : EIATTR_VRC_CTA_INIT_COUNT
	.align		4
        /*0044*/ 	.byte	0x02, 0x4a
	.zero		1
	.zero		1


	//----- nvinfo : EIATTR_EXIT_INSTR_OFFSETS
	.align		4
        /*0048*/ 	.byte	0x04, 0x1c
        /*004a*/ 	.short	(.L_1848 - .L_1847)


	//   ....[0]....
.L_1847:
        /*004c*/ 	.word	0x00000070


	//   ....[1]....
        /*0050*/ 	.word	0x00000180


	//----- nvinfo : EIATTR_CRS_STACK_SIZE
	.align		4
.L_1848:
        /*0054*/ 	.byte	0x04, 0x1e
        /*0056*/ 	.short	(.L_1850 - .L_1849)
.L_1849:
        /*0058*/ 	.word	0x00000000


	//----- nvinfo : EIATTR_CBANK_PARAM_SIZE
	.align		4
.L_1850:
        /*005c*/ 	.byte	0x03, 0x19
        /*005e*/ 	.short	0x0018


	//----- nvinfo : EIATTR_PARAM_CBANK
	.align		4
        /*0060*/ 	.byte	0x04, 0x0a
        /*0062*/ 	.short	(.L_1852 - .L_1851)
	.align		4
.L_1851:
        /*0064*/ 	.word	index@(.nv.constant0._Z8_exp2_32iPfS_)
        /*0068*/ 	.short	0x0380
        /*006a*/ 	.short	0x0018


	//----- nvinfo : EIATTR_SW_WAR
	.align		4
.L_1852:
        /*006c*/ 	.byte	0x04, 0x36
        /*006e*/ 	.short	(.L_1854 - .L_1853)
.L_1853:
        /*0070*/ 	.word	0x00000008
.L_1854:


//--------------------- .nv.info._Z9_exp10_64iPdS_ --------------------------
	.section	.nv.info._Z9_exp10_64iPdS_,"",@"SHT_CUDA_INFO"
	.sectionflags	@""
	.align	4


	//----- nvinfo : EIATTR_CUDA_API_VERSION
	.align		4
        /*0000*/ 	.byte	0x04, 0x37
        /*0002*/ 	.short	(.L_1856 - .L_1855)
.L_1855:
        /*0004*/ 	.word	0x00000082


	//----- nvinfo : EIATTR_KPARAM_INFO
	.align		4
.L_1856:
        /*0008*/ 	.byte	0x04, 0x17
        /*000a*/ 	.short	(.L_1858 - .L_1857)
.L_1857:
        /*000c*/ 	.word	0x00000000
        /*0010*/ 	.short	0x0002
        /*0012*/ 	.short	0x0010
        /*0014*/ 	.byte	0x00, 0xf5, 0x21, 0x00


	//----- nvinfo : EIATTR_KPARAM_INFO
	.align		4
.L_1858:
        /*0018*/ 	.byte	0x04, 0x17
        /*001a*/ 	.short	(.L_1860 - .L_1859)
.L_1859:
        /*001c*/ 	.word	0x00000000
        /*0020*/ 	.short	0x0001
        /*0022*/ 	.short	0x0008
        /*0024*/ 	.byte	0x00, 0xf5, 0x21, 0x00


	//----- nvinfo : EIATTR_KPARAM_INFO
	.align		4
.L_1860:
        /*0028*/ 	.byte	0x04, 0x17
        /*002a*/ 	.short	(.L_1862 - .L_1861)
.L_1861:
        /*002c*/ 	.word	0x00000000
        /*0030*/ 	.short	0x0000
        /*0032*/ 	.short	0x0000
        /*0034*/ 	.byte	0x00, 0xf0, 0x11, 0x00


	//----- nvinfo : EIATTR_SPARSE_MMA_MASK
	.align		4
.L_1862:
        /*0038*/ 	.byte	0x03, 0x50
        /*003a*/ 	.short	0x0000


	//----- nvinfo : EIATTR_MAXREG_COUNT
	.align		4
        /*003c*/ 	.byte	0x03, 0x1b
        /*003e*/ 	.short	0x00ff


	//----- nvinfo : EIATTR_MERCURY_ISA_VERSION
	.align		4
        /*0040*/ 	.byte	0x03, 0x5f
        /*0042*/ 	.short	0x0101


	//----- nvinfo : EIATTR_VRC_CTA_INIT_COUNT
	.align		4
        /*0044*/ 	.byte	0x02, 0x4a
	.zero		1
	.zero		1


	//----- nvinfo : EIATTR_EXIT_INSTR_OFFSETS
	.align		4
        /*0048*/ 	.byte	0x04, 0x1c
        /*004a*/ 	.short	(.L_1864 - .L_1863)


	//   ....[0]....
.L_1863:
        /*004c*/ 	.word	0x00000070


	//   ....[1]....
        /*0050*/ 	.word	0x00000580


	//----- nvinfo : EIATTR_CRS_STACK_SIZE
	.align		4
.L_1864:
        /*0054*/ 	.byte	0x04, 0x1e
        /*0056*/ 	.short	(.L_1866 - .L_1865)
.L_1865:
        /*0058*/ 	.word	0x00000000


	//----- nvinfo : EIATTR_CBANK_PARAM_SIZE
	.align		4
.L_1866:
        /*005c*/ 	.byte	0x03, 0x19
        /*005e*/ 	.short	0x0018


	//----- nvinfo : EIATTR_PARAM_CBANK
	.align		4
        /*0060*/ 	.byte	0x04, 0x0a
        /*0062*/ 	.short	(.L_1868 - .L_1867)
	.align		4
.L_1867:
        /*0064*/ 	.word	index@(.nv.constant0._Z9_exp10_64iPdS_)
        /*0068*/ 	.short	0x0380
        /*006a*/ 	.short	0x0018


	//----- nvinfo : EIATTR_SW_WAR
	.align		4
.L_1868:
        /*006c*/ 	.byte	0x04, 0x36
        /*006e*/ 	.short	(.L_1870 - .L_1869)
.L_1869:
        /*0070*/ 	.word	0x00000008
.L_1870:


//--------------------- .nv.info._Z9_exp10_32iPfS_ --------------------------
	.section	.nv.info._Z9_exp10_32iPfS_,"",@"SHT_CUDA_INFO"
	.sectionflags	@""
	.align	4


	//----- nvinfo : EIATTR_CUDA_API_VERSION
	.align		4
        /*0000*/ 	.byte	0x04, 0x37
        /*0002*/ 	.short	(.L_1872 - .L_1871)
.L_1871:
        /*0004*/ 	.word	0x00000082


	//----- nvinfo : EIATTR_KPARAM_INFO
	.align		4
.L_1872:
        /*0008*/ 	.byte	0x04, 0x17
        /*000a*/ 	.short	(.L_1874 - .L_1873)
.L_1873:
        /*000c*/ 	.word	0x00000000
        /*0010*/ 	.short	0x0002
        /*0012*/ 	.short	0x0010
        /*0014*/ 	.byte	0x00, 0xf5, 0x21, 0x00


	//----- nvinfo : EIATTR_KPARAM_INFO
	.align		4
.L_1874:
        /*0018*/ 	.byte	0x04, 0x17
        /*001a*/ 	.short	(.L_1876 - .L_1875)
.L_1875:
        /*001c*/ 	.word	0x00000000
        /*0020*/ 	.short	0x0001
        /*0022*/ 	.short	0x0008
        /*0024*/ 	.byte	0x00, 0xf5, 0x21, 0x00


	//----- nvinfo : EIATTR_KPARAM_INFO
	.align		4
.L_1876:
        /*0028*/ 	.byte	0x04, 0x17
        /*002a*/ 	.short	(.L_1878 - .L_1877)
.L_1877:
        /*002c*/ 	.word	0x00000000
        /*0030*/ 	.short	0x0000
        /*0032*/ 	.short	0x0000
        /*0034*/ 	.byte	0x00, 0xf0, 0x11, 0x00


	//----- nvinfo : EIATTR_SPARSE_MMA_MASK
	.align		4
.L_1878:
        /*0038*/ 	.byte	0x03, 0x50
        /*003a*/ 	.short	0x0000


	//----- nvinfo : EIATTR_MAXREG_COUNT
	.align		4
        /*003c*/ 	.byte	0x03, 0x1b
        /*003e*/ 	.short	0x00ff


	//----- nvinfo : EIATTR_MERCURY_ISA_VERSION
	.align		4
        /*0040*/ 	.byte	0x03, 0x5f
        /*0042*/ 	.short	0x0101


	//----- nvinfo : EIATTR_VRC_CTA_INIT_COUNT
	.align		4
        /*0044*/ 	.byte	0x02, 0x4a
	.zero		1
	.zero		1


	//----- nvinfo : EIATTR_EXIT_INSTR_OFFSETS
	.align		4
        /*0048*/ 	.byte	0x04, 0x1c
        /*004a*/ 	.short	(.L_1880 - .L_1879)


	//   ....[0]....
.L_1879:
        /*004c*/ 	.word	0x00000070


	//   ....[1]....
        /*0050*/ 	.word	0x000001e0


	//----- nvinfo : EIATTR_CRS_STACK_SIZE
	.align		4
.L_1880:
        /*0054*/ 	.byte	0x04, 0x1e
        /*0056*/ 	.short	(.L_1882 - .L_1881)
.L_1881:
        /*0058*/ 	.word	0x00000000


	//----- nvinfo : EIATTR_CBANK_PARAM_SIZE
	.align		4
.L_1882:
        /*005c*/ 	.byte	0x03, 0x19
        /*005e*/ 	.short	0x0018


	//----- nvinfo : EIATTR_PARAM_CBANK
	.align		4
        /*0060*/ 	.byte	0x04, 0x0a
        /*0062*/ 	.short	(.L_1884 - .L_1883)
	.align		4
.L_1883:
        /*0064*/ 	.word	index@(.nv.constant0._Z9_exp10_32iPfS_)
        /*0068*/ 	.short	0x0380
        /*006a*/ 	.short	0x0018


	//----- nvinfo : EIATTR_SW_WAR
	.align		4
.L_1884:
        /*006c*/ 	.byte	0x04, 0x36
        /*006e*/ 	.short	(.L_1886 - .L_1885)
.L_1885:
        /*0070*/ 	.word	0x00000008
.L_1886:


//--------------------- .nv.info._Z7_exp_64iPdS_  --------------------------
	.section	.nv.info._Z7_exp_64iPdS_,"",@"SHT_CUDA_INFO"
	.sectionflags	@""
	.align	4


	//----- nvinfo : EIATTR_CUDA_API_VERSION
	.align		4
        /*0000*/ 	.byte	0x04, 0x37
        /*0002*/ 	.short	(.L_1888 - .L_1887)
.L_1887:
        /*0004*/ 	.word	0x00000082


	//----- nvinfo : EIATTR_KPARAM_INFO
	.align		4
.L_1888:
        /*0008*/ 	.byte	0x04, 0x17
        /*000a*/ 	.short	(.L_1890 - .L_1889)
.L_1889:
        /*000c*/ 	.word	0x00000000
        /*0010*/ 	.short	0x0002
        /*0012*/ 	.short	0x0010
        /*0014*/ 	.byte	0x00, 0xf5, 0x21, 0x00


	//----- nvinfo : EIATTR_KPARAM_INFO
	.align		4
.L_1890:
        /*0018*/ 	.byte	0x04, 0x17
        /*001a*/ 	.short	(.L_1892 - .L_1891)
.L_1891:
        /*001c*/ 	.word	0x00000000
        /*0020*/ 	.short	0x0001
        /*0022*/ 	.short	0x0008
        /*0024*/ 	.byte	0x00, 0xf5, 0x21, 0x00


	//----- nvinfo : EIATTR_KPARAM_INFO
	.align		4
.L_1892:
        /*0028*/ 	.byte	0x04, 0x17
        /*002a*/ 	.short	(.L_1894 - .L_1893)
.L_1893:
        /*002c*/ 	.word	0x00000000
        /*0030*/ 	.short	0x0000
        /*0032*/ 	.short	0x0000
        /*0034*/ 	.byte	0x00, 0xf0, 0x11, 0x00


	//----- nvinfo : EIATTR_SPARSE_MMA_MASK
	.align		4
.L_1894:
        /*0038*/ 	.byte	0x03, 0x50
        /*003a*/ 	.short	0x0000


	//----- nvinfo : EIATTR_MAXREG_COUNT
	.align		4
        /*003c*/ 	.byte	0x03, 0x1b
        /*003e*/ 	.short	0x00ff


	//----- nvinfo : EIATTR_MERCURY_ISA_VERSION
	.align		4
        /*0040*/ 	.byte	0x03, 0x5f
        /*0042*/ 	.short	0x0101


	//----- nvinfo : EIATTR_VRC_CTA_INIT_COUNT
	.align		4
        /*0044*/ 	.byte	0x02, 0x4a
	.zero		1
	.zero		1


	//----- nvinfo : EIATTR_EXIT_INSTR_OFFSETS
	.align		4
        /*0048*/ 	.byte	0x04, 0x1c
        /*004a*/ 	.short	(.L_1896 - .L_1895)


	//   ....[0]....
.L_1895:
        /*004c*/ 	.word	0x00000070


	//   ....[1]....
        /*0050*/ 	.word	0x00000510


	//----- nvinfo : EIATTR_CRS_STACK_SIZE
	.align		4
.L_1896:
        /*0054*/ 	.byte	0x04, 0x1e
        /*0056*/ 	.short	(.L_1898 - .L_1897)
.L_1897:
        /*0058*/ 	.word	0x00000000


	//----- nvinfo : EIATTR_CBANK_PARAM_SIZE
	.align		4
.L_1898:
        /*005c*/ 	.byte	0x03, 0x19
        /*005e*/ 	.short	0x0018


	//----- nvinfo : EIATTR_PARAM_CBANK
	.align		4
        /*0060*/ 	.byte	0x04, 0x0a
        /*0062*/ 	.short	(.L_1900 - .L_1899)
	.align		4
.L_1899:
        /*0064*/ 	.word	index@(.nv.constant0._Z7_exp_64iPdS_)
        /*0068*/ 	.short	0x0380
        /*006a*/ 	.short	0x0018


	//----- nvinfo : EIATTR_SW_WAR
	.align		4
.L_1900:
        /*006c*/ 	.byte	0x04, 0x36
        /*006e*/ 	.short	(.L_1902 - .L_1901)
.L_1901:
        /*0070*/ 	.word	0x00000008
.L_1902:


//--------------------- .nv.info._Z7_exp_32iPfS_  --------------------------
	.section	.nv.info._Z7_exp_32iPfS_,"",@"SHT_CUDA_INFO"
	.sectionflags	@""
	.align	4


	//----- nvinfo : EIATTR_CUDA_API_VERSION
	.align		4
        /*0000*/ 	.byte	0x04, 0x37
        /*0002*/ 	.short	(.L_1904 - .L_1903)
.L_1903:
        /*0004*/ 	.word	0x00000082


	//----- nvinfo : EIATTR_KPARAM_INFO
	.align		4
.L_1904:
        /*0008*/ 	.byte	0x04, 0x17
        /*000a*/ 	.short	(.L_1906 - .L_1905)
.L_1905:
        /*000c*/ 	.word	0x00000000
        /*0010*/ 	.short	0x0002
        /*0012*/ 	.short	0x0010
        /*0014*/ 	.byte	0x00, 0xf5, 0x21, 0x00


	//----- nvinfo : EIATTR_KPARAM_INFO
	.align		4
.L_1906:
        /*0018*/ 	.byte	0x04, 0x17
        /*001a*/ 	.short	(.L_1908 - .L_1907)
.L_1907:
        /*001c*/ 	.word	0x00000000
        /*0020*/ 	.short	0x0001
        /*0022*/ 	.short	0x0008
        /*0024*/ 	.byte	0x00, 0xf5, 0x21, 0x00


	//----- nvinfo : EIATTR_KPARAM_INFO
	.align		4
.L_1908:
        /*0028*/ 	.byte	0x04, 0x17
        /*002a*/ 	.short	(.L_1910 - .L_1909)
.L_1909:
        /*002c*/ 	.word	0x00000000
        /*0030*/ 	.short	0x0000
        /*0032*/ 	.short	0x0000
        /*0034*/ 	.byte	0x00, 0xf0, 0x11, 0x00


	//----- nvinfo : EIATTR_SPARSE_MMA_MASK
	.align		4
.L_1910:
        /*0038*/ 	.byte	0x03, 0x50
        /*003a*/ 	.short	0x0000


	//----- nvinfo : EIATTR_MAXREG_COUNT
	.align		4
        /*003c*/ 	.byte	0x03, 0x1b
        /*003e*/ 	.short	0x00ff


	//----- nvinfo : EIATTR_MERCURY_ISA_VERSION
	.align		4
        /*0040*/ 	.byte	0x03, 0x5f
        /*0042*/ 	.short	0x0101


	//----- nvinfo : EIATTR_VRC_CTA_INIT_COUNT
	.align		4
        /*0044*/ 	.byte	0x02, 0x4a
	.zero		1
	.zero		1


	//----- nvinfo : EIATTR_EXIT_INSTR_OFFSETS
	.align		4
        /*0048*/ 	.byte	0x04, 0x1c
        /*004a*/ 	.short	(.L_1912 - .L_1911)


	//   ....[0]....
.L_1911:
        /*004c*/ 	.word	0x00000070


	//   ....[1]....
        /*0050*/ 	.word	0x000001e0


	//----- nvinfo : EIATTR_CRS_STACK_SIZE
	.align		4
.L_1912:
        /*0054*/ 	.byte	0x04, 0x1e
        /*0056*/ 	.short	(.L_1914 - .L_1913)
.L_1913:
        /*0058*/ 	.word	0x00000000


	//----- nvinfo : EIATTR_CBANK_PARAM_SIZE
	.align		4
.L_1914:
        /*005c*/ 	.byte	0x03, 0x19
        /*005e*/ 	.short	0x0018


	//----- nvinfo : EIATTR_PARAM_CBANK
	.align		4
        /*0060*/ 	.byte	0x04, 0x0a
        /*0062*/ 	.short	(.L_1916 - .L_1915)
	.align		4
.L_1915:
        /*0064*/ 	.word	index@(.nv.constant0._Z7_exp_32iPfS_)
        /*0068*/ 	.short	0x0380
        /*006a*/ 	.short	0x0018


	//----- nvinfo : EIATTR_SW_WAR
	.align		4
.L_1916:
        /*006c*/ 	.byte	0x04, 0x36
        /*006e*/ 	.short	(.L_1918 - .L_1917)
.L_1917:
        /*0070*/ 	.word	0x00000008
.L_1918:


//--------------------- .nv.info._Z10_erfinv_64iPdS_ --------------------------
	.section	.nv.info._Z10_erfinv_64iPdS_,"",@"SHT_CUDA_INFO"
	.sectionflags	@""
	.align	4


	//----- nvinfo : EIATTR_CUDA_API_VERSION
	.align		4
        /*0000*/ 	.byte	0x04, 0x37
        /*0002*/ 	.short	(.L_1920 - .L_1919)
.L_1919:
        /*0004*/ 	.word	0x00000082


	//----- nvinfo : EIATTR_KPARAM_INFO
	.align		4
.L_1920:
        /*0008*/ 	.byte	0x04, 0x17
        /*000a*/ 	.short	(.L_1922 - .L_1921)
.L_1921:
        /*000c*/ 	.word	0x00000000
        /*0010*/ 	.short	0x0002
        /*0012*/ 	.short	0x0010
        /*0014*/ 	.byte	0x00, 0xf5, 0x21, 0x00


	//----- nvinfo : EIATTR_KPARAM_INFO
	.align		4
.L_1922:
        /*0018*/ 	.byte	0x04, 0x17
        /*001a*/ 	.short	(.L_1924 - .L_1923)
.L_1923:
        /*001c*/ 	.word	0x00000000
        /*0020*/ 	.short	0x0001
        /*0022*/ 	.short	0x0008
        /*0024*/ 	.byte	0x00, 0xf5, 0x21, 0x00


	//----- nvinfo : EIATTR_KPARAM_INFO
	.align		4
.L_1924:
        /*0028*/ 	.byte	0x04, 0x17
        /*002a*/ 	.short	(.L_1926 - .L_1925)
.L_1925:
        /*002c*/ 	.word	0x00000000
        /*0030*/ 	.short	0x0000
        /*0032*/ 	.short	0x0000
        /*0034*/ 	.byte	0x00, 0xf0, 0x11, 0x00


	//----- nvinfo : EIATTR_SPARSE_MMA_MASK
	.align		4
.L_1926:
        /*0038*/ 	.byte	0x03, 0x50
        /*003a*/ 	.short	0x0000


	//----- nvinfo : EIATTR_MAXREG_COUNT
	.align		4
        /*003c*/ 	.byte	0x03, 0x1b
        /*003e*/ 	.short	0x00ff


	//----- nvinfo : EIATTR_MERCURY_ISA_VERSION
	.align		4
        /*0040*/ 	.byte	0x03, 0x5f
        /*0042*/ 	.short	0x0101


	//----- nvinfo : EIATTR_VRC_CTA_INIT_COUNT
	.align		4
        /*0044*/ 	.byte	0x02, 0x4a
	.zero		1
	.zero		1


	//----- nvinfo : EIATTR_EXIT_INSTR_OFFSETS
	.align		4
        /*0048*/ 	.byte	0x04, 0x1c
        /*004a*/ 	.short	(.L_1928 - .L_1927)


	//   ....[0]....
.L_1927:
        /*004c*/ 	.word	0x00000070


	//   ....[1]....
        /*0050*/ 	.word	0x00001290


	//----- nvinfo : EIATTR_CRS_STACK_SIZE
	.align		4
.L_1928:
        /*0054*/ 	.byte	0x04, 0x1e
        /*0056*/ 	.short	(.L_1930 - .L_1929)
.L_1929:
        /*0058*/ 	.word	0x00000000


	//----- nvinfo : EIATTR_CBANK_PARAM_SIZE
	.align		4
.L_1930:
        /*005c*/ 	.byte	0x03, 0x19
        /*005e*/ 	.short	0x0018


	//----- nvinfo : EIATTR_PARAM_CBANK
	.align		4
        /*0060*/ 	.byte	0x04, 0x0a
        /*0062*/ 	.short	(.L_1932 - .L_1931)
	.align		4
.L_1931:
        /*0064*/ 	.word	index@(.nv.constant0._Z10_erfinv_64iPdS_)
        /*0068*/ 	.short	0x0380
        /*006a*/ 	.short	0x0018


	//----- nvinfo : EIATTR_SW_WAR
	.align		4
.L_1932:
        /*006c*/ 	.byte	0x04, 0x36
        /*006e*/ 	.short	(.L_1934 - .L_1933)
.L_1933:
        /*0070*/ 	.word	0x00000008
.L_1934:


//--------------------- .nv.info._Z10_erfinv_32iPfS_ --------------------------
	.section	.nv.info._Z10_erfinv_32iPfS_,"",@"SHT_CUDA_INFO"
	.sectionflags	@""
	.align	4


	//----- nvinfo : EIATTR_CUDA_API_VERSION
	.align		4
        /*0000*/ 	.byte	0x04, 0x37
        /*0002*/ 	.short	(.L_1936 - .L_1935)
.L_1935:
        /*0004*/ 	.word	0x00000082


	//----- nvinfo : EIATTR_KPARAM_INFO
	.align		4
.L_1936:
        /*0008*/ 	.byte	0x04, 0x17
        /*000a*/ 	.short	(.L_1938 - .L_1937)
.L_1937:
        /*000c*/ 	.word	0x00000000
        /*0010*/ 	.short	0x0002
        /*0012*/ 	.short	0x0010
        /*0014*/ 	.byte	0x00, 0xf5, 0x21, 0x00


	//----- nvinfo : EIATTR_KPARAM_INFO
	.align		4
.L_1938:
        /*0018*/ 	.byte	0x04, 0x17
        /*001a*/ 	.short	(.L_1940 - .L_1939)
.L_1939:
        /*001c*/ 	.word	0x00000000
        /*0020*/ 	.short	0x0001
        /*0022*/ 	.short	0x0008
        /*0024*/ 	.byte	0x00, 0xf5, 0x21, 0x00


	//----- nvinfo : EIATTR_KPARAM_INFO
	.align		4
.L_1940:
        /*0028*/ 	.byte	0x04, 0x17
        /*002a*/ 	.short	(.L_1942 - .L_1941)
.L_1941:
        /*002c*/ 	.word	0x00000000
        /*0030*/ 	.short	0x0000
        /*0032*/ 	.short	0x0000
        /*0034*/ 	.byte	0x00, 0xf0, 0x11, 0x00


	//----- nvinfo : EIATTR_SPARSE_MMA_MASK
	.align		4
.L_1942:
        /*0038*/ 	.byte	0x03, 0x50
        /*003a*/ 	.short	0x0000


	//----- nvinfo : EIATTR_MAXREG_COUNT
	.align		4
        /*003c*/ 	.byte	0x03, 0x1b
        /*003e*/ 	.short	0x00ff


	//----- nvinfo : EIATTR_MERCURY_ISA_VERSION
	.align		4
        /*0040*/ 	.byte	0x03, 0x5f
        /*0042*/ 	.short	0x0101


	//----- nvinfo : EIATTR_VRC_CTA_INIT_COUNT
	.align		4
        /*0044*/ 	.byte	0x02, 0x4a
	.zero		1
	.zero		1


	//----- nvinfo : EIATTR_EXIT_INSTR_OFFSETS
	.align		4
        /*0048*/ 	.byte	0x04, 0x1c
        /*004a*/ 	.short	(.L_1944 - .L_1943)


	//   ....[0]....
.L_1943:
        /*004c*/ 	.word	0x00000070


	//   ....[1]....
        /*0050*/ 	.word	0x00000320


	//----- nvinfo : EIATTR_CRS_STACK_SIZE
	.align		4
.L_1944:
        /*0054*/ 	.byte	0x04, 0x1e
        /*0056*/ 	.short	(.L_1946 - .L_1945)
.L_1945:
        /*0058*/ 	.word	0x00000000


	//----- nvinfo : EIATTR_CBANK_PARAM_SIZE
	.align		4
.L_1946:
        /*005c*/ 	.byte	0x03, 0x19
        /*005e*/ 	.short	0x0018


	//----- nvinfo : EIATTR_PARAM_CBANK
	.align		4
        /*0060*/ 	.byte	0x04, 0x0a
        /*0062*/ 	.short	(.L_1948 - .L_1947)
	.align		4
.L_1947:
        /*0064*/ 	.word	index@(.nv.constant0._Z10_erfinv_32iPfS_)
        /*0068*/ 	.short	0x0380
        /*006a*/ 	.short	0x0018


	//----- nvinfo : EIATTR_SW_WAR
	.align		4
.L_1948:
        /*006c*/ 	.byte	0x04, 0x36
        /*006e*/ 	.short	(.L_1950 - .L_1949)
.L_1949:
        /*0070*/ 	.word	0x00000008
.L_1950:


//--------------------- .nv.info._Z9_erfcx_64iPdS_ --------------------------
	.section	.nv.info._Z9_erfcx_64iPdS_,"",@"SHT_CUDA_INFO"
	.sectionflags	@""
	.align	4


	//----- nvinfo : EIATTR_CUDA_API_VERSION
	.align		4
        /*0000*/ 	.byte	0x04, 0x37
        /*0002*/ 	.short	(.L_1952 - .L_1951)
.L_1951:
        /*0004*/ 	.word	0x00000082


	//----- nvinfo : EIATTR_KPARAM_INFO
	.align		4
.L_1952:
        /*0008*/ 	.byte	0x04, 0x17
        /*000a*/ 	.short	(.L_1954 - .L_1953)
.L_1953:
        /*000c*/ 	.word	0x00000000
        /*0010*/ 	.short	0x0002
        /*0012*/ 	.short	0x0010
        /*0014*/ 	.byte	0x00, 0xf5, 0x21, 0x00


	//----- nvinfo : EIATTR_KPARAM_INFO
	.align		4
.L_1954:
        /*0018*/ 	.byte	0x04, 0x17
        /*001a*/ 	.short	(.L_1956 - .L_1955)
.L_1955:
        /*001c*/ 	.word	0x00000000
        /*0020*/ 	.short	0x0001
        /*0022*/ 	.short	0x0008
        /*0024*/ 	.byte	0x00, 0xf5, 0x21, 0x00


	//----- nvinfo : EIATTR_KPARAM_INFO
	.align		4
.L_1956:
        /*0028*/ 	.byte	0x04, 0x17
        /*002a*/ 	.short	(.L_1958 - .L_1957)
.L_1957:
        /*002c*/ 	.word	0x00000000
        /*0030*/ 	.short	0x0000
        /*0032*/ 	.short	0x0000
        /*0034*/ 	.byte	0x00, 0xf0, 0x11, 0x00


	//----- nvinfo : EIATTR_SPARSE_MMA_MASK
	.align		4
.L_1958:
        /*0038*/ 	.byte	0x03, 0x50
        /*003a*/ 	.short	0x0000


	//----- nvinfo : EIATTR_MAXREG_COUNT
	.align		4
        /*003c*/ 	.byte	0x03, 0x1b
        /*003e*/ 	.short	0x00ff


	//----- nvinfo : EIATTR_MERCURY_ISA_VERSION
	.align		4
        /*0040*/ 	.byte	0x03, 0x5f
        /*0042*/ 	.short	0x0101


	//----- nvinfo : EIATTR_VRC_CTA_INIT_COUNT
	.align		4
        /*0044*/ 	.byte	0x02, 0x4a
	.zero		1
	.zero		1


	//----- nvinfo : EIATTR_EXIT_INSTR_OFFSETS
	.align		4
        /*0048*/ 	.byte	0x04, 0x1c
        /*004a*/ 	.short	(.L_1960 - .L_1959)


	//   ....[0]....
.L_1959:
        /*004c*/ 	.word	0x00000070


	//   ....[1]....
        /*0050*/ 	.word	0x00000d90


	//----- nvinfo : EIATTR_CRS_STACK_SIZE
	.align		4
.L_1960:
        /*0054*/ 	.byte	0x04, 0x1e
        /*0056*/ 	.short	(.L_1962 - .L_1961)
.L_1961:
        /*0058*/ 	.word	0x00000000


	//----- nvinfo : EIATTR_CBANK_PARAM_SIZE
	.align		4
.L_1962:
        /*005c*/ 	.byte	0x03, 0x19
        /*005e*/ 	.short	0x0018


	//----- nvinfo : EIATTR_PARAM_CBANK
	.align		4
        /*0060*/ 	.byte	0x04, 0x0a
        /*0062*/ 	.short	(.L_1964 - .L_1963)
	.align		4
.L_1963:
        /*0064*/ 	.word	index@(.nv.constant0._Z9_erfcx_64iPdS_)
        /*0068*/ 	.short	0x0380
        /*006a*/ 	.short	0x0018


	//----- nvinfo : EIATTR_SW_WAR
	.align		4
.L_1964:
        /*006c*/ 	.byte	0x04, 0x36
        /*006e*/ 	.short	(.L_1966 - .L_1965)
.L_1965:
        /*0070*/ 	.word	0x00000008
.L_1966:


//--------------------- .nv.info._Z9_erfcx_32iPfS_ --------------------------
	.section	.nv.info._Z9_erfcx_32iPfS_,"",@"SHT_CUDA_INFO"
	.sectionflags	@""
	.align	4


	//----- nvinfo : EIATTR_CUDA_API_VERSION
	.align		4
        /*0000*/ 	.byte	0x04, 0x37
        /*0002*/ 	.short	(.L_1968 - .L_1967)
.L_1967:
        /*0004*/ 	.word	0x00000082


	//----- nvinfo : EIATTR_KPARAM_INFO
	.align		4
.L_1968:
        /*0008*/ 	.byte	0x04, 0x17
        /*000a*/ 	.short	(.L_1970 - .L_1969)
.L_1969:
        /*000c*/ 	.word	0x00000000
        /*0010*/ 	.short	0x0002
        /*0012*/ 	.short	0x0010
        /*0014*/ 	.byte	0x00, 0xf5, 0x21, 0x00


	//----- nvinfo : EIATTR_KPARAM_INFO
	.align		4
.L_1970:
        /*0018*/ 	.byte	0x04, 0x17
        /*001a*/ 	.short	(.L_1972 - .L_1971)
.L_1971:
        /*001c*/ 	.word	0x00000000
        /*0020*/ 	.short	0x0001
        /*0022*/ 	.short	0x0008
        /*0024*/ 	.byte	0x00, 0xf5, 0x21, 0x00


	//----- nvinfo : EIATTR_KPARAM_INFO
	.align		4
.L_1972:
        /*0028*/ 	.byte	0x04, 0x17
        /*002a*/ 	.short	(.L_1974 - .L_1973)
.L_1973:
        /*002c*/ 	.word	0x00000000
        /*0030*/ 	.short	0x0000
        /*0032*/ 	.short	0x0000
        /*0034*/ 	.byte	0x00, 0xf0, 0x11, 0x00


	//----- nvinfo : EIATTR_SPARSE_MMA_MASK
	.align		4
.L_1974:
        /*0038*/ 	.byte	0x03, 0x50
        /*003a*/ 	.short	0x0000


	//----- nvinfo : EIATTR_MAXREG_COUNT
	.align		4
        /*003c*/ 	.byte	0x03, 0x1b
        /*003e*/ 	.short	0x00ff


	//----- nvinfo : EIATTR_MERCURY_ISA_VERSION
	.align		4
        /*0040*/ 	.byte	0x03, 0x5f
        /*0042*/ 	.short	0x0101


	//----- nvinfo : EIATTR_VRC_CTA_INIT_COUNT
	.align		4
        /*0044*/ 	.byte	0x02, 0x4a
	.zero		1
	.zero		1


	//----- nvinfo : EIATTR_EXIT_INSTR_OFFSETS
	.align		4
        /*0048*/ 	.byte	0x04, 0x1c
        /*004a*/ 	.short	(.L_1976 - .L_1975)


	//   ....[0]....
.L_1975:
        /*004c*/ 	.word	0x00000070


	//   ....[1]....
        /*0050*/ 	.word	0x000005a0


	//----- nvinfo : EIATTR_CRS_STACK_SIZE
	.align		4
.L_1976:
        /*0054*/ 	.byte	0x04, 0x1e
        /*0056*/ 	.short	(.L_1978 - .L_1977)
.L_1977:
        /*0058*/ 	.word	0x00000000


	//----- nvinfo : EIATTR_CBANK_PARAM_SIZE
	.align		4
.L_1978:
        /*005c*/ 	.byte	0x03, 0x19
        /*005e*/ 	.short	0x0018


	//----- nvinfo : EIATTR_PARAM_CBANK
	.align		4
        /*0060*/ 	.byte	0x04, 0x0a
        /*0062*/ 	.short	(.L_1980 - .L_1979)
	.align		4
.L_1979:
        /*0064*/ 	.word	index@(.nv.constant0._Z9_erfcx_32iPfS_)
        /*0068*/ 	.short	0x0380
        /*006a*/ 	.short	0x0018


	//----- nvinfo : EIATTR_SW_WAR
	.align		4
.L_1980:
        /*006c*/ 	.byte	0x04, 0x36
        /*006e*/ 	.short	(.L_1982 - .L_1981)
.L_1981:
        /*0070*/ 	.word	0x00000008
.L_1982:


//--------------------- .nv.info._Z11_erfcinv_64iPdS_ --------------------------
	.section	.nv.info._Z11_erfcinv_64iPdS_,"",@"SHT_CUDA_INFO"
	.sectionflags	@""
	.align	4


	//----- nvinfo : EIATTR_CUDA_API_VERSION
	.align		4
        /*0000*/ 	.byte	0x04, 0x37
        /*0002*/ 	.short	(.L_1984 - .L_1983)
.L_1983:
        /*0004*/ 	.word	0x00000082


	//----- nvinfo : EIATTR_KPARAM_INFO
	.align		4
.L_1984:
        /*0008*/ 	.byte	0x04, 0x17
        /*000a*/ 	.short	(.L_1986 - .L_1985)
.L_1985:
        /*000c*/ 	.word	0x00000000
        /*0010*/ 	.short	0x0002
        /*0012*/ 	.short	0x0010
        /*0014*/ 	.byte	0x00, 0xf5, 0x21, 0x00


	//----- nvinfo : EIATTR_KPARAM_INFO
	.align		4
.L_1986:
        /*0018*/ 	.byte	0x04, 0x17
        /*001a*/ 	.short	(.L_1988 - .L_1987)
.L_1987:
        /*001c*/ 	.word	0x00000000
        /*0020*/ 	.short	0x0001
        /*0022*/ 	.short	0x0008
        /*0024*/ 	.byte	0x00, 0xf5, 0x21, 0x00


	//----- nvinfo : EIATTR_KPARAM_INFO
	.align		4
.L_1988:
        /*0028*/ 	.byte	0x04, 0x17
        /*002a*/ 	.short	(.L_1990 - .L_1989)
.L_1989:
        /*002c*/ 	.word	0x00000000
        /*0030*/ 	.short	0x0000
        /*0032*/ 	.short	0x0000
        /*0034*/ 	.byte	0x00, 0xf0, 0x11, 0x00


	//----- nvinfo : EIATTR_SPARSE_MMA_MASK
	.align		4
.L_1990:
        /*0038*/ 	.byte	0x03, 0x50
        /*003a*/ 	.short	0x0000


	//----- nvinfo : EIATTR_MAXREG_COUNT
	.align		4
        /*003c*/ 	.byte	0x03, 0x1b
        /*003e*/ 	.short	0x00ff


	//----- nvinfo : EIATTR_MERCURY_ISA_VERSION
	.align		4
        /*0040*/ 	.byte	0x03, 0x5f
        /*0042*/ 	.short	0x0101


	//----- nvinfo : EIATTR_VRC_CTA_INIT_COUNT
	.align		4
        /*0044*/ 	.byte	0x02, 0x4a
	.zero		1
	.zero		1


	//----- nvinfo : EIATTR_EXIT_INSTR_OFFSETS
	.align		4
        /*0048*/ 	.byte	0x04, 0x1c
        /*004a*/ 	.short	(.L_1992 - .L_1991)


	//   ....[0]....
.L_1991:
        /*004c*/ 	.word	0x00000070


	//   ....[1]....
        /*0050*/ 	.word	0x00001cf0


	//----- nvinfo : EIATTR_CRS_STACK_SIZE
	.align		4
.L_1992:
        /*0054*/ 	.byte	0x04, 0x1e
        /*0056*/ 	.short	(.L_1994 - .L_1993)
.L_1993:
        /*0058*/ 	.word	0x00000000


	//----- nvinfo : EIATTR_CBANK_PARAM_SIZE
	.align		4
.L_1994:
        /*005c*/ 	.byte	0x03, 0x19
        /*005e*/ 	.short	0x0018


	//----- nvinfo : EIATTR_PARAM_CBANK
	.align		4
        /*0060*/ 	.byte	0x04, 0x0a
        /*0062*/ 	.short	(.L_1996 - .L_1995)
	.align		4
.L_1995:
        /*0064*/ 	.word	index@(.nv.constant0._Z11_erfcinv_64iPdS_)
        /*0068*/ 	.short	0x0380
        /*006a*/ 	.short	0x0018


	//----- nvinfo : EIATTR_SW_WAR
	.align		4
.L_1996:
        /*006c*/ 	.byte	0x04, 0x36
        /*006e*/ 	.short	(.L_1998 - .L_1997)
.L_1997:
        /*0070*/ 	.word	0x00000008
.L_1998:


//--------------------- .nv.info._Z11_erfcinv_32iPfS_ --------------------------
	.section	.nv.info._Z11_erfcinv_32iPfS_,"",@"SHT_CUDA_INFO"
	.sectionflags	@""
	.align	4


	//----- nvinfo : EIATTR_CUDA_API_VERSION
	.align		4
        /*0000*/ 	.byte	0x04, 0x37
        /*0002*/ 	.short	(.L_2000 - .L_1999)
.L_1999:
        /*0004*/ 	.word	0x00000082


	//----- nvinfo : EIATTR_KPARAM_INFO
	.align		4
.L_2000:
        /*0008*/ 	.byte	0x04, 0x17
        /*000a*/ 	.short	(.L_2002 - .L_2001)
.L_2001:
        /*000c*/ 	.word	0x00000000
        /*0010*/ 	.short	0x0002
        /*0012*/ 	.short	0x0010
        /*0014*/ 	.byte	0x00, 0xf5, 0x21, 0x00


	//----- nvinfo : EIATTR_KPARAM_INFO
	.align		4
.L_2002:
        /*0018*/ 	.byte	0x04, 0x17
        /*001a*/ 	.short	(.L_2004 - .L_2003)
.L_2003:
        /*001c*/ 	.word	0x00000000
        /*0020*/ 	.short	0x0001
        /*0022*/ 	.short	0x0008
        /*0024*/ 	.byte	0x00, 0xf5, 0x21, 0x00


	//----- nvinfo : EIATTR_KPARAM_INFO
	.align		4
.L_2004:
        /*0028*/ 	.byte	0x04, 0x17
        /*002a*/ 	.short	(.L_2006 - .L_2005)
.L_2005:
        /*002c*/ 	.word	0x00000000
        /*0030*/ 	.short	0x0000
        /*0032*/ 	.short	0x0000
        /*0034*/ 	.byte	0x00, 0xf0, 0x11, 0x00


	//----- nvinfo : EIATTR_SPARSE_MMA_MASK
	.align		4
.L_2006:
        /*0038*/ 	.byte	0x03, 0x50
        /*003a*/ 	.short	0x0000


	//----- nvinfo : EIATTR_MAXREG_COUNT
	.align		4
        /*003c*/ 	.byte	0x03, 0x1b
        /*003e*/ 	.short	0x00ff


	//----- nvinfo : EIATTR_MERCURY_ISA_VERSION
	.align		4
        /*0040*/ 	.byte	0x03, 0x5f
        /*0042*/ 	.short	0x0101


	//----- nvinfo : EIATTR_VRC_CTA_INIT_COUNT
	.align		4
        /*0044*/ 	.byte	0x02, 0x4a
	.zero		1
	.zero		1


	//----- nvinfo : EIATTR_EXIT_INSTR_OFFSETS
	.align		4
        /*0048*/ 	.byte	0x04, 0x1c
        /*004a*/ 	.short	(.L_2008 - .L_2007)


	//   ....[0]....
.L_2007:
        /*004c*/ 	.word	0x00000070


	//   ....[1]....
        /*0050*/ 	.word	0x000003f0


	//----- nvinfo : EIATTR_CRS_STACK_SIZE
	.align		4
.L_2008:
        /*0054*/ 	.byte	0x04, 0x1e
        /*0056*/ 	.short	(.L_2010 - .L_2009)
.L_2009:
        /*0058*/ 	.word	0x00000000


	//----- nvinfo : EIATTR_CBANK_PARAM_SIZE
	.align		4
.L_2010:
        /*005c*/ 	.byte	0x03, 0x19
        /*005e*/ 	.short	0x0018


	//----- nvinfo : EIATTR_PARAM_CBANK
	.align		4
        /*0060*/ 	.byte	0x04, 0x0a
        /*0062*/ 	.short	(.L_2012 - .L_2011)
	.align		4
.L_2011:
        /*0064*/ 	.word	index@(.nv.constant0._Z11_erfcinv_32iPfS_)
        /*0068*/ 	.short	0x0380
        /*006a*/ 	.short	0x0018


	//----- nvinfo : EIATTR_SW_WAR
	.align		4
.L_2012:
        /*006c*/ 	.byte	0x04, 0x36
        /*006e*/ 	.short	(.L_2014 - .L_2013)
.L_2013:
        /*0070*/ 	.word	0x00000008
.L_2014:


//--------------------- .nv.info._Z8_erfc_64iPdS_ --------------------------
	.section	.nv.info._Z8_erfc_64iPdS_,"",@"SHT_CUDA_INFO"
	.sectionflags	@""
	.align	4


	//----- nvinfo : EIATTR_CUDA_API_VERSION
	.align		4
        /*0000*/ 	.byte	0x04, 0x37
        /*0002*/ 	.short	(.L_2016 - .L_2015)
.L_2015:
        /*0004*/ 	.word	0x00000082


	//----- nvinfo : EIATTR_KPARAM_INFO
	.align		4
.L_2016:
        /*0008*/ 	.byte	0x04, 0x17
        /*000a*/ 	.short	(.L_2018 - .L_2017)
.L_2017:
        /*000c*/ 	.word	0x00000000
        /*0010*/ 	.short	0x0002
        /*0012*/ 	.short	0x0010
        /*0014*/ 	.byte	0x00, 0xf5, 0x21, 0x00


	//----- nvinfo : EIATTR_KPARAM_INFO
	.align		4
.L_2018:
        /*0018*/ 	.byte	0x04, 0x17
        /*001a*/ 	.short	(.L_2020 - .L_2019)
.L_2019:
        /*001c*/ 	.word	0x00000000
        /*0020*/ 	.short	0x0001
        /*0022*/ 	.short	0x0008
        /*0024*/ 	.byte	0x00, 0xf5, 0x21, 0x00


	//----- nvinfo : EIATTR_KPARAM_INFO
	.align		4
.L_2020:
        /*0028*/ 	.byte	0x04, 0x17
        /*002a*/ 	.short	(.L_2022 - .L_2021)
.L_2021:
        /*002c*/ 	.word	0x00000000
        /*0030*/ 	.short	0x0000
        /*0032*/ 	.short	0x0000
        /*0034*/ 	.byte	0x00, 0xf0, 0x11, 0x00


	//----- nvinfo : EIATTR_SPARSE_MMA_MASK
	.align		4
.L_2022:
        /*0038*/ 	.byte	0x03, 0x50
        /*003a*/ 	.short	0x0000


	//----- nvinfo : EIATTR_MAXREG_COUNT
	.align		4
        /*003c*/ 	.byte	0x03, 0x1b
        /*003e*/ 	.short	0x00ff


	//----- nvinfo : EIATTR_MERCURY_ISA_VERSION
	.align		4
        /*0040*/ 	.byte	0x03, 0x5f
        /*0042*/ 	.short	0x0101


	//----- nvinfo : EIATTR_VRC_CTA_INIT_COUNT
	.align		4
        /*0044*/ 	.byte	0x02, 0x4a
	.zero		1
	.zero		1


	//----- nvinfo : EIATTR_EXIT_INSTR_OFFSETS
	.align		4
        /*0048*/ 	.byte	0x04, 0x1c
        /*004a*/ 	.short	(.L_2024 - .L_2023)


	//   ....[0]....
.L_2023:
        /*004c*/ 	.word	0x00000070


	//   ....[1]....
        /*0050*/ 	.word	0x00000be0


	//----- nvinfo : EIATTR_CRS_STACK_SIZE
	.align		4
.L_2024:
        /*0054*/ 	.byte	0x04, 0x1e
        /*0056*/ 	.short	(.L_2026 - .L_2025)
.L_2025:
        /*0058*/ 	.word	0x00000000


	//----- nvinfo : EIATTR_CBANK_PARAM_SIZE
	.align		4
.L_2026:
        /*005c*/ 	.byte	0x03, 0x19
        /*005e*/ 	.short	0x0018


	//----- nvinfo : EIATTR_PARAM_CBANK
	.align		4
        /*0060*/ 	.byte	0x04, 0x0a
        /*0062*/ 	.short	(.L_2028 - .L_2027)
	.align		4
.L_2027:
        /*0064*/ 	.word	index@(.nv.constant0._Z8_erfc_64iPdS_)
        /*0068*/ 	.short	0x0380
        /*006a*/ 	.short	0x0018


	//----- nvinfo : EIATTR_SW_WAR
	.align		4
.L_2028:
        /*006c*/ 	.byte	0x04, 0x36
        /*006e*/ 	.short	(.L_2030 - .L_2029)
.L_2029:
        /*0070*/ 	.word	0x00000008
.L_2030:


//--------------------- .nv.info._Z8_erfc_32iPfS_ --------------------------
	.section	.nv.info._Z8_erfc_32iPfS_,"",@"SHT_CUDA_INFO"
	.sectionflags	@""
	.align	4


	//----- nvinfo : EIATTR_CUDA_API_VERSION
	.align		4
        /*0000*/ 	.byte	0x04, 0x37
        /*0002*/ 	.short	(.L_2032 - .L_2031)
.L_2031:
        /*0004*/ 	.word	0x00000082


	//----- nvinfo : EIATTR_KPARAM_INFO
	.align		4
.L_2032:
        /*0008*/ 	.byte	0x04, 0x17
        /*000a*/ 	.short	(.L_2034 - .L_2033)
.L_2033:
        /*000c*/ 	.word	0x00000000
        /*0010*/ 	.short	0x0002
        /*0012*/ 	.short	0x0010
        /*0014*/ 	.byte	0x00, 0xf5, 0x21, 0x00


	//----- nvinfo : EIATTR_KPARAM_INFO
	.align		4
.L_2034:
        /*0018*/ 	.byte	0x04, 0x17
        /*001a*/ 	.short	(.L_2036 - .L_2035)
.L_2035:
        /*001c*/ 	.word	0x00000000
        /*0020*/ 	.short	0x0001
        /*0022*/ 	.short	0x0008
        /*0024*/ 	.byte	0x00, 0xf5, 0x21, 0x00


	//----- nvinfo : EIATTR_KPARAM_INFO
	.align		4
.L_2036:
        /*0028*/ 	.byte	0x04, 0x17
        /*002a*/ 	.short	(.L_2038 - .L_2037)
.L_2037:
        /*002c*/ 	.word	0x00000000
        /*0030*/ 	.short	0x0000
        /*0032*/ 	.short	0x0000
        /*0034*/ 	.byte	0x00, 0xf0, 0x11, 0x00


	//----- nvinfo : EIATTR_SPARSE_MMA_MASK
	.align		4
.L_2038:
        /*0038*/ 	.byte	0x03, 0x50
        /*003a*/ 	.short	0x0000


	//----- nvinfo : EIATTR_MAXREG_COUNT
	.align		4
        /*003c*/ 	.byte	0x03, 0x1b
        /*003e*/ 	.short	0x00ff


	//----- nvinfo : EIATTR_MERCURY_ISA_VERSION
	.align		4
        /*0040*/ 	.byte	0x03, 0x5f
        /*0042*/ 	.short	0x0101


	//----- nvinfo : EIATTR_VRC_CTA_INIT_COUNT
	.align		4
        /*0044*/ 	.byte	0x02, 0x4a
	.zero		1
	.zero		1


	//----- nvinfo : EIATTR_EXIT_INSTR_OFFSETS
	.align		4
        /*0048*/ 	.byte	0x04, 0x1c
        /*004a*/ 	.short	(.L_2040 - .L_2039)


	//   ....[0]....
.L_2039:
        /*004c*/ 	.word	0x00000070


	//   ....[1]....
        /*0050*/ 	.word	0x00000440


	//----- nvinfo : EIATTR_CRS_STACK_SIZE
	.align		4
.L_2040:
        /*0054*/ 	.byte	0x04, 0x1e
        /*0056*/ 	.short	(.L_2042 - .L_2041)
.L_2041:
        /*0058*/ 	.word	0x00000000


	//----- nvinfo : EIATTR_CBANK_PARAM_SIZE
	.align		4
.L_2042:
        /*005c*/ 	.byte	0x03, 0x19
        /*005e*/ 	.short	0x0018


	//----- nvinfo : EIATTR_PARAM_CBANK
	.align		4
        /*0060*/ 	.byte	0x04, 0x0a
        /*0062*/ 	.short	(.L_2044 - .L_2043)
	.align		4
.L_2043:
        /*0064*/ 	.word	index@(.nv.constant0._Z8_erfc_32iPfS_)
        /*0068*/ 	.short	0x0380
        /*006a*/ 	.short	0x0018


	//----- nvinfo : EIATTR_SW_WAR
	.align		4
.L_2044:
        /*006c*/ 	.byte	0x04, 0x36
        /*006e*/ 	.short	(.L_2046 - .L_2045)
.L_2045:
        /*0070*/ 	.word	0x00000008
.L_2046:


//--------------------- .nv.info._Z7_erf_64iPdS_  --------------------------
	.section	.nv.info._Z7_erf_64iPdS_,"",@"SHT_CUDA_INFO"
	.sectionflags	@""
	.align	4


	//----- nvinfo : EIATTR_CUDA_API_VERSION
	.align		4
        /*0000*/ 	.byte	0x04, 0x37
        /*0002*/ 	.short	(.L_2048 - .L_2047)
.L_2047:
        /*0004*/ 	.word	0x00000082


	//----- nvinfo : EIATTR_KPARAM_INFO
	.align		4
.L_2048:
        /*0008*/ 	.byte	0x04, 0x17
        /*000a*/ 	.short	(.L_2050 - .L_2049)
.L_2049:
        /*000c*/ 	.word	0x00000000
        /*0010*/ 	.short	0x0002
        /*0012*/ 	.short	0x0010
        /*0014*/ 	.byte	0x00, 0xf5, 0x21, 0x00


	//----- nvinfo : EIATTR_KPARAM_INFO
	.align		4
.L_2050:
        /*0018*/ 	.byte	0x04, 0x17
        /*001a*/ 	.short	(.L_2052 - .L_2051)
.L_2051:
        /*001c*/ 	.word	0x00000000
        /*0020*/ 	.short	0x0001
        /*0022*/ 	.short	0x0008
        /*0024*/ 	.byte	0x00, 0xf5, 0x21, 0x00


	//----- nvinfo : EIATTR_KPARAM_INFO
	.align		4
.L_2052:
        /*0028*/ 	.byte	0x04, 0x17
        /*002a*/ 	.short	(.L_2054 - .L_2053)
.L_2053:
        /*002c*/ 	.word	0x00000000
        /*0030*/ 	.short	0x0000
        /*0032*/ 	.short	0x0000
        /*0034*/ 	.byte	0x00, 0xf0, 0x11, 0x00


	//----- nvinfo : EIATTR_SPARSE_MMA_MASK
	.align		4
.L_2054:
        /*0038*/ 	.byte	0x03, 0x50
        /*003a*/ 	.short	0x0000


	//----- nvinfo : EIATTR_MAXREG_COUNT
	.align		4
        /*003c*/ 	.byte	0x03, 0x1b
        /*003e*/ 	.short	0x00ff


	//----- nvinfo : EIATTR_MERCURY_ISA_VERSION
	.align		4
        /*0040*/ 	.byte	0x03, 0x5f
        /*0042*/ 	.short	0x0101


	//----- nvinfo : EIATTR_VRC_CTA_INIT_COUNT
	.align		4
        /*0044*/ 	.byte	0x02, 0x4a
	.zero		1
	.zero		1


	//----- nvinfo : EIATTR_EXIT_INSTR_OFFSETS
	.align		4
        /*0048*/ 	.byte	0x04, 0x1c
        /*004a*/ 	.short	(.L_2056 - .L_2055)


	//   ....[0]....
.L_2055:
        /*004c*/ 	.word	0x00000070


	//   ....[1]....
        /*0050*/ 	.word	0x000008f0


	//----- nvinfo : EIATTR_CRS_STACK_SIZE
	.align		4
.L_2056:
        /*0054*/ 	.byte	0x04, 0x1e
        /*0056*/ 	.short	(.L_2058 - .L_2057)
.L_2057:
        /*0058*/ 	.word	0x00000000


	//----- nvinfo : EIATTR_CBANK_PARAM_SIZE
	.align		4
.L_2058:
        /*005c*/ 	.byte	0x03, 0x19
        /*005e*/ 	.short	0x0018


	//----- nvinfo : EIATTR_PARAM_CBANK
	.align		4
        /*0060*/ 	.byte	0x04, 0x0a
        /*0062*/ 	.short	(.L_2060 - .L_2059)
	.align		4
.L_2059:
        /*0064*/ 	.word	index@(.nv.constant0._Z7_erf_64iPdS_)
        /*0068*/ 	.short	0x0380
        /*006a*/ 	.short	0x0018


	//----- nvinfo : EIATTR_SW_WAR
	.align		4
.L_2060:
        /*006c*/ 	.byte	0x04, 0x36
        /*006e*/ 	.short	(.L_2062 - .L_2061)
.L_2061:
        /*0070*/ 	.word	0x00000008
.L_2062:


//--------------------- .nv.info._Z7_erf_32iPfS_  --------------------------
	.section	.nv.info._Z7_erf_32iPfS_,"",@"SHT_CUDA_INFO"
	.sectionflags	@""
	.align	4


	//----- nvinfo : EIATTR_CUDA_API_VERSION
	.align		4
        /*0000*/ 	.byte	0x04, 0x37
        /*0002*/ 	.short	(.L_2064 - .L_2063)
.L_2063:
        /*0004*/ 	.word	0x00000082


	//----- nvinfo : EIATTR_KPARAM_INFO
	.align		4
.L_2064:
        /*0008*/ 	.byte	0x04, 0x17
        /*000a*/ 	.short	(.L_2066 - .L_2065)
.L_2065:
        /*000c*/ 	.word	0x00000000
        /*0010*/ 	.short	0x0002
        /*0012*/ 	.short	0x0010
        /*0014*/ 	.byte	0x00, 0xf5, 0x21, 0x00


	//----- nvinfo : EIATTR_KPARAM_INFO
	.align		4
.L_2066:
        /*0018*/ 	.byte	0x04, 0x17
        /*001a*/ 	.short	(.L_2068 - .L_2067)
.L_2067:
        /*001c*/ 	.word	0x00000000
        /*0020*/ 	.short	0x0001
        /*0022*/ 	.short	0x0008
        /*0024*/ 	.byte	0x00, 0xf5, 0x21, 0x00


	//----- nvinfo : EIATTR_KPARAM_INFO
	.align		4
.L_2068:
        /*0028*/ 	.byte	0x04, 0x17
        /*002a*/ 	.short	(.L_2070 - .L_2069)
.L_2069:
        /*002c*/ 	.word	0x00000000
        /*0030*/ 	.short	0x0000
        /*0032*/ 	.short	0x0000
        /*0034*/ 	.byte	0x00, 0xf0, 0x11, 0x00


	//----- nvinfo : EIATTR_SPARSE_MMA_MASK
	.align		4
.L_2070:
        /*0038*/ 	.byte	0x03, 0x50
        /*003a*/ 	.short	0x0000


	//----- nvinfo : EIATTR_MAXREG_COUNT
	.align		4
        /*003c*/ 	.byte	0x03, 0x1b
        /*003e*/ 	.short	0x00ff


	//----- nvinfo : EIATTR_MERCURY_ISA_VERSION
	.align		4
        /*0040*/ 	.byte	0x03, 0x5f
        /*0042*/ 	.short	0x0101


	//----- nvinfo : EIATTR_VRC_CTA_INIT_COUNT
	.align		4
        /*0044*/ 	.byte	0x02, 0x4a
	.zero		1
	.zero		1


	//----- nvinfo : EIATTR_EXIT_INSTR_OFFSETS
	.align		4
        /*0048*/ 	.byte	0x04, 0x1c
        /*004a*/ 	.short	(.L_2072 - .L_2071)


	//   ....[0]....
.L_2071:
        /*004c*/ 	.word	0x00000070


	//   ....[1]....
        /*0050*/ 	.word	0x00000310


	//----- nvinfo : EIATTR_CRS_STACK_SIZE
	.align		4
.L_2072:
        /*0054*/ 	.byte	0x04, 0x1e
        /*0056*/ 	.short	(.L_2074 - .L_2073)
.L_2073:
        /*0058*/ 	.word	0x00000000


	//----- nvinfo : EIATTR_CBANK_PARAM_SIZE
	.align		4
.L_2074:
        /*005c*/ 	.byte	0x03, 0x19
        /*005e*/ 	.short	0x0018


	//----- nvinfo : EIATTR_PARAM_CBANK
	.align		4
        /*0060*/ 	.byte	0x04, 0x0a
        /*0062*/ 	.short	(.L_2076 - .L_2075)
	.align		4
.L_2075:
        /*0064*/ 	.word	index@(.nv.constant0._Z7_erf_32iPfS_)
        /*0068*/ 	.short	0x0380
        /*006a*/ 	.short	0x0018


	//----- nvinfo : EIATTR_SW_WAR
	.align		4
.L_2076:
        /*006c*/ 	.byte	0x04, 0x36
        /*006e*/ 	.short	(.L_2078 - .L_2077)
.L_2077:
        /*0070*/ 	.word	0x00000008
.L_2078:


//--------------------- .nv.info._Z9_cospi_64iPdS_ --------------------------
	.section	.nv.info._Z9_cospi_64iPdS_,"",@"SHT_CUDA_INFO"
	.sectionflags	@""
	.align	4


	//----- nvinfo : EIATTR_CUDA_API_VERSION
	.align		4
        /*0000*/ 	.byte	0x04, 0x37
        /*0002*/ 	.short	(.L_2080 - .L_2079)
.L_2079:
        /*0004*/ 	.word	0x00000082


	//----- nvinfo : EIATTR_KPARAM_INFO
	.align		4
.L_2080:
        /*0008*/ 	.byte	0x04, 0x17
        /*000a*/ 	.short	(.L_2082 - .L_2081)
.L_2081:
        /*000c*/ 	.word	0x00000000
        /*0010*/ 	.short	0x0002
        /*0012*/ 	.short	0x0010
        /*0014*/ 	.byte	0x00, 0xf5, 0x21, 0x00


	//----- nvinfo : EIATTR_KPARAM_INFO
	.align		4
.L_2082:
        /*0018*/ 	.byte	0x04, 0x17
        /*001a*/ 	.short	(.L_2084 - .L_2083)
.L_2083:
        /*001c*/ 	.word	0x00000000
        /*0020*/ 	.short	0x0001
        /*0022*/ 	.short	0x0008
        /*0024*/ 	.byte	0x00, 0xf5, 0x21, 0x00


	//----- nvinfo : EIATTR_KPARAM_INFO
	.align		4
.L_2084:
        /*0028*/ 	.byte	0x04, 0x17
        /*002a*/ 	.short	(.L_2086 - .L_2085)
.L_2085:
        /*002c*/ 	.word	0x00000000
        /*0030*/ 	.short	0x0000
        /*0032*/ 	.short	0x0000
        /*0034*/ 	.byte	0x00, 0xf0, 0x11, 0x00


	//----- nvinfo : EIATTR_SPARSE_MMA_MASK
	.align		4
.L_2086:
        /*0038*/ 	.byte	0x03, 0x50
        /*003a*/ 	.short	0x0000


	//----- nvinfo : EIATTR_MAXREG_COUNT
	.align		4
        /*003c*/ 	.byte	0x03, 0x1b
        /*003e*/ 	.short	0x00ff


	//----- nvinfo : EIATTR_MERCURY_ISA_VERSION
	.align		4
        /*0040*/ 	.byte	0x03, 0x5f
        /*0042*/ 	.short	0x0101


	//----- nvinfo : EIATTR_VRC_CTA_INIT_COUNT
	.align		4
        /*0044*/ 	.byte	0x02, 0x4a
	.zero		1
	.zero		1


	//----- nvinfo : EIATTR_EXIT_INSTR_OFFSETS
	.align		4
        /*0048*/ 	.byte	0x04, 0x1c
        /*004a*/ 	.short	(.L_2088 - .L_2087)


	//   ....[0]....
.L_2087:
        /*004c*/ 	.word	0x00000070


	//   ....[1]....
        /*0050*/ 	.word	0x00000430


	//----- nvinfo : EIATTR_CRS_STACK_SIZE
	.align		4
.L_2088:
        /*0054*/ 	.byte	0x04, 0x1e
        /*0056*/ 	.short	(.L_2090 - .L_2089)
.L_2089:
        /*0058*/ 	.word	0x00000000


	//----- nvinfo : EIATTR_CBANK_PARAM_SIZE
	.align		4
.L_2090:
        /*005c*/ 	.byte	0x03, 0x19
        /*005e*/ 	.short	0x0018


	//----- nvinfo : EIATTR_PARAM_CBANK
	.align		4
        /*0060*/ 	.byte	0x04, 0x0a
        /*0062*/ 	.short	(.L_2092 - .L_2091)
	.align		4
.L_2091:
        /*0064*/ 	.word	index@(.nv.constant0._Z9_cospi_64iPdS_)
        /*0068*/ 	.short	0x0380
        /*006a*/ 	.short	0x0018


	//----- nvinfo : EIATTR_SW_WAR
	.align		4
.L_2092:
        /*006c*/ 	.byte	0x04, 0x36
        /*006e*/ 	.short	(.L_2094 - .L_2093)
.L_2093:
        /*0070*/ 	.word	0x00000008
.L_2094:


//--------------------- .nv.info._Z9_cospi_32iPfS_ --------------------------
	.section	.nv.info._Z9_cospi_32iPfS_,"",@"SHT_CUDA_INFO"
	.sectionflags	@""
	.align	4


	//----- nvinfo : EIATTR_CUDA_API_VERSION
	.align		4
        /*0000*/ 	.byte	0x04, 0x37
        /*0002*/ 	.short	(.L_2096 - .L_2095)
.L_2095:
        /*0004*/ 	.word	0x00000082


	//----- nvinfo : EIATTR_KPARAM_INFO
	.align		4
.L_2096:
        /*0008*/ 	.byte	0x04, 0x17
        /*000a*/ 	.short	(.L_2098 - .L_2097)
.L_2097:
        /*000c*/ 	.word	0x00000000
        /*0010*/ 	.short	0x0002
        /*0012*/ 	.short	0x0010
        /*0014*/ 	.byte	0x00, 0xf5, 0x21, 0x00


	//----- nvinfo : EIATTR_KPARAM_INFO
	.align		4
.L_2098:
        /*0018*/ 	.byte	0x04, 0x17
        /*001a*/ 	.short	(.L_2100 - .L_2099)
.L_2099:
        /*001c*/ 	.word	0x00000000
        /*0020*/ 	.short	0x0001
        /*0022*/ 	.short	0x0008
        /*0024*/ 	.byte	0x00, 0xf5, 0x21, 0x00


	//----- nvinfo : EIATTR_KPARAM_INFO
	.align		4
.L_2100:
        /*0028*/ 	.byte	0x04, 0x17
        /*002a*/ 	.short	(.L_2102 - .L_2101)
.L_2101:
        /*002c*/ 	.word	0x00000000
        /*0030*/ 	.short	0x0000
        /*0032*/ 	.short	0x0000
        /*0034*/ 	.byte	0x00, 0xf0, 0x11, 0x00


	//----- nvinfo : EIATTR_SPARSE_MMA_MASK
	.align		4
.L_2102:
        /*0038*/ 	.byte	0x03, 0x50
        /*003a*/ 	.short	0x0000


	//----- nvinfo : EIATTR_MAXREG_COUNT
	.align		4
        /*003c*/ 	.byte	0x03, 0x1b
        /*003e*/ 	.short	0x00ff


	//----- nvinfo : EIATTR_MERCURY_ISA_VERSION
	.align		4
        /*0040*/ 	.byte	0x03, 0x5f
        /*0042*/ 	.short	0x0101


	//----- nvinfo : EIATTR_VRC_CTA_INIT_COUNT
	.align		4
        /*0044*/ 	.byte	0x02, 0x4a
	.zero		1
	.zero		1


	//----- nvinfo : EIATTR_EXIT_INSTR_OFFSETS
	.align		4
        /*0048*/ 	.byte	0x04, 0x1c
        /*004a*/ 	.short	(.L_2104 - .L_2103)


	//   ....[0]....
.L_2103:
        /*004c*/ 	.word	0x00000070


	//   ....[1]....
        /*0050*/ 	.word	0x000002c0


	//----- nvinfo : EIATTR_CRS_STACK_SIZE
	.align		4
.L_2104:
        /*0054*/ 	.byte	0x04, 0x1e
        /*0056*/ 	.short	(.L_2106 - .L_2105)
.L_2105:
        /*0058*/ 	.word	0x00000000


	//----- nvinfo : EIATTR_CBANK_PARAM_SIZE
	.align		4
.L_2106:
        /*005c*/ 	.byte	0x03, 0x19
        /*005e*/ 	.short	0x0018


	//----- nvinfo : EIATTR_PARAM_CBANK
	.align		4
        /*0060*/ 	.byte	0x04, 0x0a
        /*0062*/ 	.short	(.L_2108 - .L_2107)
	.align		4
.L_2107:
        /*0064*/ 	.word	index@(.nv.constant0._Z9_cospi_32iPfS_)
        /*0068*/ 	.short	0x0380
        /*006a*/ 	.short	0x0018


	//----- nvinfo : EIATTR_SW_WAR
	.align		4
.L_2108:
        /*006c*/ 	.byte	0x04, 0x36
        /*006e*/ 	.short	(.L_2110 - .L_2109)
.L_2109:
        /*0070*/ 	.word	0x00000008
.L_2110:


//--------------------- .nv.info._Z8_cosh_64iPdS_ --------------------------
	.section	.nv.info._Z8_cosh_64iPdS_,"",@"SHT_CUDA_INFO"
	.sectionflags	@""
	.align	4


	//----- nvinfo : EIATTR_CUDA_API_VERSION
	.align		4
        /*0000*/ 	.byte	0x04, 0x37
        /*0002*/ 	.short	(.L_2112 - .L_2111)
.L_2111:
        /*0004*/ 	.word	0x00000082


	//----- nvinfo : EIATTR_KPARAM_INFO
	.align		4
.L_2112:
        /*0008*/ 	.byte	0x04, 0x17
        /*000a*/ 	.short	(.L_2114 - .L_2113)
.L_2113:
        /*000c*/ 	.word	0x00000000
        /*0010*/ 	.short	0x0002
        /*0012*/ 	.short	0x0010
        /*0014*/ 	.byte	0x00, 0xf5, 0x21, 0x00


	//----- nvinfo : EIATTR_KPARAM_INFO
	.align		4
.L_2114:
        /*0018*/ 	.byte	0x04, 0x17
        /*001a*/ 	.short	(.L_2116 - .L_2115)
.L_2115:
        /*001c*/ 	.word	0x00000000
        /*0020*/ 	.short	0x0001
        /*0022*/ 	.short	0x0008
        /*0024*/ 	.byte	0x00, 0xf5, 0x21, 0x00


	//----- nvinfo : EIATTR_KPARAM_INFO
	.align		4
.L_2116:
        /*0028*/ 	.byte	0x04, 0x17
        /*002a*/ 	.short	(.L_2118 - .L_2117)
.L_2117:
        /*002c*/ 	.word	0x00000000
        /*0030*/ 	.short	0x0000
        /*0032*/ 	.short	0x0000
        /*0034*/ 	.byte	0x00, 0xf0, 0x11, 0x00


	//----- nvinfo : EIATTR_SPARSE_MMA_MASK
	.align		4
.L_2118:
        /*0038*/ 	.byte	0x03, 0x50
        /*003a*/ 	.short	0x0000


	//----- nvinfo : EIATTR_MAXREG_COUNT
	.align		4
        /*003c*/ 	.byte	0x03, 0x1b
        /*003e*/ 	.short	0x00ff


	//----- nvinfo : EIATTR_MERCURY_ISA_VERSION
	.align		4
        /*0040*/ 	.byte	0x03, 0x5f
        /*0042*/ 	.short	0x0101


	//----- nvinfo : EIATTR_VRC_CTA_INIT_COUNT
	.align		4
        /*0044*/ 	.byte	0x02, 0x4a
	.zero		1
	.zero		1


	//----- nvinfo : EIATTR_EXIT_INSTR_OFFSETS
	.align		4
        /*0048*/ 	.byte	0x04, 0x1c
        /*004a*/ 	.short	(.L_2120 - .L_2119)


	//   ....[0]....
.L_2119:
        /*004c*/ 	.word	0x00000070


	//   ....[1]....
        /*0050*/ 	.word	0x00000520


	//----- nvinfo : EIATTR_CRS_STACK_SIZE
	.align		4
.L_2120:
        /*0054*/ 	.byte	0x04, 0x1e
        /*0056*/ 	.short	(.L_2122 - .L_2121)
.L_2121:
        /*0058*/ 	.word	0x00000000


	//----- nvinfo : EIATTR_CBANK_PARAM_SIZE
	.align		4
.L_2122:
        /*005c*/ 	.byte	0x03, 0x19
        /*005e*/ 	.short	0x0018


	//----- nvinfo : EIATTR_PARAM_CBANK
	.align		4
        /*0060*/ 	.byte	0x04, 0x0a
        /*0062*/ 	.short	(.L_2124 - .L_2123)
	.align		4
.L_2123:
        /*0064*/ 	.word	index@(.nv.constant0._Z8_cosh_64iPdS_)
        /*0068*/ 	.short	0x0380
        /*006a*/ 	.short	0x0018


	//----- nvinfo : EIATTR_SW_WAR
	.align		4
.L_2124:
        /*006c*/ 	.byte	0x04, 0x36
        /*006e*/ 	.short	(.L_2126 - .L_2125)
.L_2125:
        /*0070*/ 	.word	0x00000008
.L_2126:


//--------------------- .nv.info._Z8_cosh_32iPfS_ --------------------------
	.section	.nv.info._Z8_cosh_32iPfS_,"",@"SHT_CUDA_INFO"
	.sectionflags	@""
	.align	4


	//----- nvinfo : EIATTR_CUDA_API_VERSION
	.align		4
        /*0000*/ 	.byte	0x04, 0x37
        /*0002*/ 	.short	(.L_2128 - .L_2127)
.L_2127:
        /*0004*/ 	.word	0x00000082


	//----- nvinfo : EIATTR_KPARAM_INFO
	.align		4
.L_2128:
        /*0008*/ 	.byte	0x04, 0x17
        /*000a*/ 	.short	(.L_2130 - .L_2129)
.L_2129:
        /*000c*/ 	.word	0x00000000
        /*0010*/ 	.short	0x0002
        /*0012*/ 	.short	0x0010
        /*0014*/ 	.byte	0x00, 0xf5, 0x21, 0x00


	//----- nvinfo : EIATTR_KPARAM_INFO
	.align		4
.L_2130:
        /*0018*/ 	.byte	0x04, 0x17
        /*001a*/ 	.short	(.L_2132 - .L_2131)
.L_2131:
        /*001c*/ 	.word	0x00000000
        /*0020*/ 	.short	0x0001
        /*0022*/ 	.short	0x0008
        /*0024*/ 	.byte	0x00, 0xf5, 0x21, 0x00


	//----- nvinfo : EIATTR_KPARAM_INFO
	.align		4
.L_2132:
        /*0028*/ 	.byte	0x04, 0x17
        /*002a*/ 	.short	(.L_2134 - .L_2133)
.L_2133:
        /*002c*/ 	.word	0x00000000
        /*0030*/ 	.short	0x0000
        /*0032*/ 	.short	0x0000
        /*0034*/ 	.byte	0x00, 0xf0, 0x11, 0x00


	//----- nvinfo : EIATTR_SPARSE_MMA_MASK
	.align		4
.L_2134:
        /*0038*/ 	.byte	0x03, 0x50
        /*003a*/ 	.short	0x0000


	//----- nvinfo : EIATTR_MAXREG_COUNT
	.align		4
        /*003c*/ 	.byte	0x03, 0x1b
        /*003e*/ 	.short	0x00ff


	//----- nvinfo : EIATTR_MERCURY_ISA_VERSION
	.align		4
        /*0040*/ 	.byte	0x03, 0x5f
        /*0042*/ 	.short	0x0101


	//----- nvinfo : EIATTR_VRC_CTA_INIT_COUNT
	.align		4
        /*0044*/ 	.byte	0x02, 0x4a
	.zero		1
	.zero		1


	//----- nvinfo : EIATTR_EXIT_INSTR_OFFSETS
	.align		4
        /*0048*/ 	.byte	0x04, 0x1c
        /*004a*/ 	.short	(.L_2136 - .L_2135)


	//   ....[0]....
.L_2135:
        /*004c*/ 	.word	0x00000070


	//   ....[1]....
        /*0050*/ 	.word	0x00000240


	//----- nvinfo : EIATTR_CRS_STACK_SIZE
	.align		4
.L_2136:
        /*0054*/ 	.byte	0x04, 0x1e
        /*0056*/ 	.short	(.L_2138 - .L_2137)
.L_2137:
        /*0058*/ 	.word	0x00000000


	//----- nvinfo : EIATTR_CBANK_PARAM_SIZE
	.align		4
.L_2138:
        /*005c*/ 	.byte	0x03, 0x19
        /*005e*/ 	.short	0x0018


	//----- nvinfo : EIATTR_PARAM_CBANK
	.align		4
        /*0060*/ 	.byte	0x04, 0x0a
        /*0062*/ 	.short	(.L_2140 - .L_2139)
	.align		4
.L_2139:
        /*0064*/ 	.word	index@(.nv.constant0._Z8_cosh_32iPfS_)
        /*0068*/ 	.short	0x0380
        /*006a*/ 	.short	0x0018


	//----- nvinfo : EIATTR_SW_WAR
	.align		4
.L_2140:
        /*006c*/ 	.byte	0x04, 0x36
        /*006e*/ 	.short	(.L_2142 - .L_2141)
.L_2141:
        /*0070*/ 	.word	0x00000008
.L_2142:


//--------------------- .nv.info._Z7_cos_64iPdS_  --------------------------
	.section	.nv.info._Z7_cos_64iPdS_,"",@"SHT_CUDA_INFO"
	.sectionflags	@""
	.align	4


	//----- nvinfo : EIATTR_CUDA_API_VERSION
	.align		4
        /*0000*/ 	.byte	0x04, 0x37
        /*0002*/ 	.short	(.L_2144 - .L_2143)
.L_2143:
        /*0004*/ 	.word	0x00000082


	//----- nvinfo : EIATTR_KPARAM_INFO
	.align		4
.L_2144:
        /*0008*/ 	.byte	0x04, 0x17
        /*000a*/ 	.short	(.L_2146 - .L_2145)
.L_2145:
        /*000c*/ 	.word	0x00000000
        /*0010*/ 	.short	0x0002
        /*0012*/ 	.short	0x0010
        /*0014*/ 	.byte	0x00, 0xf5, 0x21, 0x00


	//----- nvinfo : EIATTR_KPARAM_INFO
	.align		4
.L_2146:
        /*0018*/ 	.byte	0x04, 0x17
        /*001a*/ 	.short	(.L_2148 - .L_2147)
.L_2147:
        /*001c*/ 	.word	0x00000000
        /*0020*/ 	.short	0x0001
        /*0022*/ 	.short	0x0008
        /*0024*/ 	.byte	0x00, 0xf5, 0x21, 0x00


	//----- nvinfo : EIATTR_KPARAM_INFO
	.align		4
.L_2148:
        /*0028*/ 	.byte	0x04, 0x17
        /*002a*/ 	.short	(.L_2150 - .L_2149)
.L_2149:
        /*002c*/ 	.word	0x00000000
        /*0030*/ 	.short	0x0000
        /*0032*/ 	.short	0x0000
        /*0034*/ 	.byte	0x00, 0xf0, 0x11, 0x00


	//----- nvinfo : EIATTR_SPARSE_MMA_MASK
	.align		4
.L_2150:
        /*0038*/ 	.byte	0x03, 0x50
        /*003a*/ 	.short	0x0000


	//----- nvinfo : EIATTR_MAXREG_COUNT
	.align		4
        /*003c*/ 	.byte	0x03, 0x1b
        /*003e*/ 	.short	0x00ff


	//----- nvinfo : EIATTR_MERCURY_ISA_VERSION
	.align		4
        /*0040*/ 	.byte	0x03, 0x5f
        /*0042*/ 	.short	0x0101


	//----- nvinfo : EIATTR_VRC_CTA_INIT_COUNT
	.align		4
        /*0044*/ 	.byte	0x02, 0x4a
	.zero		1
	.zero		1


	//----- nvinfo : EIATTR_EXIT_INSTR_OFFSETS
	.align		4
        /*0048*/ 	.byte	0x04, 0x1c
        /*004a*/ 	.short	(.L_2152 - .L_2151)


	//   ....[0]....
.L_2151:
        /*004c*/ 	.word	0x00000080


	//   ....[1]....
        /*0050*/ 	.word	0x00000510


	//----- nvinfo : EIATTR_CRS_STACK_SIZE
	.align		4
.L_2152:
        /*0054*/ 	.byte	0x04, 0x1e
        /*0056*/ 	.short	(.L_2154 - .L_2153)
.L_2153:
        /*0058*/ 	.word	0x00000000


	//----- nvinfo : EIATTR_CBANK_PARAM_SIZE
	.align		4
.L_2154:
        /*005c*/ 	.byte	0x03, 0x19
        /*005e*/ 	.short	0x0018


	//----- nvinfo : EIATTR_PARAM_CBANK
	.align		4
        /*0060*/ 	.byte	0x04, 0x0a
        /*0062*/ 	.short	(.L_2156 - .L_2155)
	.align		4
.L_2155:
        /*0064*/ 	.word	index@(.nv.constant0._Z7_cos_64iPdS_)
        /*0068*/ 	.short	0x0380
        /*006a*/ 	.short	0x0018


	//----- nvinfo : EIATTR_SW_WAR
	.align		4
.L_2156:
        /*006c*/ 	.byte	0x04, 0x36
        /*006e*/ 	.short	(.L_2158 - .L_2157)
.L_2157:
        /*0070*/ 	.word	0x00000008
.L_2158:


//--------------------- .nv.info._Z7_cos_32iPfS_  --------------------------
	.section	.nv.info._Z7_cos_32iPfS_,"",@"SHT_CUDA_INFO"
	.sectionflags	@""
	.align	4


	//----- nvinfo : EIATTR_CUDA_API_VERSION
	.align		4
        /*0000*/ 	.byte	0x04, 0x37
        /*0002*/ 	.short	(.L_2160 - .L_2159)
.L_2159:
        /*0004*/ 	.word	0x00000082


	//----- nvinfo : EIATTR_KPARAM_INFO
	.align		4
.L_2160:
        /*0008*/ 	.byte	0x04, 0x17
        /*000a*/ 	.short	(.L_2162 - .L_2161)
.L_2161:
        /*000c*/ 	.word	0x00000000
        /*0010*/ 	.short	0x0002
        /*0012*/ 	.short	0x0010
        /*0014*/ 	.byte	0x00, 0xf5, 0x21, 0x00


	//----- nvinfo : EIATTR_KPARAM_INFO
	.align		4
.L_2162:
        /*0018*/ 	.byte	0x04, 0x17
        /*001a*/ 	.short	(.L_2164 - .L_2163)
.L_2163:
        /*001c*/ 	.word	0x00000000
        /*0020*/ 	.short	0x0001
        /*0022*/ 	.short	0x0008
        /*0024*/ 	.byte	0x00, 0xf5, 0x21, 0x00


	//----- nvinfo : EIATTR_KPARAM_INFO
	.align		4
.L_2164:
        /*0028*/ 	.byte	0x04, 0x17
        /*002a*/ 	.short	(.L_2166 - .L_2165)
.L_2165:
        /*002c*/ 	.word	0x00000000
        /*0030*/ 	.short	0x0000
        /*0032*/ 	.short	0x0000
        /*0034*/ 	.byte	0x00, 0xf0, 0x11, 0x00


	//----- nvinfo : EIATTR_SPARSE_MMA_MASK
	.align		4
.L_2166:
        /*0038*/ 	.byte	0x03, 0x50
        /*003a*/ 	.short	0x0000


	//----- nvinfo : EIATTR_MAXREG_COUNT
	.align		4
        /*003c*/ 	.byte	0x03, 0x1b
        /*003e*/ 	.short	0x00ff


	//----- nvinfo : EIATTR_MERCURY_ISA_VERSION
	.align		4
        /*0040*/ 	.byte	0x03, 0x5f
        /*0042*/ 	.short	0x0101


	//----- nvinfo : EIATTR_VRC_CTA_INIT_COUNT
	.align		4
        /*0044*/ 	.byte	0x02, 0x4a
	.zero		1
	.zero		1


	//----- nvinfo : EIATTR_EXIT_INSTR_OFFSETS
	.align		4
        /*0048*/ 	.byte	0x04, 0x1c
        /*004a*/ 	.short	(.L_2168 - .L_2167)


	//   ....[0]....
.L_2167:
        /*004c*/ 	.word	0x00000070


	//   ....[1]....
        /*0050*/ 	.word	0x00000910


	//----- nvinfo : EIATTR_CRS_STACK_SIZE
	.align		4
.L_2168:
        /*0054*/ 	.byte	0x04, 0x1e
        /*0056*/ 	.short	(.L_2170 - .L_2169)
.L_2169:
        /*0058*/ 	.word	0x00000000


	//----- nvinfo : EIATTR_CBANK_PARAM_SIZE
	.align		4
.L_2170:
        /*005c*/ 	.byte	0x03, 0x19
        /*005e*/ 	.short	0x0018


	//----- nvinfo : EIATTR_PARAM_CBANK
	.align		4
        /*0060*/ 	.byte	0x04, 0x0a
        /*0062*/ 	.short	(.L_2172 - .L_2171)
	.align		4
.L_2171:
        /*0064*/ 	.word	index@(.nv.constant0._Z7_cos_32iPfS_)
        /*0068*/ 	.short	0x0380
        /*006a*/ 	.short	0x0018


	//----- nvinfo : EIATTR_SW_WAR
	.align		4
.L_2172:
        /*006c*/ 	.byte	0x04, 0x36
        /*006e*/ 	.short	(.L_2174 - .L_2173)
.L_2173:
        /*0070*/ 	.word	0x00000008
.L_2174:


//--------------------- .nv.info._Z8_ceil_64iPdS_ --------------------------
	.section	.nv.info._Z8_ceil_64iPdS_,"",@"SHT_CUDA_INFO"
	.sectionflags	@""
	.align	4


	//----- nvinfo : EIATTR_CUDA_API_VERSION
	.align		4
        /*0000*/ 	.byte	0x04, 0x37
        /*0002*/ 	.short	(.L_2176 - .L_2175)
.L_2175:
        /*0004*/ 	.word	0x00000082


	//----- nvinfo : EIATTR_KPARAM_INFO
	.align		4
.L_2176:
        /*0008*/ 	.byte	0x04, 0x17
        /*000a*/ 	.short	(.L_2178 - .L_2177)
.L_2177:
        /*000c*/ 	.word	0x00000000
        /*0010*/ 	.short	0x0002
        /*0012*/ 	.short	0x0010
        /*0014*/ 	.byte	0x00, 0xf5, 0x21, 0x00


	//----- nvinfo : EIATTR_KPARAM_INFO
	.align		4
.L_2178:
        /*0018*/ 	.byte	0x04, 0x17
        /*001a*/ 	.short	(.L_2180 - .L_2179)
.L_2179:
        /*001c*/ 	.word	0x00000000
        /*0020*/ 	.short	0x0001
        /*0022*/ 	.short	0x0008
        /*0024*/ 	.byte	0x00, 0xf5, 0x21, 0x00


	//----- nvinfo : EIATTR_KPARAM_INFO
	.align		4
.L_2180:
        /*0028*/ 	.byte	0x04, 0x17
        /*002a*/ 	.short	(.L_2182 - .L_2181)
.L_2181:
        /*002c*/ 	.word	0x00000000
        /*0030*/ 	.short	0x0000
        /*0032*/ 	.short	0x0000
        /*0034*/ 	.byte	0x00, 0xf0, 0x11, 0x00


	//----- nvinfo : EIATTR_SPARSE_MMA_MASK
	.align		4
.L_2182:
        /*0038*/ 	.byte	0x03, 0x50
        /*003a*/ 	.short	0x0000


	//----- nvinfo : EIATTR_MAXREG_COUNT
	.align		4
        /*003c*/ 	.byte	0x03, 0x1b
        /*003e*/ 	.short	0x00ff


	//----- nvinfo : EIATTR_MERCURY_ISA_VERSION
	.align		4
        /*0040*/ 	.byte	0x03, 0x5f
        /*0042*/ 	.short	0x0101


	//----- nvinfo : EIATTR_VRC_CTA_INIT_COUNT
	.align		4
        /*0044*/ 	.byte	0x02, 0x4a
	.zero		1
	.zero		1


	//----- nvinfo : EIATTR_EXIT_INSTR_OFFSETS
	.align		4
        /*0048*/ 	.byte	0x04, 0x1c
        /*004a*/ 	.short	(.L_2184 - .L_2183)


	//   ....[0]....
.L_2183:
        /*004c*/ 	.word	0x00000070


	//   ....[1]....
        /*0050*/ 	.word	0x00000150


	//----- nvinfo : EIATTR_CRS_STACK_SIZE
	.align		4
.L_2184:
        /*0054*/ 	.byte	0x04, 0x1e
        /*0056*/ 	.short	(.L_2186 - .L_2185)
.L_2185:
        /*0058*/ 	.word	0x00000000


	//----- nvinfo : EIATTR_CBANK_PARAM_SIZE
	.align		4
.L_2186:
        /*005c*/ 	.byte	0x03, 0x19
        /*005e*/ 	.short	0x0018


	//----- nvinfo : EIATTR_PARAM_CBANK
	.align		4
        /*0060*/ 	.byte	0x04, 0x0a
        /*0062*/ 	.short	(.L_2188 - .L_2187)
	.align		4
.L_2187:
        /*0064*/ 	.word	index@(.nv.constant0._Z8_ceil_64iPdS_)
        /*0068*/ 	.short	0x0380
        /*006a*/ 	.short	0x0018


	//----- nvinfo : EIATTR_SW_WAR
	.align		4
.L_2188:
        /*006c*/ 	.byte	0x04, 0x36
        /*006e*/ 	.short	(.L_2190 - .L_2189)
.L_2189:
        /*0070*/ 	.word	0x00000008
.L_2190:


//--------------------- .nv.info._Z8_ceil_32iPfS_ --------------------------
	.section	.nv.info._Z8_ceil_32iPfS_,"",@"SHT_CUDA_INFO"
	.sectionflags	@""
	.align	4


	//----- nvinfo : EIATTR_CUDA_API_VERSION
	.align		4
        /*0000*/ 	.byte	0x04, 0x37
        /*0002*/ 	.short	(.L_2192 - .L_2191)
.L_2191:
        /*0004*/ 	.word	0x00000082


	//----- nvinfo : EIATTR_KPARAM_INFO
	.align		4
.L_2192:
        /*0008*/ 	.byte	0x04, 0x17
        /*000a*/ 	.short	(.L_2194 - .L_2193)
.L_2193:
        /*000c*/ 	.word	0x00000000
        /*0010*/ 	.short	0x0002
        /*0012*/ 	.short	0x0010
        /*0014*/ 	.byte	0x00, 0xf5, 0x21, 0x00


	//----- nvinfo : EIATTR_KPARAM_INFO
	.align		4
.L_2194:
        /*0018*/ 	.byte	0x04, 0x17
        /*001a*/ 	.short	(.L_2196 - .L_2195)
.L_2195:
        /*001c*/ 	.word	0x00000000
        /*0020*/ 	.short	0x0001
        /*0022*/ 	.short	0x0008
        /*0024*/ 	.byte	0x00, 0xf5, 0x21, 0x00


	//----- nvinfo : EIATTR_KPARAM_INFO
	.align		4
.L_2196:
        /*0028*/ 	.byte	0x04, 0x17
        /*002a*/ 	.short	(.L_2198 - .L_2197)
.L_2197:
        /*002c*/ 	.word	0x00000000
        /*0030*/ 	.short	0x0000
        /*0032*/ 	.short	0x0000
        /*0034*/ 	.byte	0x00, 0xf0, 0x11, 0x00


	//----- nvinfo : EIATTR_SPARSE_MMA_MASK
	.align		4
.L_2198:
        /*0038*/ 	.byte	0x03, 0x50
        /*003a*/ 	.short	0x0000


	//----- nvinfo : EIATTR_MAXREG_COUNT
	.align		4
        /*003c*/ 	.byte	0x03, 0x1b
        /*003e*/ 	.short	0x00ff


	//----- nvinfo : EIATTR_MERCURY_ISA_VERSION
	.align		4
        /*0040*/ 	.byte	0x03, 0x5f
        /*0042*/ 	.short	0x0101


	//----- nvinfo : EIATTR_VRC_CTA_INIT_COUNT
	.align		4
        /*0044*/ 	.byte	0x02, 0x4a
	.zero		1
	.zero		1


	//----- nvinfo : EIATTR_EXIT_INSTR_OFFSETS
	.align		4
        /*0048*/ 	.byte	0x04, 0x1c
        /*004a*/ 	.short	(.L_2200 - .L_2199)


	//   ....[0]....
.L_2199:
        /*004c*/ 	.word	0x00000070


	//   ....[1]....
        /*0050*/ 	.word	0x00000150


	//----- nvinfo : EIATTR_CRS_STACK_SIZE
	.align		4
.L_2200:
        /*0054*/ 	.byte	0x04, 0x1e
        /*0056*/ 	.short	(.L_2202 - .L_2201)
.L_2201:
        /*0058*/ 	.word	0x00000000


	//----- nvinfo : EIATTR_CBANK_PARAM_SIZE
	.align		4
.L_2202:
        /*005c*/ 	.byte	0x03, 0x19
        /*005e*/ 	.short	0x0018


	//----- nvinfo : EIATTR_PARAM_CBANK
	.align		4
        /*0060*/ 	.byte	0x04, 0x0a
        /*0062*/ 	.short	(.L_2204 - .L_2203)
	.align		4
.L_2203:
        /*0064*/ 	.word	index@(.nv.constant0._Z8_ceil_32iPfS_)
        /*0068*/ 	.short	0x0380
        /*006a*/ 	.short	0x0018


	//----- nvinfo : EIATTR_SW_WAR
	.align		4
.L_2204:
        /*006c*/ 	.byte	0x04, 0x36
        /*006e*/ 	.short	(.L_2206 - .L_2205)
.L_2205:
        /*0070*/ 	.word	0x00000008
.L_2206:


//--------------------- .nv.info._Z8_cbrt_64iPdS_ --------------------------
	.section	.nv.info._Z8_cbrt_64iPdS_,"",@"SHT_CUDA_INFO"
	.sectionflags	@""
	.align	4


	//----- nvinfo : EIATTR_CUDA_API_VERSION
	.align		4
        /*0000*/ 	.byte	0x04, 0x37
        /*0002*/ 	.short	(.L_2208 - .L_2207)
.L_2207:
        /*0004*/ 	.word	0x00000082


	//----- nvinfo : EIATTR_KPARAM_INFO
	.align		4
.L_2208:
        /*0008*/ 	.byte	0x04, 0x17
        /*000a*/ 	.short	(.L_2210 - .L_2209)
.L_2209:
        /*000c*/ 	.word	0x00000000
        /*0010*/ 	.short	0x0002
        /*0012*/ 	.short	0x0010
        /*0014*/ 	.byte	0x00, 0xf5, 0x21, 0x00


	//----- nvinfo : EIATTR_KPARAM_INFO
	.align		4
.L_2210:
        /*0018*/ 	.byte	0x04, 0x17
        /*001a*/ 	.short	(.L_2212 - .L_2211)
.L_2211:
        /*001c*/ 	.word	0x00000000
        /*0020*/ 	.short	0x0001
        /*0022*/ 	.short	0x0008
        /*0024*/ 	.byte	0x00, 0xf5, 0x21, 0x00


	//----- nvinfo : EIATTR_KPARAM_INFO
	.align		4
.L_2212:
        /*0028*/ 	.byte	0x04, 0x17
        /*002a*/ 	.short	(.L_2214 - .L_2213)
.L_2213:
        /*002c*/ 	.word	0x00000000
        /*0030*/ 	.short	0x0000
        /*0032*/ 	.short	0x0000
        /*0034*/ 	.byte	0x00, 0xf0, 0x11, 0x00


	//----- nvinfo : EIATTR_SPARSE_MMA_MASK
	.align		4
.L_2214:
        /*0038*/ 	.byte	0x03, 0x50
        /*003a*/ 	.short	0x0000


	//----- nvinfo : EIATTR_MAXREG_COUNT
	.align		4
        /*003c*/ 	.byte	0x03, 0x1b
        /*003e*/ 	.short	0x00ff


	//----- nvinfo : EIATTR_MERCURY_ISA_VERSION
	.align		4
        /*0040*/ 	.byte	0x03, 0x5f
        /*0042*/ 	.short	0x0101


	//----- nvinfo : EIATTR_VRC_CTA_INIT_COUNT
	.align		4
        /*0044*/ 	.byte	0x02, 0x4a
	.zero		1
	.zero		1


	//----- nvinfo : EIATTR_EXIT_INSTR_OFFSETS
	.align		4
        /*0048*/ 	.byte	0x04, 0x1c
        /*004a*/ 	.short	(.L_2216 - .L_2215)


	//   ....[0]....
.L_2215:
        /*004c*/ 	.word	0x00000070


	//   ....[1]....
        /*0050*/ 	.word	0x00000380


	//----- nvinfo : EIATTR_CRS_STACK_SIZE
	.align		4
.L_2216:
        /*0054*/ 	.byte	0x04, 0x1e
        /*0056*/ 	.short	(.L_2218 - .L_2217)
.L_2217:
        /*0058*/ 	.word	0x00000000


	//----- nvinfo : EIATTR_CBANK_PARAM_SIZE
	.align		4
.L_2218:
        /*005c*/ 	.byte	0x03, 0x19
        /*005e*/ 	.short	0x0018


	//----- nvinfo : EIATTR_PARAM_CBANK
	.align		4
        /*0060*/ 	.byte	0x04, 0x0a
        /*0062*/ 	.short	(.L_2220 - .L_2219)
	.align		4
.L_2219:
        /*0064*/ 	.word	index@(.nv.constant0._Z8_cbrt_64iPdS_)
        /*0068*/ 	.short	0x0380
        /*006a*/ 	.short	0x0018


	//----- nvinfo : EIATTR_SW_WAR
	.align		4
.L_2220:
        /*006c*/ 	.byte	0x04, 0x36
        /*006e*/ 	.short	(.L_2222 - .L_2221)
.L_2221:
        /*0070*/ 	.word	0x00000008
.L_2222:


//--------------------- .nv.info._Z8_cbrt_32iPfS_ --------------------------
	.section	.nv.info._Z8_cbrt_32iPfS_,"",@"SHT_CUDA_INFO"
	.sectionflags	@""
	.align	4


	//----- nvinfo : EIATTR_CUDA_API_VERSION
	.align		4
        /*0000*/ 	.byte	0x04, 0x37
        /*0002*/ 	.short	(.L_2224 - .L_2223)
.L_2223:
        /*0004*/ 	.word	0x00000082


	//----- nvinfo : EIATTR_KPARAM_INFO
	.align		4
.L_2224:
        /*0008*/ 	.byte	0x04, 0x17
        /*000a*/ 	.short	(.L_2226 - .L_2225)
.L_2225:
        /*000c*/ 	.word	0x00000000
        /*0010*/ 	.short	0x0002
        /*0012*/ 	.short	0x0010
        /*0014*/ 	.byte	0x00, 0xf5, 0x21, 0x00


	//----- nvinfo : EIATTR_KPARAM_INFO
	.align		4
.L_2226:
        /*0018*/ 	.byte	0x04, 0x17
        /*001a*/ 	.short	(.L_2228 - .L_2227)
.L_2227:
        /*001c*/ 	.word	0x00000000
        /*0020*/ 	.short	0x0001
        /*0022*/ 	.short	0x0008
        /*0024*/ 	.byte	0x00, 0xf5, 0x21, 0x00


	//----- nvinfo : EIATTR_KPARAM_INFO
	.align		4
.L_2228:
        /*0028*/ 	.byte	0x04, 0x17
        /*002a*/ 	.short	(.L_2230 - .L_2229)
.L_2229:
        /*002c*/ 	.word	0x00000000
        /*0030*/ 	.short	0x0000
        /*0032*/ 	.short	0x0000
        /*0034*/ 	.byte	0x00, 0xf0, 0x11, 0x00


	//----- nvinfo : EIATTR_SPARSE_MMA_MASK
	.align		4
.L_2230:
        /*0038*/ 	.byte	0x03, 0x50
        /*003a*/ 	.short	0x0000


	//----- nvinfo : EIATTR_MAXREG_COUNT
	.align		4
        /*003c*/ 	.byte	0x03, 0x1b
        /*003e*/ 	.short	0x00ff


	//----- nvinfo : EIATTR_MERCURY_ISA_VERSION
	.align		4
        /*0040*/ 	.byte	0x03, 0x5f
        /*0042*/ 	.short	0x0101


	//----- nvinfo : EIATTR_VRC_CTA_INIT_COUNT
	.align		4
        /*0044*/ 	.byte	0x02, 0x4a
	.zero		1
	.zero		1


	//----- nvinfo : EIATTR_EXIT_INSTR_OFFSETS
	.align		4
        /*0048*/ 	.byte	0x04, 0x1c
        /*004a*/ 	.short	(.L_2232 - .L_2231)


	//   ....[0]....
.L_2231:
        /*004c*/ 	.word	0x00000070


	//   ....[1]....
        /*0050*/ 	.word	0x00000240


	//----- nvinfo : EIATTR_CRS_STACK_SIZE
	.align		4
.L_2232:
        /*0054*/ 	.byte	0x04, 0x1e
        /*0056*/ 	.short	(.L_2234 - .L_2233)
.L_2233:
        /*0058*/ 	.word	0x00000000


	//----- nvinfo : EIATTR_CBANK_PARAM_SIZE
	.align		4
.L_2234:
        /*005c*/ 	.byte	0x03, 0x19
        /*005e*/ 	.short	0x0018


	//----- nvinfo : EIATTR_PARAM_CBANK
	.align		4
        /*0060*/ 	.byte	0x04, 0x0a
        /*0062*/ 	.short	(.L_2236 - .L_2235)
	.align		4
.L_2235:
        /*0064*/ 	.word	index@(.nv.constant0._Z8_cbrt_32iPfS_)
        /*0068*/ 	.short	0x0380
        /*006a*/ 	.short	0x0018


	//----- nvinfo : EIATTR_SW_WAR
	.align		4
.L_2236:
        /*006c*/ 	.byte	0x04, 0x36
        /*006e*/ 	.short	(.L_2238 - .L_2237)
.L_2237:
        /*0070*/ 	.word	0x00000008
.L_2238:


//--------------------- .nv.info._Z9_atanh_64iPdS_ --------------------------
	.section	.nv.info._Z9_atanh_64iPdS_,"",@"SHT_CUDA_INFO"
	.sectionflags	@""
	.align	4


	//----- nvinfo : EIATTR_CUDA_API_VERSION
	.align		4
        /*0000*/ 	.byte	0x04, 0x37
        /*0002*/ 	.short	(.L_2240 - .L_2239)
.L_2239:
        /*0004*/ 	.word	0x00000082


	//----- nvinfo : EIATTR_KPARAM_INFO
	.align		4
.L_2240:
        /*0008*/ 	.byte	0x04, 0x17
        /*000a*/ 	.short	(.L_2242 - .L_2241)
.L_2241:
        /*000c*/ 	.word	0x00000000
        /*0010*/ 	.short	0x0002
        /*0012*/ 	.short	0x0010
        /*0014*/ 	.byte	0x00, 0xf5, 0x21, 0x00


	//----- nvinfo : EIATTR_KPARAM_INFO
	.align		4
.L_2242:
        /*0018*/ 	.byte	0x04, 0x17
        /*001a*/ 	.short	(.L_2244 - .L_2243)
.L_2243:
        /*001c*/ 	.word	0x00000000
        /*0020*/ 	.short	0x0001
        /*0022*/ 	.short	0x0008
        /*0024*/ 	.byte	0x00, 0xf5, 0x21, 0x00


	//----- nvinfo : EIATTR_KPARAM_INFO
	.align		4
.L_2244:
        /*0028*/ 	.byte	0x04, 0x17
        /*002a*/ 	.short	(.L_2246 - .L_2245)
.L_2245:
        /*002c*/ 	.word	0x00000000
        /*0030*/ 	.short	0x0000
        /*0032*/ 	.short	0x0000
        /*0034*/ 	.byte	0x00, 0xf0, 0x11, 0x00


	//----- nvinfo : EIATTR_SPARSE_MMA_MASK
	.align		4
.L_2246:
        /*0038*/ 	.byte	0x03, 0x50
        /*003a*/ 	.short	0x0000


	//----- nvinfo : EIATTR_MAXREG_COUNT
	.align		4
        /*003c*/ 	.byte	0x03, 0x1b
        /*003e*/ 	.short	0x00ff


	//----- nvinfo : EIATTR_MERCURY_ISA_VERSION
	.align		4
        /*0040*/ 	.byte	0x03, 0x5f
        /*0042*/ 	.short	0x0101


	//----- nvinfo : EIATTR_VRC_CTA_INIT_COUNT
	.align		4
        /*0044*/ 	.byte	0x02, 0x4a
	.zero		1
	.zero		1


	//----- nvinfo : EIATTR_EXIT_INSTR_OFFSETS
	.align		4
        /*0048*/ 	.byte	0x04, 0x1c
        /*004a*/ 	.short	(.L_2248 - .L_2247)


	//   ....[0]....
.L_2247:
        /*004c*/ 	.word	0x00000070


	//   ....[1]....
        /*0050*/ 	.word	0x00000bc0


	//----- nvinfo : EIATTR_CRS_STACK_SIZE
	.align		4
.L_2248:
        /*0054*/ 	.byte	0x04, 0x1e
        /*0056*/ 	.short	(.L_2250 - .L_2249)
.L_2249:
        /*0058*/ 	.word	0x00000000


	//----- nvinfo : EIATTR_CBANK_PARAM_SIZE
	.align		4
.L_2250:
        /*005c*/ 	.byte	0x03, 0x19
        /*005e*/ 	.short	0x0018


	//----- nvinfo : EIATTR_PARAM_CBANK
	.align		4
        /*0060*/ 	.byte	0x04, 0x0a
        /*0062*/ 	.short	(.L_2252 - .L_2251)
	.align		4
.L_2251:
        /*0064*/ 	.word	index@(.nv.constant0._Z9_atanh_64iPdS_)
        /*0068*/ 	.short	0x0380
        /*006a*/ 	.short	0x0018


	//----- nvinfo : EIATTR_SW_WAR
	.align		4
.L_2252:
        /*006c*/ 	.byte	0x04, 0x36
        /*006e*/ 	.short	(.L_2254 - .L_2253)
.L_2253:
        /*0070*/ 	.word	0x00000008
.L_2254:


//--------------------- .nv.info._Z9_atanh_32iPfS_ --------------------------
	.section	.nv.info._Z9_atanh_32iPfS_,"",@"SHT_CUDA_INFO"
	.sectionflags	@""
	.align	4


	//----- nvinfo : EIATTR_CUDA_API_VERSION
	.align		4
        /*0000*/ 	.byte	0x04, 0x37
        /*0002*/ 	.short	(.L_2256 - .L_2255)
.L_2255:
        /*0004*/ 	.word	0x00000082


	//----- nvinfo : EIATTR_KPARAM_INFO
	.align		4
.L_2256:
        /*0008*/ 	.byte	0x04, 0x17
        /*000a*/ 	.short	(.L_2258 - .L_2257)
.L_2257:
        /*000c*/ 	.word	0x00000000
        /*0010*/ 	.short	0x0002
        /*0012*/ 	.short	0x0010
        /*0014*/ 	.byte	0x00, 0xf5, 0x21, 0x00


	//----- nvinfo : EIATTR_KPARAM_INFO
	.align		4
.L_2258:
        /*0018*/ 	.byte	0x04, 0x17
        /*001a*/ 	.short	(.L_2260 - .L_2259)
.L_2259:
        /*001c*/ 	.word	0x00000000
        /*0020*/ 	.short	0x0001
        /*0022*/ 	.short	0x0008
        /*0024*/ 	.byte	0x00, 0xf5, 0x21, 0x00


	//----- nvinfo : EIATTR_KPARAM_INFO
	.align		4
.L_2260:
        /*0028*/ 	.byte	0x04, 0x17
        /*002a*/ 	.short	(.L_2262 - .L_2261)
.L_2261:
        /*002c*/ 	.word	0x00000000
        /*0030*/ 	.short	0x0000
        /*0032*/ 	.short	0x0000
        /*0034*/ 	.byte	0x00, 0xf0, 0x11, 0x00


	//----- nvinfo : EIATTR_SPARSE_MMA_MASK
	.align		4
.L_2262:
        /*0038*/ 	.byte	0x03, 0x50
        /*003a*/ 	.short	0x0000


	//----- nvinfo : EIATTR_MAXREG_COUNT
	.align		4
        /*003c*/ 	.byte	0x03, 0x1b
        /*003e*/ 	.short	0x00ff


	//----- nvinfo : EIATTR_MERCURY_ISA_VERSION
	.align		4
        /*0040*/ 	.byte	0x03, 0x5f
        /*0042*/ 	.short	0x0101


	//----- nvinfo : EIATTR_VRC_CTA_INIT_COUNT
	.align		4
        /*0044*/ 	.byte	0x02, 0x4a
	.zero		1
	.zero		1


	//----- nvinfo : EIATTR_EXIT_INSTR_OFFSETS
	.align		4
        /*0048*/ 	.byte	0x04, 0x1c
        /*004a*/ 	.short	(.L_2264 - .L_2263)


	//   ....[0]....
.L_2263:
        /*004c*/ 	.word	0x00000070


	//   ....[1]....
        /*0050*/ 	.word	0x000003a0


	//----- nvinfo : EIATTR_CRS_STACK_SIZE
	.align		4
.L_2264:
        /*0054*/ 	.byte	0x04, 0x1e
        /*0056*/ 	.short	(.L_2266 - .L_2265)
.L_2265:
        /*0058*/ 	.word	0x00000000


	//----- nvinfo : EIATTR_CBANK_PARAM_SIZE
	.align		4
.L_2266:
        /*005c*/ 	.byte	0x03, 0x19
        /*005e*/ 	.short	0x0018


	//----- nvinfo : EIATTR_PARAM_CBANK
	.align		4
        /*0060*/ 	.byte	0x04, 0x0a
        /*0062*/ 	.short	(.L_2268 - .L_2267)
	.align		4
.L_2267:
        /*0064*/ 	.word	index@(.nv.constant0._Z9_atanh_32iPfS_)
        /*0068*/ 	.short	0x0380
        /*006a*/ 	.short	0x0018


	//----- nvinfo : EIATTR_SW_WAR
	.align		4
.L_2268:
        /*006c*/ 	.byte	0x04, 0x36
        /*006e*/ 	.short	(.L_2270 - .L_2269)
.L_2269:
        /*0070*/ 	.word	0x00000008
.L_2270:


//--------------------- .nv.info._Z8_atan_64iPdS_ --------------------------
	.section	.nv.info._Z8_atan_64iPdS_,"",@"SHT_CUDA_INFO"
	.sectionflags	@""
	.align	4


	//----- nvinfo : EIATTR_CUDA_API_VERSION
	.align		4
        /*0000*/ 	.byte	0x04, 0x37
        /*0002*/ 	.short	(.L_2272 - .L_2271)
.L_2271:
        /*0004*/ 	.word	0x00000082


	//----- nvinfo : EIATTR_KPARAM_INFO
	.align		4
.L_2272:
        /*0008*/ 	.byte	0x04, 0x17
        /*000a*/ 	.short	(.L_2274 - .L_2273)
.L_2273:
        /*000c*/ 	.word	0x00000000
        /*0010*/ 	.short	0x0002
        /*0012*/ 	.short	0x0010
        /*0014*/ 	.byte	0x00, 0xf5, 0x21, 0x00


	//----- nvinfo : EIATTR_KPARAM_INFO
	.align		4
.L_2274:
        /*0018*/ 	.byte	0x04, 0x17
        /*001a*/ 	.short	(.L_2276 - .L_2275)
.L_2275:
        /*001c*/ 	.word	0x00000000
        /*0020*/ 	.short	0x0001
        /*0022*/ 	.short	0x0008
        /*0024*/ 	.byte	0x00, 0xf5, 0x21, 0x00


	//----- nvinfo : EIATTR_KPARAM_INFO
	.align		4
.L_2276:
        /*0028*/ 	.byte	0x04, 0x17
        /*002a*/ 	.short	(.L_2278 - .L_2277)
.L_2277:
        /*002c*/ 	.word	0x00000000
        /*0030*/ 	.short	0x0000
        /*0032*/ 	.short	0x0000
        /*0034*/ 	.byte	0x00, 0xf0, 0x11, 0x00


	//----- nvinfo : EIATTR_SPARSE_MMA_MASK
	.align		4
.L_2278:
        /*0038*/ 	.byte	0x03, 0x50
        /*003a*/ 	.short	0x0000


	//----- nvinfo : EIATTR_MAXREG_COUNT
	.align		4
        /*003c*/ 	.byte	0x03, 0x1b
        /*003e*/ 	.short	0x00ff


	//----- nvinfo : EIATTR_MERCURY_ISA_VERSION
	.align		4
        /*0040*/ 	.byte	0x03, 0x5f
        /*0042*/ 	.short	0x0101


	//----- nvinfo : EIATTR_VRC_CTA_INIT_COUNT
	.align		4
        /*0044*/ 	.byte	0x02, 0x4a
	.zero		1
	.zero		1


	//----- nvinfo : EIATTR_EXIT_INSTR_OFFSETS
	.align		4
        /*0048*/ 	.byte	0x04, 0x1c
        /*004a*/ 	.short	(.L_2280 - .L_2279)


	//   ....[0]....
.L_2279:
        /*004c*/ 	.word	0x00000070


	//   ....[1]....
        /*0050*/ 	.word	0x00000650


	//----- nvinfo : EIATTR_CRS_STACK_SIZE
	.align		4
.L_2280:
        /*0054*/ 	.byte	0x04, 0x1e
        /*0056*/ 	.short	(.L_2282 - .L_2281)
.L_2281:
        /*0058*/ 	.word	0x00000000


	//----- nvinfo : EIATTR_CBANK_PARAM_SIZE
	.align		4
.L_2282:
        /*005c*/ 	.byte	0x03, 0x19
        /*005e*/ 	.short	0x0018


	//----- nvinfo : EIATTR_PARAM_CBANK
	.align		4
        /*0060*/ 	.byte	0x04, 0x0a
        /*0062*/ 	.short	(.L_2284 - .L_2283)
	.align		4
.L_2283:
        /*0064*/ 	.word	index@(.nv.constant0._Z8_atan_64iPdS_)
        /*0068*/ 	.short	0x0380
        /*006a*/ 	.short	0x0018


	//----- nvinfo : EIATTR_SW_WAR
	.align		4
.L_2284:
        /*006c*/ 	.byte	0x04, 0x36
        /*006e*/ 	.short	(.L_2286 - .L_2285)
.L_2285:
        /*0070*/ 	.word	0x00000008
.L_2286:


//--------------------- .nv.info._Z8_atan_32iPfS_ --------------------------
	.section	.nv.info._Z8_atan_32iPfS_,"",@"SHT_CUDA_INFO"
	.sectionflags	@""
	.align	4


	//----- nvinfo : EIATTR_CUDA_API_VERSION
	.align		4
        /*0000*/ 	.byte	0x04, 0x37
        /*0002*/ 	.short	(.L_2288 - .L_2287)
.L_2287:
        /*0004*/ 	.word	0x00000082


	//----- nvinfo : EIATTR_KPARAM_INFO
	.align		4
.L_2288:
        /*0008*/ 	.byte	0x04, 0x17
        /*000a*/ 	.short	(.L_2290 - .L_2289)
.L_2289:
        /*000c*/ 	.word	0x00000000
        /*0010*/ 	.short	0x0002
        /*0012*/ 	.short	0x0010
        /*0014*/ 	.byte	0x00, 0xf5, 0x21, 0x00


	//----- nvinfo : EIATTR_KPARAM_INFO
	.align		4
.L_2290:
        /*0018*/ 	.byte	0x04, 0x17
        /*001a*/ 	.short	(.L_2292 - .L_2291)
.L_2291:
        /*001c*/ 	.word	0x00000000
        /*0020*/ 	.short	0x0001
        /*0022*/ 	.short	0x0008
        /*0024*/ 	.byte	0x00, 0xf5, 0x21, 0x00


	//----- nvinfo : EIATTR_KPARAM_INFO
	.align		4
.L_2292:
        /*0028*/ 	.byte	0x04, 0x17
        /*002a*/ 	.short	(.L_2294 - .L_2293)
.L_2293:
        /*002c*/ 	.word	0x00000000
        /*0030*/ 	.short	0x0000
        /*0032*/ 	.short	0x0000
        /*0034*/ 	.byte	0x00, 0xf0, 0x11, 0x00


	//----- nvinfo : EIATTR_SPARSE_MMA_MASK
	.align		4
.L_2294:
        /*0038*/ 	.byte	0x03, 0x50
        /*003a*/ 	.short	0x0000


	//----- nvinfo : EIATTR_MAXREG_COUNT
	.align		4
        /*003c*/ 	.byte	0x03, 0x1b
        /*003e*/ 	.short	0x00ff


	//----- nvinfo : EIATTR_MERCURY_ISA_VERSION
	.align		4
        /*0040*/ 	.byte	0x03, 0x5f
        /*0042*/ 	.short	0x0101


	//----- nvinfo : EIATTR_VRC_CTA_INIT_COUNT
	.align		4
        /*0044*/ 	.byte	0x02, 0x4a
	.zero		1
	.zero		1


	//----- nvinfo : EIATTR_EXIT_INSTR_OFFSETS
	.align		4
        /*0048*/ 	.byte	0x04, 0x1c
        /*004a*/ 	.short	(.L_2296 - .L_2295)


	//   ....[0]....
.L_2295:
        /*004c*/ 	.word	0x00000070


	//   ....[1]....
        /*0050*/ 	.word	0x00000270


	//----- nvinfo : EIATTR_CRS_STACK_SIZE
	.align		4
.L_2296:
        /*0054*/ 	.byte	0x04, 0x1e
        /*0056*/ 	.short	(.L_2298 - .L_2297)
.L_2297:
        /*0058*/ 	.word	0x00000000


	//----- nvinfo : EIATTR_CBANK_PARAM_SIZE
	.align		4
.L_2298:
        /*005c*/ 	.byte	0x03, 0x19
        /*005e*/ 	.short	0x0018


	//----- nvinfo : EIATTR_PARAM_CBANK
	.align		4
        /*0060*/ 	.byte	0x04, 0x0a
        /*0062*/ 	.short	(.L_2300 - .L_2299)
	.align		4
.L_2299:
        /*0064*/ 	.word	index@(.nv.constant0._Z8_atan_32iPfS_)
        /*0068*/ 	.short	0x0380
        /*006a*/ 	.short	0x0018


	//----- nvinfo : EIATTR_SW_WAR
	.align		4
.L_2300:
        /*006c*/ 	.byte	0x04, 0x36
        /*006e*/ 	.short	(.L_2302 - .L_2301)
.L_2301:
        /*0070*/ 	.word	0x00000008
.L_2302:


//--------------------- .nv.info._Z9_asinh_64iPdS_ --------------------------
	.section	.nv.info._Z9_asinh_64iPdS_,"",@"SHT_CUDA_INFO"
	.sectionflags	@""
	.align	4


	//----- nvinfo : EIATTR_CUDA_API_VERSION
	.align		4
        /*0000*/ 	.byte	0x04, 0x37
        /*0002*/ 	.short	(.L_2304 - .L_2303)
.L_2303:
        /*0004*/ 	.word	0x00000082


	//----- nvinfo : EIATTR_KPARAM_INFO
	.align		4
.L_2304:
        /*0008*/ 	.byte	0x04, 0x17
        /*000a*/ 	.short	(.L_2306 - .L_2305)
.L_2305:
        /*000c*/ 	.word	0x00000000
        /*0010*/ 	.short	0x0002
        /*0012*/ 	.short	0x0010
        /*0014*/ 	.byte	0x00, 0xf5, 0x21, 0x00


	//----- nvinfo : EIATTR_KPARAM_INFO
	.align		4
.L_2306:
        /*0018*/ 	.byte	0x04, 0x17
        /*001a*/ 	.short	(.L_2308 - .L_2307)
.L_2307:
        /*001c*/ 	.word	0x00000000
        /*0020*/ 	.short	0x0001
        /*0022*/ 	.short	0x0008
        /*0024*/ 	.byte	0x00, 0xf5, 0x21, 0x00


	//----- nvinfo : EIATTR_KPARAM_INFO
	.align		4
.L_2308:
        /*0028*/ 	.byte	0x04, 0x17
        /*002a*/ 	.short	(.L_2310 - .L_2309)
.L_2309:
        /*002c*/ 	.word	0x00000000
        /*0030*/ 	.short	0x0000
        /*0032*/ 	.short	0x0000
        /*0034*/ 	.byte	0x00, 0xf0, 0x11, 0x00


	//----- nvinfo : EIATTR_SPARSE_MMA_MASK
	.align		4
.L_2310:
        /*0038*/ 	.byte	0x03, 0x50
        /*003a*/ 	.short	0x0000


	//----- nvinfo : EIATTR_MAXREG_COUNT
	.align		4
        /*003c*/ 	.byte	0x03, 0x1b
        /*003e*/ 	.short	0x00ff


	//----- nvinfo : EIATTR_MERCURY_ISA_VERSION
	.align		4
        /*0040*/ 	.byte	0x03, 0x5f
        /*0042*/ 	.short	0x0101


	//----- nvinfo : EIATTR_VRC_CTA_INIT_COUNT
	.align		4
        /*0044*/ 	.byte	0x02, 0x4a
	.zero		1
	.zero		1


	//----- nvinfo : EIATTR_EXIT_INSTR_OFFSETS
	.align		4
        /*0048*/ 	.byte	0x04, 0x1c
        /*004a*/ 	.short	(.L_2312 - .L_2311)


	//   ....[0]....
.L_2311:
        /*004c*/ 	.word	0x00000070


	//   ....[1]....
        /*0050*/ 	.word	0x00000bd0


	//----- nvinfo : EIATTR_CRS_STACK_SIZE
	.align		4
.L_2312:
        /*0054*/ 	.byte	0x04, 0x1e
        /*0056*/ 	.short	(.L_2314 - .L_2313)
.L_2313:
        /*0058*/ 	.word	0x00000000


	//----- nvinfo : EIATTR_CBANK_PARAM_SIZE
	.align		4
.L_2314:
        /*005c*/ 	.byte	0x03, 0x19
        /*005e*/ 	.short	0x0018


	//----- nvinfo : EIATTR_PARAM_CBANK
	.align		4
        /*0060*/ 	.byte	0x04, 0x0a
        /*0062*/ 	.short	(.L_2316 - .L_2315)
	.align		4
.L_2315:
        /*0064*/ 	.word	index@(.nv.constant0._Z9_asinh_64iPdS_)
        /*0068*/ 	.short	0x0380
        /*006a*/ 	.short	0x0018


	//----- nvinfo : EIATTR_SW_WAR
	.align		4
.L_2316:
        /*006c*/ 	.byte	0x04, 0x36
        /*006e*/ 	.short	(.L_2318 - .L_2317)
.L_2317:
        /*0070*/ 	.word	0x00000008
.L_2318:


//--------------------- .nv.info._Z9_asinh_32iPfS_ --------------------------
	.section	.nv.info._Z9_asinh_32iPfS_,"",@"SHT_CUDA_INFO"
	.sectionflags	@""
	.align	4


	//----- nvinfo : EIATTR_CUDA_API_VERSION
	.align		4
        /*0000*/ 	.byte	0x04, 0x37
        /*0002*/ 	.short	(.L_2320 - .L_2319)
.L_2319:
        /*0004*/ 	.word	0x00000082


	//----- nvinfo : EIATTR_KPARAM_INFO
	.align		4
.L_2320:
        /*0008*/ 	.byte	0x04, 0x17
        /*000a*/ 	.short	(.L_2322 - .L_2321)
.L_2321:
        /*000c*/ 	.word	0x00000000
        /*0010*/ 	.short	0x0002
        /*0012*/ 	.short	0x0010
        /*0014*/ 	.byte	0x00, 0xf5, 0x21, 0x00


	//----- nvinfo : EIATTR_KPARAM_INFO
	.align		4
.L_2322:
        /*0018*/ 	.byte	0x04, 0x17
        /*001a*/ 	.short	(.L_2324 - .L_2323)
.L_2323:
        /*001c*/ 	.word	0x00000000
        /*0020*/ 	.short	0x0001
        /*0022*/ 	.short	0x0008
        /*0024*/ 	.byte	0x00, 0xf5, 0x21, 0x00


	//----- nvinfo : EIATTR_KPARAM_INFO
	.align		4
.L_2324:
        /*0028*/ 	.byte	0x04, 0x17
        /*002a*/ 	.short	(.L_2326 - .L_2325)
.L_2325:
        /*002c*/ 	.word	0x00000000
        /*0030*/ 	.short	0x0000
        /*0032*/ 	.short	0x0000
        /*0034*/ 	.byte	0x00, 0xf0, 0x11, 0x00


	//----- nvinfo : EIATTR_SPARSE_MMA_MASK
	.align		4
.L_2326:
        /*0038*/ 	.byte	0x03, 0x50
        /*003a*/ 	.short	0x0000


	//----- nvinfo : EIATTR_MAXREG_COUNT
	.align		4
        /*003c*/ 	.byte	0x03, 0x1b
        /*003e*/ 	.short	0x00ff


	//----- nvinfo : EIATTR_MERCURY_ISA_VERSION
	.align		4
        /*0040*/ 	.byte	0x03, 0x5f
        /*0042*/ 	.short	0x0101


	//----- nvinfo : EIATTR_VRC_CTA_INIT_COUNT
	.align		4
        /*0044*/ 	.byte	0x02, 0x4a
	.zero		1
	.zero		1


	//----- nvinfo : EIATTR_EXIT_INSTR_OFFSETS
	.align		4
        /*0048*/ 	.byte	0x04, 0x1c
        /*004a*/ 	.short	(.L_2328 - .L_2327)


	//   ....[0]....
.L_2327:
        /*004c*/ 	.word	0x00000070


	//   ....[1]....
        /*0050*/ 	.word	0x000003d0


	//----- nvinfo : EIATTR_CRS_STACK_SIZE
	.align		4
.L_2328:
        /*0054*/ 	.byte	0x04, 0x1e
        /*0056*/ 	.short	(.L_2330 - .L_2329)
.L_2329:
        /*0058*/ 	.word	0x00000000


	//----- nvinfo : EIATTR_CBANK_PARAM_SIZE
	.align		4
.L_2330:
        /*005c*/ 	.byte	0x03, 0x19
        /*005e*/ 	.short	0x0018


	//----- nvinfo : EIATTR_PARAM_CBANK
	.align		4
        /*0060*/ 	.byte	0x04, 0x0a
        /*0062*/ 	.short	(.L_2332 - .L_2331)
	.align		4
.L_2331:
        /*0064*/ 	.word	index@(.nv.constant0._Z9_asinh_32iPfS_)
        /*0068*/ 	.short	0x0380
        /*006a*/ 	.short	0x0018


	//----- nvinfo : EIATTR_SW_WAR
	.align		4
.L_2332:
        /*006c*/ 	.byte	0x04, 0x36
        /*006e*/ 	.short	(.L_2334 - .L_2333)
.L_2333:
        /*0070*/ 	.word	0x00000008
.L_2334:


//--------------------- .nv.info._Z8_asin_64iPdS_ --------------------------
	.section	.nv.info._Z8_asin_64iPdS_,"",@"SHT_CUDA_INFO"
	.sectionflags	@""
	.align	4


	//----- nvinfo : EIATTR_CUDA_API_VERSION
	.align		4
        /*0000*/ 	.byte	0x04, 0x37
        /*0002*/ 	.short	(.L_2336 - .L_2335)
.L_2335:
        /*0004*/ 	.word	0x00000082


	//----- nvinfo : EIATTR_KPARAM_INFO
	.align		4
.L_2336:
        /*0008*/ 	.byte	0x04, 0x17
        /*000a*/ 	.short	(.L_2338 - .L_2337)
.L_2337:
        /*000c*/ 	.word	0x00000000
        /*0010*/ 	.short	0x0002
        /*0012*/ 	.short	0x0010
        /*0014*/ 	.byte	0x00, 0xf5, 0x21, 0x00


	//----- nvinfo : EIATTR_KPARAM_INFO
	.align		4
.L_2338:
        /*0018*/ 	.byte	0x04, 0x17
        /*001a*/ 	.short	(.L_2340 - .L_2339)
.L_2339:
        /*001c*/ 	.word	0x00000000
        /*0020*/ 	.short	0x0001
        /*0022*/ 	.short	0x0008
        /*0024*/ 	.byte	0x00, 0xf5, 0x21, 0x00


	//----- nvinfo : EIATTR_KPARAM_INFO
	.align		4
.L_2340:
        /*0028*/ 	.byte	0x04, 0x17
        /*002a*/ 	.short	(.L_2342 - .L_2341)
.L_2341:
        /*002c*/ 	.word	0x00000000
        /*0030*/ 	.short	0x0000
        /*0032*/ 	.short	0x0000
        /*0034*/ 	.byte	0x00, 0xf0, 0x11, 0x00


	//----- nvinfo : EIATTR_SPARSE_MMA_MASK
	.align		4
.L_2342:
        /*0038*/ 	.byte	0x03, 0x50
        /*003a*/ 	.short	0x0000


	//----- nvinfo : EIATTR_MAXREG_COUNT
	.align		4
        /*003c*/ 	.byte	0x03, 0x1b
        /*003e*/ 	.short	0x00ff


	//----- nvinfo : EIATTR_MERCURY_ISA_VERSION
	.align		4
        /*0040*/ 	.byte	0x03, 0x5f
        /*0042*/ 	.short	0x0101


	//----- nvinfo : EIATTR_VRC_CTA_INIT_COUNT
	.align		4
        /*0044*/ 	.byte	0x02, 0x4a
	.zero		1
	.zero		1


	//----- nvinfo : EIATTR_EXIT_INSTR_OFFSETS
	.align		4
        /*0048*/ 	.byte	0x04, 0x1c
        /*004a*/ 	.short	(.L_2344 - .L_2343)


	//   ....[0]....
.L_2343:
        /*004c*/ 	.word	0x00000070


	//   ....[1]....
        /*0050*/ 	.word	0x000008a0


	//----- nvinfo : EIATTR_CRS_STACK_SIZE
	.align		4
.L_2344:
        /*0054*/ 	.byte	0x04, 0x1e
        /*0056*/ 	.short	(.L_2346 - .L_2345)
.L_2345:
        /*0058*/ 	.word	0x00000000


	//----- nvinfo : EIATTR_CBANK_PARAM_SIZE
	.align		4
.L_2346:
        /*005c*/ 	.byte	0x03, 0x19
        /*005e*/ 	.short	0x0018


	//----- nvinfo : EIATTR_PARAM_CBANK
	.align		4
        /*0060*/ 	.byte	0x04, 0x0a
        /*0062*/ 	.short	(.L_2348 - .L_2347)
	.align		4
.L_2347:
        /*0064*/ 	.word	index@(.nv.constant0._Z8_asin_64iPdS_)
        /*0068*/ 	.short	0x0380
        /*006a*/ 	.short	0x0018


	//----- nvinfo : EIATTR_SW_WAR
	.align		4
.L_2348:
        /*006c*/ 	.byte	0x04, 0x36
        /*006e*/ 	.short	(.L_2350 - .L_2349)
.L_2349:
        /*0070*/ 	.word	0x00000008
.L_2350:


//--------------------- .nv.info._Z8_asin_32iPfS_ --------------------------
	.section	.nv.info._Z8_asin_32iPfS_,"",@"SHT_CUDA_INFO"
	.sectionflags	@""
	.align	4


	//----- nvinfo : EIATTR_CUDA_API_VERSION
	.align		4
        /*0000*/ 	.byte	0x04, 0x37
        /*0002*/ 	.short	(.L_2352 - .L_2351)
.L_2351:
        /*0004*/ 	.word	0x00000082


	//----- nvinfo : EIATTR_KPARAM_INFO
	.align		4
.L_2352:
        /*0008*/ 	.byte	0x04, 0x17
        /*000a*/ 	.short	(.L_2354 - .L_2353)
.L_2353:
        /*000c*/ 	.word	0x00000000
        /*0010*/ 	.short	0x0002
        /*0012*/ 	.short	0x0010
        /*0014*/ 	.byte	0x00, 0xf5, 0x21, 0x00


	//----- nvinfo : EIATTR_KPARAM_INFO
	.align		4
.L_2354:
        /*0018*/ 	.byte	0x04, 0x17
        /*001a*/ 	.short	(.L_2356 - .L_2355)
.L_2355:
        /*001c*/ 	.word	0x00000000
        /*0020*/ 	.short	0x0001
        /*0022*/ 	.short	0x0008
        /*0024*/ 	.byte	0x00, 0xf5, 0x21, 0x00


	//----- nvinfo : EIATTR_KPARAM_INFO
	.align		4
.L_2356:
        /*0028*/ 	.byte	0x04, 0x17
        /*002a*/ 	.short	(.L_2358 - .L_2357)
.L_2357:
        /*002c*/ 	.word	0x00000000
        /*0030*/ 	.short	0x0000
        /*0032*/ 	.short	0x0000
        /*0034*/ 	.byte	0x00, 0xf0, 0x11, 0x00


	//----- nvinfo : EIATTR_SPARSE_MMA_MASK
	.align		4
.L_2358:
        /*0038*/ 	.byte	0x03, 0x50
        /*003a*/ 	.short	0x0000


	//----- nvinfo : EIATTR_MAXREG_COUNT
	.align		4
        /*003c*/ 	.byte	0x03, 0x1b
        /*003e*/ 	.short	0x00ff


	//----- nvinfo : EIATTR_MERCURY_ISA_VERSION
	.align		4
        /*0040*/ 	.byte	0x03, 0x5f
        /*0042*/ 	.short	0x0101


	//----- nvinfo : EIATTR_VRC_CTA_INIT_COUNT
	.align		4
        /*0044*/ 	.byte	0x02, 0x4a
	.zero		1
	.zero		1


	//----- nvinfo : EIATTR_EXIT_INSTR_OFFSETS
	.align		4
        /*0048*/ 	.byte	0x04, 0x1c
        /*004a*/ 	.short	(.L_2360 - .L_2359)


	//   ....[0]....
.L_2359:
        /*004c*/ 	.word	0x00000070


	//   ....[1]....
        /*0050*/ 	.word	0x000002d0


	//----- nvinfo : EIATTR_CRS_STACK_SIZE
	.align		4
.L_2360:
        /*0054*/ 	.byte	0x04, 0x1e
        /*0056*/ 	.short	(.L_2362 - .L_2361)
.L_2361:
        /*0058*/ 	.word	0x00000000


	//----- nvinfo : EIATTR_CBANK_PARAM_SIZE
	.align		4
.L_2362:
        /*005c*/ 	.byte	0x03, 0x19
        /*005e*/ 	.short	0x0018


	//----- nvinfo : EIATTR_PARAM_CBANK
	.align		4
        /*0060*/ 	.byte	0x04, 0x0a
        /*0062*/ 	.short	(.L_2364 - .L_2363)
	.align		4
.L_2363:
        /*0064*/ 	.word	index@(.nv.constant0._Z8_asin_32iPfS_)
        /*0068*/ 	.short	0x0380
        /*006a*/ 	.short	0x0018


	//----- nvinfo : EIATTR_SW_WAR
	.align		4
.L_2364:
        /*006c*/ 	.byte	0x04, 0x36
        /*006e*/ 	.short	(.L_2366 - .L_2365)
.L_2365:
        /*0070*/ 	.word	0x00000008
.L_2366:


//--------------------- .nv.info._Z9_acosh_64iPdS_ --------------------------
	.section	.nv.info._Z9_acosh_64iPdS_,"",@"SHT_CUDA_INFO"
	.sectionflags	@""
	.align	4


	//----- nvinfo : EIATTR_CUDA_API_VERSION
	.align		4
        /*0000*/ 	.byte	0x04, 0x37
        /*0002*/ 	.short	(.L_2368 - .L_2367)
.L_2367:
        /*0004*/ 	.word	0x00000082


	//----- nvinfo : EIATTR_KPARAM_INFO
	.align		4
.L_2368:
        /*0008*/ 	.byte	0x04, 0x17
        /*000a*/ 	.short	(.L_2370 - .L_2369)
.L_2369:
        /*000c*/ 	.word	0x00000000
        /*0010*/ 	.short	0x0002
        /*0012*/ 	.short	0x0010
        /*0014*/ 	.byte	0x00, 0xf5, 0x21, 0x00


	//----- nvinfo : EIATTR_KPARAM_INFO
	.align		4
.L_2370:
        /*0018*/ 	.byte	0x04, 0x17
        /*001a*/ 	.short	(.L_2372 - .L_2371)
.L_2371:
        /*001c*/ 	.word	0x00000000
        /*0020*/ 	.short	0x0001
        /*0022*/ 	.short	0x0008
        /*0024*/ 	.byte	0x00, 0xf5, 0x21, 0x00


	//----- nvinfo : EIATTR_KPARAM_INFO
	.align		4
.L_2372:
        /*0028*/ 	.byte	0x04, 0x17
        /*002a*/ 	.short	(.L_2374 - .L_2373)
.L_2373:
        /*002c*/ 	.word	0x00000000
        /*0030*/ 	.short	0x0000
        /*0032*/ 	.short	0x0000
        /*0034*/ 	.byte	0x00, 0xf0, 0x11, 0x00


	//----- nvinfo : EIATTR_SPARSE_MMA_MASK
	.align		4
.L_2374:
        /*0038*/ 	.byte	0x03, 0x50
        /*003a*/ 	.short	0x0000


	//----- nvinfo : EIATTR_MAXREG_COUNT
	.align		4
        /*003c*/ 	.byte	0x03, 0x1b
        /*003e*/ 	.short	0x00ff


	//----- nvinfo : EIATTR_MERCURY_ISA_VERSION
	.align		4
        /*0040*/ 	.byte	0x03, 0x5f
        /*0042*/ 	.short	0x0101


	//----- nvinfo : EIATTR_VRC_CTA_INIT_COUNT
	.align		4
        /*0044*/ 	.byte	0x02, 0x4a
	.zero		1
	.zero		1


	//----- nvinfo : EIATTR_EXIT_INSTR_OFFSETS
	.align		4
        /*0048*/ 	.byte	0x04, 0x1c
        /*004a*/ 	.short	(.L_2376 - .L_2375)


	//   ....[0]....
.L_2375:
        /*004c*/ 	.word	0x00000070


	//   ....[1]....
        /*0050*/ 	.word	0x00000bc0


	//----- nvinfo : EIATTR_CRS_STACK_SIZE
	.align		4
.L_2376:
        /*0054*/ 	.byte	0x04, 0x1e
        /*0056*/ 	.short	(.L_2378 - .L_2377)
.L_2377:
        /*0058*/ 	.word	0x00000000


	//----- nvinfo : EIATTR_CBANK_PARAM_SIZE
	.align		4
.L_2378:
        /*005c*/ 	.byte	0x03, 0x19
        /*005e*/ 	.short	0x0018


	//----- nvinfo : EIATTR_PARAM_CBANK
	.align		4
        /*0060*/ 	.byte	0x04, 0x0a
        /*0062*/ 	.short	(.L_2380 - .L_2379)
	.align		4
.L_2379:
        /*0064*/ 	.word	index@(.nv.constant0._Z9_acosh_64iPdS_)
        /*0068*/ 	.short	0x0380
        /*006a*/ 	.short	0x0018


	//----- nvinfo : EIATTR_SW_WAR
	.align		4
.L_2380:
        /*006c*/ 	.byte	0x04, 0x36
        /*006e*/ 	.short	(.L_2382 - .L_2381)
.L_2381:
        /*0070*/ 	.word	0x00000008
.L_2382:


//--------------------- .nv.info._Z9_acosh_32iPfS_ --------------------------
	.section	.nv.info._Z9_acosh_32iPfS_,"",@"SHT_CUDA_INFO"
	.sectionflags	@""
	.align	4


	//----- nvinfo : EIATTR_CUDA_API_VERSION
	.align		4
        /*0000*/ 	.byte	0x04, 0x37
        /*0002*/ 	.short	(.L_2384 - .L_2383)
.L_2383:
        /*0004*/ 	.word	0x00000082


	//----- nvinfo : EIATTR_KPARAM_INFO
	.align		4
.L_2384:
        /*0008*/ 	.byte	0x04, 0x17
        /*000a*/ 	.short	(.L_2386 - .L_2385)
.L_2385:
        /*000c*/ 	.word	0x00000000
        /*0010*/ 	.short	0x0002
        /*0012*/ 	.short	0x0010
        /*0014*/ 	.byte	0x00, 0xf5, 0x21, 0x00


	//----- nvinfo : EIATTR_KPARAM_INFO
	.align		4
.L_2386:
        /*0018*/ 	.byte	0x04, 0x17
        /*001a*/ 	.short	(.L_2388 - .L_2387)
.L_2387:
        /*001c*/ 	.word	0x00000000
        /*0020*/ 	.short	0x0001
        /*0022*/ 	.short	0x0008
        /*0024*/ 	.byte	0x00, 0xf5, 0x21, 0x00


	//----- nvinfo : EIATTR_KPARAM_INFO
	.align		4
.L_2388:
        /*0028*/ 	.byte	0x04, 0x17
        /*002a*/ 	.short	(.L_2390 - .L_2389)
.L_2389:
        /*002c*/ 	.word	0x00000000
        /*0030*/ 	.short	0x0000
        /*0032*/ 	.short	0x0000
        /*0034*/ 	.byte	0x00, 0xf0, 0x11, 0x00


	//----- nvinfo : EIATTR_SPARSE_MMA_MASK
	.align		4
.L_2390:
        /*0038*/ 	.byte	0x03, 0x50
        /*003a*/ 	.short	0x0000


	//----- nvinfo : EIATTR_MAXREG_COUNT
	.align		4
        /*003c*/ 	.byte	0x03, 0x1b
        /*003e*/ 	.short	0x00ff


	//----- nvinfo : EIATTR_MERCURY_ISA_VERSION
	.align		4
        /*0040*/ 	.byte	0x03, 0x5f
        /*0042*/ 	.short	0x0101


	//----- nvinfo : EIATTR_VRC_CTA_INIT_COUNT
	.align		4
        /*0044*/ 	.byte	0x02, 0x4a
	.zero		1
	.zero		1


	//----- nvinfo : EIATTR_EXIT_INSTR_OFFSETS
	.align		4
        /*0048*/ 	.byte	0x04, 0x1c
        /*004a*/ 	.short	(.L_2392 - .L_2391)


	//   ....[0]....
.L_2391:
        /*004c*/ 	.word	0x00000070


	//   ....[1]....
        /*0050*/ 	.word	0x000003f0


	//----- nvinfo : EIATTR_CRS_STACK_SIZE
	.align		4
.L_2392:
        /*0054*/ 	.byte	0x04, 0x1e
        /*0056*/ 	.short	(.L_2394 - .L_2393)
.L_2393:
        /*0058*/ 	.word	0x00000000


	//----- nvinfo : EIATTR_CBANK_PARAM_SIZE
	.align		4
.L_2394:
        /*005c*/ 	.byte	0x03, 0x19
        /*005e*/ 	.short	0x0018


	//----- nvinfo : EIATTR_PARAM_CBANK
	.align		4
        /*0060*/ 	.byte	0x04, 0x0a
        /*0062*/ 	.short	(.L_2396 - .L_2395)
	.align		4
.L_2395:
        /*0064*/ 	.word	index@(.nv.constant0._Z9_acosh_32iPfS_)
        /*0068*/ 	.short	0x0380
        /*006a*/ 	.short	0x0018


	//----- nvinfo : EIATTR_SW_WAR
	.align		4
.L_2396:
        /*006c*/ 	.byte	0x04, 0x36
        /*006e*/ 	.short	(.L_2398 - .L_2397)
.L_2397:
        /*0070*/ 	.word	0x00000008
.L_2398:


//--------------------- .nv.info._Z8_acos_64iPdS_ --------------------------
	.section	.nv.info._Z8_acos_64iPdS_,"",@"SHT_CUDA_INFO"
	.sectionflags	@""
	.align	4


	//----- nvinfo : EIATTR_CUDA_API_VERSION
	.align		4
        /*0000*/ 	.byte	0x04, 0x37
        /*0002*/ 	.short	(.L_2400 - .L_2399)
.L_2399:
        /*0004*/ 	.word	0x00000082


	//----- nvinfo : EIATTR_KPARAM_INFO
	.align		4
.L_2400:
        /*0008*/ 	.byte	0x04, 0x17
        /*000a*/ 	.short	(.L_2402 - .L_2401)
.L_2401:
        /*000c*/ 	.word	0x00000000
        /*0010*/ 	.short	0x0002
        /*0012*/ 	.short	0x0010
        /*0014*/ 	.byte	0x00, 0xf5, 0x21, 0x00


	//----- nvinfo : EIATTR_KPARAM_INFO
	.align		4
.L_2402:
        /*0018*/ 	.byte	0x04, 0x17
        /*001a*/ 	.short	(.L_2404 - .L_2403)
.L_2403:
        /*001c*/ 	.word	0x00000000
        /*0020*/ 	.short	0x0001
        /*0022*/ 	.short	0x0008
        /*0024*/ 	.byte	0x00, 0xf5, 0x21, 0x00


	//----- nvinfo : EIATTR_KPARAM_INFO
	.align		4
.L_2404:
        /*0028*/ 	.byte	0x04, 0x17
        /*002a*/ 	.short	(.L_2406 - .L_2405)
.L_2405:
        /*002c*/ 	.word	0x00000000
        /*0030*/ 	.short	0x0000
        /*0032*/ 	.short	0x0000
        /*0034*/ 	.byte	0x00, 0xf0, 0x11, 0x00


	//----- nvinfo : EIATTR_SPARSE_MMA_MASK
	.align		4
.L_2406:
        /*0038*/ 	.byte	0x03, 0x50
        /*003a*/ 	.short	0x0000


	//----- nvinfo : EIATTR_MAXREG_COUNT
	.align		4
        /*003c*/ 	.byte	0x03, 0x1b
        /*003e*/ 	.short	0x00ff


	//----- nvinfo : EIATTR_MERCURY_ISA_VERSION
	.align		4
        /*0040*/ 	.byte	0x03, 0x5f
        /*0042*/ 	.short	0x0101


	//----- nvinfo : EIATTR_VRC_CTA_INIT_COUNT
	.align		4
        /*0044*/ 	.byte	0x02, 0x4a
	.zero		1
	.zero		1


	//----- nvinfo : EIATTR_EXIT_INSTR_OFFSETS
	.align		4
        /*0048*/ 	.byte	0x04, 0x1c
        /*004a*/ 	.short	(.L_2408 - .L_2407)


	//   ....[0]....
.L_2407:
        /*004c*/ 	.word	0x00000070


	//   ....[1]....
        /*0050*/ 	.word	0x00000980


	//----- nvinfo : EIATTR_CRS_STACK_SIZE
	.align		4
.L_2408:
        /*0054*/ 	.byte	0x04, 0x1e
        /*0056*/ 	.short	(.L_2410 - .L_2409)
.L_2409:
        /*0058*/ 	.word	0x00000000


	//----- nvinfo : EIATTR_CBANK_PARAM_SIZE
	.align		4
.L_2410:
        /*005c*/ 	.byte	0x03, 0x19
        /*005e*/ 	.short	0x0018


	//----- nvinfo : EIATTR_PARAM_CBANK
	.align		4
        /*0060*/ 	.byte	0x04, 0x0a
        /*0062*/ 	.short	(.L_2412 - .L_2411)
	.align		4
.L_2411:
        /*0064*/ 	.word	index@(.nv.constant0._Z8_acos_64iPdS_)
        /*0068*/ 	.short	0x0380
        /*006a*/ 	.short	0x0018


	//----- nvinfo : EIATTR_SW_WAR
	.align		4
.L_2412:
        /*006c*/ 	.byte	0x04, 0x36
        /*006e*/ 	.short	(.L_2414 - .L_2413)
.L_2413:
        /*0070*/ 	.word	0x00000008
.L_2414:


//--------------------- .nv.info._Z8_acos_32iPfS_ --------------------------
	.section	.nv.info._Z8_acos_32iPfS_,"",@"SHT_CUDA_INFO"
	.sectionflags	@""
	.align	4


	//----- nvinfo : EIATTR_CUDA_API_VERSION
	.align		4
        /*0000*/ 	.byte	0x04, 0x37
        /*0002*/ 	.short	(.L_2416 - .L_2415)
.L_2415:
        /*0004*/ 	.word	0x00000082


	//----- nvinfo : EIATTR_KPARAM_INFO
	.align		4
.L_2416:
        /*0008*/ 	.byte	0x04, 0x17
        /*000a*/ 	.short	(.L_2418 - .L_2417)
.L_2417:
        /*000c*/ 	.word	0x00000000
        /*0010*/ 	.short	0x0002
        /*0012*/ 	.short	0x0010
        /*0014*/ 	.byte	0x00, 0xf5, 0x21, 0x00


	//----- nvinfo : EIATTR_KPARAM_INFO
	.align		4
.L_2418:
        /*0018*/ 	.byte	0x04, 0x17
        /*001a*/ 	.short	(.L_2420 - .L_2419)
.L_2419:
        /*001c*/ 	.word	0x00000000
        /*0020*/ 	.short	0x0001
        /*0022*/ 	.short	0x0008
        /*0024*/ 	.byte	0x00, 0xf5, 0x21, 0x00


	//----- nvinfo : EIATTR_KPARAM_INFO
	.align		4
.L_2420:
        /*0028*/ 	.byte	0x04, 0x17
        /*002a*/ 	.short	(.L_2422 - .L_2421)
.L_2421:
        /*002c*/ 	.word	0x00000000
        /*0030*/ 	.short	0x0000
        /*0032*/ 	.short	0x0000
        /*0034*/ 	.byte	0x00, 0xf0, 0x11, 0x00


	//----- nvinfo : EIATTR_SPARSE_MMA_MASK
	.align		4
.L_2422:
        /*0038*/ 	.byte	0x03, 0x50
        /*003a*/ 	.short	0x0000


	//----- nvinfo : EIATTR_MAXREG_COUNT
	.align		4
        /*003c*/ 	.byte	0x03, 0x1b
        /*003e*/ 	.short	0x00ff


	//----- nvinfo : EIATTR_MERCURY_ISA_VERSION
	.align		4
        /*0040*/ 	.byte	0x03, 0x5f
        /*0042*/ 	.short	0x0101


	//----- nvinfo : EIATTR_VRC_CTA_INIT_COUNT
	.align		4
        /*0044*/ 	.byte	0x02, 0x4a
	.zero		1
	.zero		1


	//----- nvinfo : EIATTR_EXIT_INSTR_OFFSETS
	.align		4
        /*0048*/ 	.byte	0x04, 0x1c
        /*004a*/ 	.short	(.L_2424 - .L_2423)


	//   ....[0]....
.L_2423:
        /*004c*/ 	.word	0x00000070


	//   ....[1]....
        /*0050*/ 	.word	0x000002e0


	//----- nvinfo : EIATTR_CRS_STACK_SIZE
	.align		4
.L_2424:
        /*0054*/ 	.byte	0x04, 0x1e
        /*0056*/ 	.short	(.L_2426 - .L_2425)
.L_2425:
        /*0058*/ 	.word	0x00000000


	//----- nvinfo : EIATTR_CBANK_PARAM_SIZE
	.align		4
.L_2426:
        /*005c*/ 	.byte	0x03, 0x19
        /*005e*/ 	.short	0x0018


	//----- nvinfo : EIATTR_PARAM_CBANK
	.align		4
        /*0060*/ 	.byte	0x04, 0x0a
        /*0062*/ 	.short	(.L_2428 - .L_2427)
	.align		4
.L_2427:
        /*0064*/ 	.word	index@(.nv.constant0._Z8_acos_32iPfS_)
        /*0068*/ 	.short	0x0380
        /*006a*/ 	.short	0x0018


	//----- nvinfo : EIATTR_SW_WAR
	.align		4
.L_2428:
        /*006c*/ 	.byte	0x04, 0x36
        /*006e*/ 	.short	(.L_2430 - .L_2429)
.L_2429:
        /*0070*/ 	.word	0x00000008
.L_2430:


//--------------------- .nv.info._Z9_htanh_64iPdS_ --------------------------
	.section	.nv.info._Z9_htanh_64iPdS_,"",@"SHT_CUDA_INFO"
	.sectionflags	@""
	.align	4


	//----- nvinfo : EIATTR_CUDA_API_VERSION
	.align		4
        /*0000*/ 	.byte	0x04, 0x37
        /*0002*/ 	.short	(.L_2432 - .L_2431)
.L_2431:
        /*0004*/ 	.word	0x00000082


	//----- nvinfo : EIATTR_KPARAM_INFO
	.align		4
.L_2432:
        /*0008*/ 	.byte	0x04, 0x17
        /*000a*/ 	.short	(.L_2434 - .L_2433)
.L_2433:
        /*000c*/ 	.word	0x00000000
        /*0010*/ 	.short	0x0002
        /*0012*/ 	.short	0x0010
        /*0014*/ 	.byte	0x00, 0xf5, 0x21, 0x00


	//----- nvinfo : EIATTR_KPARAM_INFO
	.align		4
.L_2434:
        /*0018*/ 	.byte	0x04, 0x17
        /*001a*/ 	.short	(.L_2436 - .L_2435)
.L_2435:
        /*001c*/ 	.word	0x00000000
        /*0020*/ 	.short	0x0001
        /*0022*/ 	.short	0x0008
        /*0024*/ 	.byte	0x00, 0xf5, 0x21, 0x00


	//----- nvinfo : EIATTR_KPARAM_INFO
	.align		4
.L_2436:
        /*0028*/ 	.byte	0x04, 0x17
        /*002a*/ 	.short	(.L_2438 - .L_2437)
.L_2437:
        /*002c*/ 	.word	0x00000000
        /*0030*/ 	.short	0x0000
        /*0032*/ 	.short	0x0000
        /*0034*/ 	.byte	0x00, 0xf0, 0x11, 0x00


	//----- nvinfo : EIATTR_SPARSE_MMA_MASK
	.align		4
.L_2438:
        /*0038*/ 	.byte	0x03, 0x50
        /*003a*/ 	.short	0x0000


	//----- nvinfo : EIATTR_MAXREG_COUNT
	.align		4
        /*003c*/ 	.byte	0x03, 0x1b
        /*003e*/ 	.short	0x00ff


	//----- nvinfo : EIATTR_MERCURY_ISA_VERSION
	.align		4
        /*0040*/ 	.byte	0x03, 0x5f
        /*0042*/ 	.short	0x0101


	//----- nvinfo : EIATTR_VRC_CTA_INIT_COUNT
	.align		4
        /*0044*/ 	.byte	0x02, 0x4a
	.zero		1
	.zero		1


	//----- nvinfo : EIATTR_EXIT_INSTR_OFFSETS
	.align		4
        /*0048*/ 	.byte	0x04, 0x1c
        /*004a*/ 	.short	(.L_2440 - .L_2439)


	//   ....[0]....
.L_2439:
        /*004c*/ 	.word	0x00000070


	//   ....[1]....
        /*0050*/ 	.word	0x000001a0


	//----- nvinfo : EIATTR_CRS_STACK_SIZE
	.align		4
.L_2440:
        /*0054*/ 	.byte	0x04, 0x1e
        /*0056*/ 	.short	(.L_2442 - .L_2441)
.L_2441:
        /*0058*/ 	.word	0x00000000


	//----- nvinfo : EIATTR_CBANK_PARAM_SIZE
	.align		4
.L_2442:
        /*005c*/ 	.byte	0x03, 0x19
        /*005e*/ 	.short	0x0018


	//----- nvinfo : EIATTR_PARAM_CBANK
	.align		4
        /*0060*/ 	.byte	0x04, 0x0a
        /*0062*/ 	.short	(.L_2444 - .L_2443)
	.align		4
.L_2443:
        /*0064*/ 	.word	index@(.nv.constant0._Z9_htanh_64iPdS_)
        /*0068*/ 	.short	0x0380
        /*006a*/ 	.short	0x0018


	//----- nvinfo : EIATTR_SW_WAR
	.align		4
.L_2444:
        /*006c*/ 	.byte	0x04, 0x36
        /*006e*/ 	.short	(.L_2446 - .L_2445)
.L_2445:
        /*0070*/ 	.word	0x00000008
.L_2446:


//--------------------- .nv.info._Z9_htanh_32iPfS_ --------------------------
	.section	.nv.info._Z9_htanh_32iPfS_,"",@"SHT_CUDA_INFO"
	.sectionflags	@""
	.align	4


	//----- nvinfo : EIATTR_CUDA_API_VERSION
	.align		4
        /*0000*/ 	.byte	0x04, 0x37
        /*0002*/ 	.short	(.L_2448 - .L_2447)
.L_2447:
        /*0004*/ 	.word	0x00000082


	//----- nvinfo : EIATTR_KPARAM_INFO
	.align		4
.L_2448:
        /*0008*/ 	.byte	0x04, 0x17
        /*000a*/ 	.short	(.L_2450 - .L_2449)
.L_2449:
        /*000c*/ 	.word	0x00000000
        /*0010*/ 	.short	0x0002
        /*0012*/ 	.short	0x0010
        /*0014*/ 	.byte	0x00, 0xf5, 0x21, 0x00


	//----- nvinfo : EIATTR_KPARAM_INFO
	.align		4
.L_2450:
        /*0018*/ 	.byte	0x04, 0x17
        /*001a*/ 	.short	(.L_2452 - .L_2451)
.L_2451:
        /*001c*/ 	.word	0x00000000
        /*0020*/ 	.short	0x0001
        /*0022*/ 	.short	0x0008
        /*0024*/ 	.byte	0x00, 0xf5, 0x21, 0x00


	//----- nvinfo : EIATTR_KPARAM_INFO
	.align		4
.L_2452:
        /*0028*/ 	.byte	0x04, 0x17
        /*002a*/ 	.short	(.L_2454 - .L_2453)
.L_2453:
        /*002c*/ 	.word	0x00000000
        /*0030*/ 	.short	0x0000
        /*0032*/ 	.short	0x0000
        /*0034*/ 	.byte	0x00, 0xf0, 0x11, 0x00


	//----- nvinfo : EIATTR_SPARSE_MMA_MASK
	.align		4
.L_2454:
        /*0038*/ 	.byte	0x03, 0x50
        /*003a*/ 	.short	0x0000


	//----- nvinfo : EIATTR_MAXREG_COUNT
	.align		4
        /*003c*/ 	.byte	0x03, 0x1b
        /*003e*/ 	.short	0x00ff


	//----- nvinfo : EIATTR_MERCURY_ISA_VERSION
	.align		4
        /*0040*/ 	.byte	0x03, 0x5f
        /*0042*/ 	.short	0x0101


	//----- nvinfo : EIATTR_VRC_CTA_INIT_COUNT
	.align		4
        /*0044*/ 	.byte	0x02, 0x4a
	.zero		1
	.zero		1


	//----- nvinfo : EIATTR_EXIT_INSTR_OFFSETS
	.align		4
        /*0048*/ 	.byte	0x04, 0x1c
        /*004a*/ 	.short	(.L_2456 - .L_2455)


	//   ....[0]....
.L_2455:
        /*004c*/ 	.word	0x00000070


	//   ....[1]....
        /*0050*/ 	.word	0x00000170


	//----- nvinfo : EIATTR_CRS_STACK_SIZE
	.align		4
.L_2456:
        /*0054*/ 	.byte	0x04, 0x1e
        /*0056*/ 	.short	(.L_2458 - .L_2457)
.L_2457:
        /*0058*/ 	.word	0x00000000


	//----- nvinfo : EIATTR_CBANK_PARAM_SIZE
	.align		4
.L_2458:
        /*005c*/ 	.byte	0x03, 0x19
        /*005e*/ 	.short	0x0018


	//----- nvinfo : EIATTR_PARAM_CBANK
	.align		4
        /*0060*/ 	.byte	0x04, 0x0a
        /*0062*/ 	.short	(.L_2460 - .L_2459)
	.align		4
.L_2459:
        /*0064*/ 	.word	index@(.nv.constant0._Z9_htanh_32iPfS_)
        /*0068*/ 	.short	0x0380
        /*006a*/ 	.short	0x0018


	//----- nvinfo : EIATTR_SW_WAR
	.align		4
.L_2460:
        /*006c*/ 	.byte	0x04, 0x36
        /*006e*/ 	.short	(.L_2462 - .L_2461)
.L_2461:
        /*0070*/ 	.word	0x00000008
.L_2462:


//--------------------- .nv.info._Z7_abs_64iPdS_  --------------------------
	.section	.nv.info._Z7_abs_64iPdS_,"",@"SHT_CUDA_INFO"
	.sectionflags	@""
	.align	4


	//----- nvinfo : EIATTR_CUDA_API_VERSION
	.align		4
        /*0000*/ 	.byte	0x04, 0x37
        /*0002*/ 	.short	(.L_2464 - .L_2463)
.L_2463:
        /*0004*/ 	.word	0x00000082


	//----- nvinfo : EIATTR_KPARAM_INFO
	.align		4
.L_2464:
        /*0008*/ 	.byte	0x04, 0x17
        /*000a*/ 	.short	(.L_2466 - .L_2465)
.L_2465:
        /*000c*/ 	.word	0x00000000
        /*0010*/ 	.short	0x0002
        /*0012*/ 	.short	0x0010
        /*0014*/ 	.byte	0x00, 0xf5, 0x21, 0x00


	//----- nvinfo : EIATTR_KPARAM_INFO
	.align		4
.L_2466:
        /*0018*/ 	.byte	0x04, 0x17
        /*001a*/ 	.short	(.L_2468 - .L_2467)
.L_2467:
        /*001c*/ 	.word	0x00000000
        /*0020*/ 	.short	0x0001
        /*0022*/ 	.short	0x0008
        /*0024*/ 	.byte	0x00, 0xf5, 0x21, 0x00


	//----- nvinfo : EIATTR_KPARAM_INFO
	.align		4
.L_2468:
        /*0028*/ 	.byte	0x04, 0x17
        /*002a*/ 	.short	(.L_2470 - .L_2469)
.L_2469:
        /*002c*/ 	.word	0x00000000
        /*0030*/ 	.short	0x0000
        /*0032*/ 	.short	0x0000
        /*0034*/ 	.byte	0x00, 0xf0, 0x11, 0x00


	//----- nvinfo : EIATTR_SPARSE_MMA_MASK
	.align		4
.L_2470:
        /*0038*/ 	.byte	0x03, 0x50
        /*003a*/ 	.short	0x0000


	//----- nvinfo : EIATTR_MAXREG_COUNT
	.align		4
        /*003c*/ 	.byte	0x03, 0x1b
        /*003e*/ 	.short	0x00ff


	//----- nvinfo : EIATTR_MERCURY_ISA_VERSION
	.align		4
        /*0040*/ 	.byte	0x03, 0x5f
        /*0042*/ 	.short	0x0101


	//----- nvinfo : EIATTR_VRC_CTA_INIT_COUNT
	.align		4
        /*0044*/ 	.byte	0x02, 0x4a
	.zero		1
	.zero		1


	//----- nvinfo : EIATTR_EXIT_INSTR_OFFSETS
	.align		4
        /*0048*/ 	.byte	0x04, 0x1c
        /*004a*/ 	.short	(.L_2472 - .L_2471)


	//   ....[0]....
.L_2471:
        /*004c*/ 	.word	0x00000070


	//   ....[1]....
        /*0050*/ 	.word	0x00000180


	//----- nvinfo : EIATTR_CRS_STACK_SIZE
	.align		4
.L_2472:
        /*0054*/ 	.byte	0x04, 0x1e
        /*0056*/ 	.short	(.L_2474 - .L_2473)
.L_2473:
        /*0058*/ 	.word	0x00000000


	//----- nvinfo : EIATTR_CBANK_PARAM_SIZE
	.align		4
.L_2474:
        /*005c*/ 	.byte	0x03, 0x19
        /*005e*/ 	.short	0x0018


	//----- nvinfo : EIATTR_PARAM_CBANK
	.align		4
        /*0060*/ 	.byte	0x04, 0x0a
        /*0062*/ 	.short	(.L_2476 - .L_2475)
	.align		4
.L_2475:
        /*0064*/ 	.word	index@(.nv.constant0._Z7_abs_64iPdS_)
        /*0068*/ 	.short	0x0380
        /*006a*/ 	.short	0x0018


	//----- nvinfo : EIATTR_SW_WAR
	.align		4
.L_2476:
        /*006c*/ 	.byte	0x04, 0x36
        /*006e*/ 	.short	(.L_2478 - .L_2477)
.L_2477:
        /*0070*/ 	.word	0x00000008
.L_2478:


//--------------------- .nv.info._Z7_abs_32iPfS_  --------------------------
	.section	.nv.info._Z7_abs_32iPfS_,"",@"SHT_CUDA_INFO"
	.sectionflags	@""
	.align	4


	//----- nvinfo : EIATTR_CUDA_API_VERSION
	.align		4
        /*0000*/ 	.byte	0x04, 0x37
        /*0002*/ 	.short	(.L_2480 - .L_2479)
.L_2479:
        /*0004*/ 	.word	0x00000082


	//----- nvinfo : EIATTR_KPARAM_INFO
	.align		4
.L_2480:
        /*0008*/ 	.byte	0x04, 0x17
        /*000a*/ 	.short	(.L_2482 - .L_2481)
.L_2481:
        /*000c*/ 	.word	0x00000000
        /*0010*/ 	.short	0x0002
        /*0012*/ 	.short	0x0010
        /*0014*/ 	.byte	0x00, 0xf5, 0x21, 0x00


	//----- nvinfo : EIATTR_KPARAM_INFO
	.align		4
.L_2482:
        /*0018*/ 	.byte	0x04, 0x17
        /*001a*/ 	.short	(.L_2484 - .L_2483)
.L_2483:
        /*001c*/ 	.word	0x00000000
        /*0020*/ 	.short	0x0001
        /*0022*/ 	.short	0x0008
        /*0024*/ 	.byte	0x00, 0xf5, 0x21, 0x00


	//----- nvinfo : EIATTR_KPARAM_INFO
	.align		4
.L_2484:
        /*0028*/ 	.byte	0x04, 0x17
        /*002a*/ 	.short	(.L_2486 - .L_2485)
.L_2485:
        /*002c*/ 	.word	0x00000000
        /*0030*/ 	.short	0x0000
        /*0032*/ 	.short	0x0000
        /*0034*/ 	.byte	0x00, 0xf0, 0x11, 0x00


	//----- nvinfo : EIATTR_SPARSE_MMA_MASK
	.align		4
.L_2486:
        /*0038*/ 	.byte	0x03, 0x50
        /*003a*/ 	.short	0x0000


	//----- nvinfo : EIATTR_MAXREG_COUNT
	.align		4
        /*003c*/ 	.byte	0x03, 0x1b
        /*003e*/ 	.short	0x00ff


	//----- nvinfo : EIATTR_MERCURY_ISA_VERSION
	.align		4
        /*0040*/ 	.byte	0x03, 0x5f
        /*0042*/ 	.short	0x0101


	//----- nvinfo : EIATTR_VRC_CTA_INIT_COUNT
	.align		4
        /*0044*/ 	.byte	0x02, 0x4a
	.zero		1
	.zero		1


	//----- nvinfo : EIATTR_EXIT_INSTR_OFFSETS
	.align		4
        /*0048*/ 	.byte	0x04, 0x1c
        /*004a*/ 	.short	(.L_2488 - .L_2487)


	//   ....[0]....
.L_2487:
        /*004c*/ 	.word	0x00000070


	//   ....[1]....
        /*0050*/ 	.word	0x00000160


	//----- nvinfo : EIATTR_CRS_STACK_SIZE
	.align		4
.L_2488:
        /*0054*/ 	.byte	0x04, 0x1e
        /*0056*/ 	.short	(.L_2490 - .L_2489)
.L_2489:
        /*0058*/ 	.word	0x00000000


	//----- nvinfo : EIATTR_CBANK_PARAM_SIZE
	.align		4
.L_2490:
        /*005c*/ 	.byte	0x03, 0x19
        /*005e*/ 	.short	0x0018


	//----- nvinfo : EIATTR_PARAM_CBANK
	.align		4
        /*0060*/ 	.byte	0x04, 0x0a
        /*0062*/ 	.short	(.L_2492 - .L_2491)
	.align		4
.L_2491:
        /*0064*/ 	.word	index@(.nv.constant0._Z7_abs_32iPfS_)
        /*0068*/ 	.short	0x0380
        /*006a*/ 	.short	0x0018


	//----- nvinfo : EIATTR_SW_WAR
	.align		4
.L_2492:
        /*006c*/ 	.byte	0x04, 0x36
        /*006e*/ 	.short	(.L_2494 - .L_2493)
.L_2493:
        /*0070*/ 	.word	0x00000008
.L_2494:


//--------------------- .nv.info._Z8_abs2_64iPdS_ --------------------------
	.section	.nv.info._Z8_abs2_64iPdS_,"",@"SHT_CUDA_INFO"
	.sectionflags	@""
	.align	4


	//----- nvinfo : EIATTR_CUDA_API_VERSION
	.align		4
        /*0000*/ 	.byte	0x04, 0x37
        /*0002*/ 	.short	(.L_2496 - .L_2495)
.L_2495:
        /*0004*/ 	.word	0x00000082


	//----- nvinfo : EIATTR_KPARAM_INFO
	.align		4
.L_2496:
        /*0008*/ 	.byte	0x04, 0x17
        /*000a*/ 	.short	(.L_2498 - .L_2497)
.L_2497:
        /*000c*/ 	.word	0x00000000
        /*0010*/ 	.short	0x0002
        /*0012*/ 	.short	0x0010
        /*0014*/ 	.byte	0x00, 0xf5, 0x21, 0x00


	//----- nvinfo : EIATTR_KPARAM_INFO
	.align		4
.L_2498:
        /*0018*/ 	.byte	0x04, 0x17
        /*001a*/ 	.short	(.L_2500 - .L_2499)
.L_2499:
        /*001c*/ 	.word	0x00000000
        /*0020*/ 	.short	0x0001
        /*0022*/ 	.short	0x0008
        /*0024*/ 	.byte	0x00, 0xf5, 0x21, 0x00


	//----- nvinfo : EIATTR_KPARAM_INFO
	.align		4
.L_2500:
        /*0028*/ 	.byte	0x04, 0x17
        /*002a*/ 	.short	(.L_2502 - .L_2501)
.L_2501:
        /*002c*/ 	.word	0x00000000
        /*0030*/ 	.short	0x0000
        /*0032*/ 	.short	0x0000
        /*0034*/ 	.byte	0x00, 0xf0, 0x11, 0x00


	//----- nvinfo : EIATTR_SPARSE_MMA_MASK
	.align		4
.L_2502:
        /*0038*/ 	.byte	0x03, 0x50
        /*003a*/ 	.short	0x0000


	//----- nvinfo : EIATTR_MAXREG_COUNT
	.align		4
        /*003c*/ 	.byte	0x03, 0x1b
        /*003e*/ 	.short	0x00ff


	//----- nvinfo : EIATTR_MERCURY_ISA_VERSION
	.align		4
        /*0040*/ 	.byte	0x03, 0x5f
        /*0042*/ 	.short	0x0101


	//----- nvinfo : EIATTR_VRC_CTA_INIT_COUNT
	.align		4
        /*0044*/ 	.byte	0x02, 0x4a
	.zero		1
	.zero		1


	//----- nvinfo : EIATTR_EXIT_INSTR_OFFSETS
	.align		4
        /*0048*/ 	.byte	0x04, 0x1c
        /*004a*/ 	.short	(.L_2504 - .L_2503)


	//   ....[0]....
.L_2503:
        /*004c*/ 	.word	0x00000070


	//   ....[1]....
        /*0050*/ 	.word	0x00000150


	//----- nvinfo : EIATTR_CRS_STACK_SIZE
	.align		4
.L_2504:
        /*0054*/ 	.byte	0x04, 0x1e
        /*0056*/ 	.short	(.L_2506 - .L_2505)
.L_2505:
        /*0058*/ 	.word	0x00000000


	//----- nvinfo : EIATTR_CBANK_PARAM_SIZE
	.align		4
.L_2506:
        /*005c*/ 	.byte	0x03, 0x19
        /*005e*/ 	.short	0x0018


	//----- nvinfo : EIATTR_PARAM_CBANK
	.align		4
        /*0060*/ 	.byte	0x04, 0x0a
        /*0062*/ 	.short	(.L_2508 - .L_2507)
	.align		4
.L_2507:
        /*0064*/ 	.word	index@(.nv.constant0._Z8_abs2_64iPdS_)
        /*0068*/ 	.short	0x0380
        /*006a*/ 	.short	0x0018


	//----- nvinfo : EIATTR_SW_WAR
	.align		4
.L_2508:
        /*006c*/ 	.byte	0x04, 0x36
        /*006e*/ 	.short	(.L_2510 - .L_2509)
.L_2509:
        /*0070*/ 	.word	0x00000008
.L_2510:


//--------------------- .nv.info._Z8_abs2_32iPfS_ --------------------------
	.section	.nv.info._Z8_abs2_32iPfS_,"",@"SHT_CUDA_INFO"
	.sectionflags	@""
	.align	4


	//----- nvinfo : EIATTR_CUDA_API_VERSION
	.align		4
        /*0000*/ 	.byte	0x04, 0x37
        /*0002*/ 	.short	(.L_2512 - .L_2511)
.L_2511:
        /*0004*/ 	.word	0x00000082


	//----- nvinfo : EIATTR_KPARAM_INFO
	.align		4
.L_2512:
        /*0008*/ 	.byte	0x04, 0x17
        /*000a*/ 	.short	(.L_2514 - .L_2513)
.L_2513:
        /*000c*/ 	.word	0x00000000
        /*0010*/ 	.short	0x0002
        /*0012*/ 	.short	0x0010
        /*0014*/ 	.byte	0x00, 0xf5, 0x21, 0x00


	//----- nvinfo : EIATTR_KPARAM_INFO
	.align		4
.L_2514:
        /*0018*/ 	.byte	0x04, 0x17
        /*001a*/ 	.short	(.L_2516 - .L_2515)
.L_2515:
        /*001c*/ 	.word	0x00000000
        /*0020*/ 	.short	0x0001
        /*0022*/ 	.short	0x0008
        /*0024*/ 	.byte	0x00, 0xf5, 0x21, 0x00


	//----- nvinfo : EIATTR_KPARAM_INFO
	.align		4
.L_2516:
        /*0028*/ 	.byte	0x04, 0x17
        /*002a*/ 	.short	(.L_2518 - .L_2517)
.L_2517:
        /*002c*/ 	.word	0x00000000
        /*0030*/ 	.short	0x0000
        /*0032*/ 	.short	0x0000
        /*0034*/ 	.byte	0x00, 0xf0, 0x11, 0x00


	//----- nvinfo : EIATTR_SPARSE_MMA_MASK
	.align		4
.L_2518:
        /*0038*/ 	.byte	0x03, 0x50
        /*003a*/ 	.short	0x0000


	//----- nvinfo : EIATTR_MAXREG_COUNT
	.align		4
        /*003c*/ 	.byte	0x03, 0x1b
        /*003e*/ 	.short	0x00ff


	//----- nvinfo : EIATTR_MERCURY_ISA_VERSION
	.align		4
        /*0040*/ 	.byte	0x03, 0x5f
        /*0042*/ 	.short	0x0101


	//----- nvinfo : EIATTR_VRC_CTA_INIT_COUNT
	.align		4
        /*0044*/ 	.byte	0x02, 0x4a
	.zero		1
	.zero		1


	//----- nvinfo : EIATTR_EXIT_INSTR_OFFSETS
	.align		4
        /*0048*/ 	.byte	0x04, 0x1c
        /*004a*/ 	.short	(.L_2520 - .L_2519)


	//   ....[0]....
.L_2519:
        /*004c*/ 	.word	0x00000070


	//   ....[1]....
        /*0050*/ 	.word	0x00000150


	//----- nvinfo : EIATTR_CRS_STACK_SIZE
	.align		4
.L_2520:
        /*0054*/ 	.byte	0x04, 0x1e
        /*0056*/ 	.short	(.L_2522 - .L_2521)
.L_2521:
        /*0058*/ 	.word	0x00000000


	//----- nvinfo : EIATTR_CBANK_PARAM_SIZE
	.align		4
.L_2522:
        /*005c*/ 	.byte	0x03, 0x19
        /*005e*/ 	.short	0x0018


	//----- nvinfo : EIATTR_PARAM_CBANK
	.align		4
        /*0060*/ 	.byte	0x04, 0x0a
        /*0062*/ 	.short	(.L_2524 - .L_2523)
	.align		4
.L_2523:
        /*0064*/ 	.word	index@(.nv.constant0._Z8_abs2_32iPfS_)
        /*0068*/ 	.short	0x0380
        /*006a*/ 	.short	0x0018


	//----- nvinfo : EIATTR_SW_WAR
	.align		4
.L_2524:
        /*006c*/ 	.byte	0x04, 0x36
        /*006e*/ 	.short	(.L_2526 - .L_2525)
.L_2525:
        /*0070*/ 	.word	0x00000008
.L_2526:


//--------------------- .nv.callgraph             --------------------------
	.section	.nv.callgraph,"",@"SHT_CUDA_CALLGRAPH"
	.align	4
	.sectionentsize	8
	.align		4
        /*0000*/ 	.word	0x00000000
	.align		4
        /*0004*/ 	.word	0xffffffff
	.align		4
        /*0008*/ 	.word	0x00000000
	.align		4
        /*000c*/ 	.word	0xfffffffe
	.align		4
        /*0010*/ 	.word	0x00000000
	.align		4
        /*0014*/ 	.word	0xfffffffd
	.align		4
        /*0018*/ 	.word	0x00000000
	.align		4
        /*001c*/ 	.word	0xfffffffc


//--------------------- .nv.constant4             --------------------------
	.section	.nv.constant4,"a",@progbits
	.align	8
	.align		8
.nv.constant4:
        /*0000*/ 	.dword	__cudart_i2opi_f
	.align		8
        /*0008*/ 	.dword	__cudart_i2opi_d
	.align		8
        /*0010*/ 	.dword	__cudart_sin_cos_coeffs


//--------------------- .text._Z26_permutedims3D_3_2_1_64_44PdiiiS_iii --------------------------
	.section	.text._Z26_permutedims3D_3_2_1_64_44PdiiiS_iii,"ax",@progbits
	.align	128
        .global         _Z26_permutedims3D_3_2_1_64_44PdiiiS_iii
        .type           _Z26_permutedims3D_3_2_1_64_44PdiiiS_iii,@function
        .size           _Z26_permutedims3D_3_2_1_64_44PdiiiS_iii,(.L_x_644 - _Z26_permutedims3D_3_2_1_64_44PdiiiS_iii)
        .other          _Z26_permutedims3D_3_2_1_64_44PdiiiS_iii,@"STO_CUDA_ENTRY STV_DEFAULT"
_Z26_permutedims3D_3_2_1_64_44PdiiiS_iii:
.text._Z26_permutedims3D_3_2_1_64_44PdiiiS_iii:
[----:B------:R-:W-:Y:S01]  /*0000*/  LDC R1, c[0x0][0x37c] ;  /* 0x0000df00ff017b82 */ /* 0x000fe20000000800 */
[----:B------:R-:W0:Y:S07]  /*0010*/  S2R R17, SR_TID.X ;  /* 0x0000000000117919 */ /* 0x000e2e0000002100 */
[----:B------:R-:W1:Y:S01]  /*0020*/  LDC.64 R2, c[0x0][0x3a0] ;  /* 0x0000e800ff027b82 */ /* 0x000e620000000a00 */
[----:B------:R-:W2:Y:S07]  /*0030*/  LDCU UR5, c[0x0][0x3a8] ;  /* 0x00007500ff0577ac */ /* 0x000eae0008000800 */
[----:B------:R-:W0:Y:S08]  /*0040*/  S2UR UR4, SR_CTAID.X ;  /* 0x00000000000479c3 */ /* 0x000e300000002500 */
[----:B------:R-:W0:Y:S01]  /*0050*/  LDC R14, c[0x0][0x360] ;  /* 0x0000d800ff0e7b82 */ /* 0x000e220000000800 */
[----:B-1----:R-:W-:-:S04]  /*0060*/  IMAD R0, R3, R2, RZ ;  /* 0x0000000203007224 */ /* 0x002fc800078e02ff */
[----:B--2---:R-:W-:Y:S02]  /*0070*/  IMAD R8, R0, UR5, RZ ;  /* 0x0000000500087c24 */ /* 0x004fe4000f8e02ff */
[----:B0-----:R-:W-:-:S05]  /*0080*/  IMAD R17, R14, UR4, R17 ;  /* 0x000000040e117c24 */ /* 0x001fca000f8e0211 */
[----:B------:R-:W-:-:S13]  /*0090*/  ISETP.GE.AND P0, PT, R17, R8, PT ;  /* 0x000000081100720c */ /* 0x000fda0003f06270 */
[----:B------:R-:W-:Y:S05]  /*00a0*/  @P0 EXIT ;  /* 0x000000000000094d */ /* 0x000fea0003800000 */
[----:B------:R-:W-:Y:S01]  /*00b0*/  IABS R9, R2 ;  /* 0x0000000200097213 */ /* 0x000fe20000000000 */
[----:B------:R-:W0:Y:S01]  /*00c0*/  LDC R10, c[0x0][0x3a8] ;  /* 0x0000ea00ff0a7b82 */ /* 0x000e220000000800 */
[----:B------:R-:W1:Y:S01]  /*00d0*/  LDCU UR4, c[0x0][0x370] ;  /* 0x00006e00ff0477ac */ /* 0x000e620008000800 */
[----:B------:R-:W-:Y:S01]  /*00e0*/  ISETP.NE.AND P0, PT, RZ, UR5, PT ;  /* 0x00000005ff007c0c */ /* 0x000fe2000bf05270 */
[----:B------:R-:W2:Y:S01]  /*00f0*/  I2F.RP R13, R9 ;  /* 0x00000009000d7306 */ /* 0x000ea20000209400 */
[----:B------:R-:W-:Y:S01]  /*0100*/  LOP3.LUT R15, RZ, UR5, RZ, 0x33, !PT ;  /* 0x00000005ff0f7c12 */ /* 0x000fe2000f8e33ff */
[----:B------:R-:W3:Y:S03]  /*0110*/  LDCU.64 UR6, c[0x0][0x358] ;  /* 0x00006b00ff0677ac */ /* 0x000ee60008000a00 */
[----:B------:R-:W4:Y:S01]  /*0120*/  LDC R11, c[0x0][0x3a0] ;  /* 0x0000e800ff0b7b82 */ /* 0x000f220000000800 */
[----:B------:R-:W0:Y:S07]  /*0130*/  LDCU.64 UR8, c[0x0][0x388] ;  /* 0x00007100ff0877ac */ /* 0x000e2e0008000a00 */
[----:B------:R-:W0:Y:S01]  /*0140*/  LDC R12, c[0x0][0x3a4] ;  /* 0x0000e900ff0c7b82 */ /* 0x000e220000000800 */
[----:B--2---:R-:W2:Y:S01]  /*0150*/  MUFU.RCP R13, R13 ;  /* 0x0000000d000d7308 */ /* 0x004ea20000001000 */
[----:B-1----:R-:W-:-:S06]  /*0160*/  IMAD R14, R14, UR4, RZ ;  /* 0x000000040e0e7c24 */ /* 0x002fcc000f8e02ff */
[----:B------:R-:W1:Y:S08]  /*0170*/  LDC.64 R4, c[0x0][0x380] ;  /* 0x0000e000ff047b82 */ /* 0x000e700000000a00 */
[----:B------:R-:W0:Y:S01]  /*0180*/  LDC.64 R2, c[0x0][0x398] ;  /* 0x0000e600ff027b82 */ /* 0x000e220000000a00 */
[----:B--2---:R-:W-:-:S04]  /*0190*/  VIADD R6, R13, 0xffffffe ;  /* 0x0ffffffe0d067836 */ /* 0x004fc80000000000 */
[----:B------:R2:W5:Y:S02]  /*01a0*/  F2I.FTZ.U32.TRUNC.NTZ R7, R6 ;  /* 0x0000000600077305 */ /* 0x000564000021f000 */
[----:B--2---:R-:W-:Y:S02]  /*01b0*/  HFMA2 R6, -RZ, RZ, 0, 0 ;  /* 0x00000000ff067431 */ /* 0x004fe400000001ff */
[----:B-----5:R-:W-:-:S04]  /*01c0*/  IMAD.MOV R16, RZ, RZ, -R7 ;  /* 0x000000ffff107224 */ /* 0x020fc800078e0a07 */
[----:B------:R-:W-:-:S04]  /*01d0*/  IMAD R13, R16, R9, RZ ;  /* 0x00000009100d7224 */ /* 0x000fc800078e02ff */
[----:B---34-:R-:W-:-:S07]  /*01e0*/  IMAD.HI.U32 R13, R7, R13, R6 ;  /* 0x0000000d070d7227 */ /* 0x018fce00078e0006 */
.L_x_0:
[----:B0-----:R-:W-:Y:S02]  /*01f0*/  IABS R16, R12 ;  /* 0x0000000c00107213 */ /* 0x001fe40000000000 */
[----:B--2---:R-:W-:Y:S02]  /*0200*/  IABS R6, R17 ;  /* 0x0000001100067213 */ /* 0x004fe40000000000 */
[----:B------:R-:W0:Y:S01]  /*0210*/  I2F.RP R18, R16 ;  /* 0x0000001000127306 */ /* 0x000e220000209400 */
[----:B------:R-:W-:Y:S02]  /*0220*/  IABS R21, R11 ;  /* 0x0000000b00157213 */ /* 0x000fe40000000000 */
[----:B------:R-:W-:Y:S01]  /*0230*/  IMAD.HI.U32 R19, R13, R6, RZ ;  /* 0x000000060d137227 */ /* 0x000fe200078e00ff */
[----:B------:R-:W-:-:S03]  /*0240*/  IABS R20, R0 ;  /* 0x0000000000147213 */ /* 0x000fc60000000000 */
[----:B------:R-:W-:-:S04]  /*0250*/  IMAD.MOV R7, RZ, RZ, -R19 ;  /* 0x000000ffff077224 */ /* 0x000fc800078e0a13 */
[----:B------:R-:W-:Y:S01]  /*0260*/  IMAD R6, R21, R7, R6 ;  /* 0x0000000715067224 */ /* 0x000fe200078e0206 */
[----:B0-----:R-:W0:Y:S04]  /*0270*/  MUFU.RCP R18, R18 ;  /* 0x0000001200127308 */ /* 0x001e280000001000 */
[----:B------:R-:W-:-:S13]  /*0280*/  ISETP.GT.U32.AND P3, PT, R9, R6, PT ;  /* 0x000000060900720c */ /* 0x000fda0003f64070 */
[----:B------:R-:W-:Y:S02]  /*0290*/  @!P3 IMAD.IADD R6, R6, 0x1, -R21 ;  /* 0x000000010606b824 */ /* 0x000fe400078e0a15 */
[----:B------:R-:W-:Y:S01]  /*02a0*/  @!P3 VIADD R19, R19, 0x1 ;  /* 0x000000011313b836 */ /* 0x000fe20000000000 */
[----:B0-----:R-:W-:Y:S02]  /*02b0*/  IADD3 R7, PT, PT, R18, 0xffffffe, RZ ;  /* 0x0ffffffe12077810 */ /* 0x001fe40007ffe0ff */
[----:B------:R-:W-:Y:S02]  /*02c0*/  ISETP.GE.U32.AND P1, PT, R6, R9, PT ;  /* 0x000000090600720c */ /* 0x000fe40003f26070 */
[----:B------:R-:W-:Y:S02]  /*02d0*/  LOP3.LUT R6, R17, R11, RZ, 0x3c, !PT ;  /* 0x0000000b11067212 */ /* 0x000fe400078e3cff */
[----:B------:R-:W0:Y:S01]  /*02e0*/  F2I.FTZ.U32.TRUNC.NTZ R7, R7 ;  /* 0x0000000700077305 */ /* 0x000e22000021f000 */
[----:B------:R-:W-:-:S02]  /*02f0*/  ISETP.NE.AND P3, PT, R11, RZ, PT ;  /* 0x000000ff0b00720c */ /* 0x000fc40003f65270 */
[----:B------:R-:W-:Y:S01]  /*0300*/  ISETP.GE.AND P2, PT, R6, RZ, PT ;  /* 0x000000ff0600720c */ /* 0x000fe20003f46270 */
[----:B------:R-:W-:-:S05]  /*0310*/  IMAD.MOV.U32 R6, RZ, RZ, RZ ;  /* 0x000000ffff067224 */ /* 0x000fca00078e00ff */
[----:B------:R-:W-:Y:S01]  /*0320*/  @P1 VIADD R19, R19, 0x1 ;  /* 0x0000000113131836 */ /* 0x000fe20000000000 */
[----:B0-----:R-:W-:-:S06]  /*0330*/  IADD3 R21, PT, PT, RZ, -R7, RZ ;  /* 0x80000007ff157210 */ /* 0x001fcc0007ffe0ff */
[----:B------:R-:W-:Y:S01]  /*0340*/  @!P2 IMAD.MOV R19, RZ, RZ, -R19 ;  /* 0x000000ffff13a224 */ /* 0x000fe200078e0a13 */
[----:B------:R-:W-:Y:S01]  /*0350*/  @!P3 LOP3.LUT R19, RZ, R11, RZ, 0x33, !PT ;  /* 0x0000000bff13b212 */ /* 0x000fe200078e33ff */
[----:B------:R-:W-:-:S03]  /*0360*/  IMAD R21, R21, R16, RZ ;  /* 0x0000001015157224 */ /* 0x000fc600078e02ff */
[----:B------:R-:W-:Y:S01]  /*0370*/  IABS R18, R19 ;  /* 0x0000001300127213 */ /* 0x000fe20000000000 */
[----:B------:R-:W-:Y:S01]  /*0380*/  IMAD.MOV R22, RZ, RZ, -R19 ;  /* 0x000000ffff167224 */ /* 0x000fe200078e0a13 */
[----:B------:R-:W-:Y:S01]  /*0390*/  ISETP.GE.AND P3, PT, R19, RZ, PT ;  /* 0x000000ff1300720c */ /* 0x000fe20003f66270 */
[----:B------:R-:W-:Y:S01]  /*03a0*/  IMAD.HI.U32 R6, R7, R21, R6 ;  /* 0x0000001507067227 */ /* 0x000fe200078e0006 */
[----:B------:R-:W-:-:S03]  /*03b0*/  MOV R21, R18 ;  /* 0x0000001200157202 */ /* 0x000fc60000000f00 */
[----:B------:R-:W-:Y:S02]  /*03c0*/  IMAD.MOV.U32 R18, RZ, RZ, R20 ;  /* 0x000000ffff127224 */ /* 0x000fe400078e0014 */
[----:B------:R-:W-:Y:S02]  /*03d0*/  IMAD.HI.U32 R6, R6, R21, RZ ;  /* 0x0000001506067227 */ /* 0x000fe400078e00ff */
[----:B------:R-:W0:Y:S02]  /*03e0*/  I2F.RP R20, R18 ;  /* 0x0000001200147306 */ /* 0x000e240000209400 */
[----:B------:R-:W-:Y:S02]  /*03f0*/  IMAD.MOV R6, RZ, RZ, -R6 ;  /* 0x000000ffff067224 */ /* 0x000fe400078e0a06 */
[----:B------:R-:W-:Y:S02]  /*0400*/  IMAD R19, R11, R22, R17 ;  /* 0x000000160b137224 */ /* 0x000fe400078e0211 */
[----:B------:R-:W-:-:S05]  /*0410*/  IMAD R21, R16, R6, R21 ;  /* 0x0000000610157224 */ /* 0x000fca00078e0215 */
[----:B------:R-:W-:Y:S01]  /*0420*/  ISETP.GT.U32.AND P1, PT, R16, R21, PT ;  /* 0x000000151000720c */ /* 0x000fe20003f24070 */
[----:B0-----:R-:W0:-:S12]  /*0430*/  MUFU.RCP R20, R20 ;  /* 0x0000001400147308 */ /* 0x001e180000001000 */
[----:B------:R-:W-:Y:S02]  /*0440*/  @!P1 IADD3 R21, PT, PT, R21, -R16, RZ ;  /* 0x8000001015159210 */ /* 0x000fe40007ffe0ff */
[----:B------:R-:W-:Y:S02]  /*0450*/  ISETP.NE.AND P1, PT, R12, RZ, PT ;  /* 0x000000ff0c00720c */ /* 0x000fe40003f25270 */
[----:B------:R-:W-:Y:S01]  /*0460*/  ISETP.GT.U32.AND P2, PT, R16, R21, PT ;  /* 0x000000151000720c */ /* 0x000fe20003f44070 */
[----:B0-----:R-:W-:Y:S01]  /*0470*/  VIADD R6, R20, 0xffffffe ;  /* 0x0ffffffe14067836 */ /* 0x001fe20000000000 */
[----:B------:R-:W-:-:S03]  /*0480*/  IABS R20, R10 ;  /* 0x0000000a00147213 */ /* 0x000fc60000000000 */
[----:B------:R-:W0:Y:S08]  /*0490*/  F2I.FTZ.U32.TRUNC.NTZ R7, R6 ;  /* 0x0000000600077305 */ /* 0x000e30000021f000 */
[----:B------:R-:W-:Y:S01]  /*04a0*/  @!P2 IMAD.IADD R21, R21, 0x1, -R16 ;  /* 0x000000011515a824 */ /* 0x000fe200078e0a10 */
[----:B------:R-:W2:Y:S04]  /*04b0*/  I2F.RP R22, R20 ;  /* 0x0000001400167306 */ /* 0x000ea80000209400 */
[----:B------:R-:W-:-:S04]  /*04c0*/  MOV R16, R21 ;  /* 0x0000001500107202 */ /* 0x000fc80000000f00 */
[----:B------:R-:W-:Y:S01]  /*04d0*/  @!P3 IADD3 R16, PT, PT, -R16, RZ, RZ ;  /* 0x000000ff1010b210 */ /* 0x000fe20007ffe1ff */
[----:B0-----:R-:W-:Y:S01]  /*04e0*/  IMAD.MOV R23, RZ, RZ, -R7 ;  /* 0x000000ffff177224 */ /* 0x001fe200078e0a07 */
[----:B------:R-:W-:-:S03]  /*04f0*/  @!P1 LOP3.LUT R16, RZ, R12, RZ, 0x33, !PT ;  /* 0x0000000cff109212 */ /* 0x000fc600078e33ff */
[----:B------:R-:W-:Y:S02]  /*0500*/  IMAD R23, R23, R18, RZ ;  /* 0x0000001217177224 */ /* 0x000fe400078e02ff */
[----:B------:R-:W-:Y:S01]  /*0510*/  IMAD R6, R16, R11, R19 ;  /* 0x0000000b10067224 */ /* 0x000fe200078e0213 */
[----:B--2---:R-:W0:Y:S01]  /*0520*/  MUFU.RCP R22, R22 ;  /* 0x0000001600167308 */ /* 0x004e220000001000 */
[----:B------:R-:W-:-:S03]  /*0530*/  IMAD R16, R19, UR9, R16 ;  /* 0x0000000913107c24 */ /* 0x000fc6000f8e0210 */
[----:B------:R-:W-:Y:S01]  /*0540*/  IADD3 R21, PT, PT, -R6, R17, RZ ;  /* 0x0000001106157210 */ /* 0x000fe20007ffe1ff */
[----:B------:R-:W-:-:S04]  /*0550*/  IMAD.MOV.U32 R6, RZ, RZ, RZ ;  /* 0x000000ffff067224 */ /* 0x000fc800078e00ff */
[----:B------:R-:W-:Y:S01]  /*0560*/  IMAD.HI.U32 R6, R7, R23, R6 ;  /* 0x0000001707067227 */ /* 0x000fe200078e0006 */
[-C--:B------:R-:W-:Y:S02]  /*0570*/  IABS R23, R0.reuse ;  /* 0x0000000000177213 */ /* 0x080fe40000000000 */
[----:B------:R-:W-:Y:S02]  /*0580*/  IABS R7, R21 ;  /* 0x0000001500077213 */ /* 0x000fe40000000000 */
[----:B------:R-:W-:Y:S02]  /*0590*/  IADD3 R23, PT, PT, RZ, -R23, RZ ;  /* 0x80000017ff177210 */ /* 0x000fe40007ffe0ff */
[----:B------:R-:W-:Y:S01]  /*05a0*/  LOP3.LUT R21, R21, R0, RZ, 0x3c, !PT ;  /* 0x0000000015157212 */ /* 0x000fe200078e3cff */
[----:B------:R-:W-:-:S03]  /*05b0*/  IMAD.HI.U32 R6, R6, R7, RZ ;  /* 0x0000000706067227 */ /* 0x000fc600078e00ff */
[----:B------:R-:W-:Y:S01]  /*05c0*/  ISETP.GE.AND P2, PT, R21, RZ, PT ;  /* 0x000000ff1500720c */ /* 0x000fe20003f46270 */
[----:B------:R-:W-:Y:S01]  /*05d0*/  IMAD R7, R6, R23, R7 ;  /* 0x0000001706077224 */ /* 0x000fe200078e0207 */
[----:B0-----:R-:W-:-:S04]  /*05e0*/  IADD3 R23, PT, PT, R22, 0xffffffe, RZ ;  /* 0x0ffffffe16177810 */ /* 0x001fc80007ffe0ff */
[----:B------:R-:W-:-:S13]  /*05f0*/  ISETP.GT.U32.AND P3, PT, R18, R7, PT ;  /* 0x000000071200720c */ /* 0x000fda0003f64070 */
[----:B------:R-:W-:Y:S02]  /*0600*/  @!P3 IMAD.IADD R7, R7, 0x1, -R18 ;  /* 0x000000010707b824 */ /* 0x000fe400078e0a12 */
[----:B------:R-:W-:Y:S01]  /*0610*/  @!P3 VIADD R6, R6, 0x1 ;  /* 0x000000010606b836 */ /* 0x000fe20000000000 */
[----:B------:R-:W-:Y:S02]  /*0620*/  ISETP.NE.AND P3, PT, R0, RZ, PT ;  /* 0x000000ff0000720c */ /* 0x000fe40003f65270 */
[----:B------:R-:W-:Y:S02]  /*0630*/  ISETP.GE.U32.AND P1, PT, R7, R18, PT ;  /* 0x000000120700720c */ /* 0x000fe40003f26070 */
[----:B------:R-:W0:Y:S11]  /*0640*/  F2I.FTZ.U32.TRUNC.NTZ R7, R23 ;  /* 0x0000001700077305 */ /* 0x000e36000021f000 */
[----:B------:R-:W-:-:S02]  /*0650*/  @P1 IADD3 R6, PT, PT, R6, 0x1, RZ ;  /* 0x0000000106061810 */ /* 0x000fc40007ffe0ff */
[----:B0-----:R-:W-:-:S03]  /*0660*/  IADD3 R21, PT, PT, RZ, -R7, RZ ;  /* 0x80000007ff157210 */ /* 0x001fc60007ffe0ff */
[----:B------:R-:W-:Y:S01]  /*0670*/  IMAD.MOV.U32 R18, RZ, RZ, R6 ;  /* 0x000000ffff127224 */ /* 0x000fe200078e0006 */
[----:B------:R-:W-:-:S03]  /*0680*/  MOV R6, RZ ;  /* 0x000000ff00067202 */ /* 0x000fc60000000f00 */
[----:B------:R-:W-:Y:S01]  /*0690*/  @!P2 IMAD.MOV R18, RZ, RZ, -R18 ;  /* 0x000000ffff12a224 */ /* 0x000fe200078e0a12 */
[----:B------:R-:W-:Y:S01]  /*06a0*/  @!P3 LOP3.LUT R18, RZ, R0, RZ, 0x33, !PT ;  /* 0x00000000ff12b212 */ /* 0x000fe200078e33ff */
[----:B------:R-:W-:-:S03]  /*06b0*/  IMAD R21, R21, R20, RZ ;  /* 0x0000001415157224 */ /* 0x000fc600078e02ff */
[----:B------:R-:W-:Y:S01]  /*06c0*/  IABS R22, R18 ;  /* 0x0000001200167213 */ /* 0x000fe20000000000 */
[----:B------:R-:W-:Y:S01]  /*06d0*/  IMAD.HI.U32 R6, R7, R21, R6 ;  /* 0x0000001507067227 */ /* 0x000fe200078e0006 */
[----:B------:R-:W-:-:S03]  /*06e0*/  ISETP.GE.AND P2, PT, R18, RZ, PT ;  /* 0x000000ff1200720c */ /* 0x000fc60003f46270 */
[----:B------:R-:W-:-:S04]  /*06f0*/  IMAD.MOV.U32 R7, RZ, RZ, R22 ;  /* 0x000000ffff077224 */ /* 0x000fc800078e0016 */
[----:B------:R-:W-:-:S05]  /*0700*/  IMAD.HI.U32 R6, R6, R7, RZ ;  /* 0x0000000706067227 */ /* 0x000fca00078e00ff */
[----:B------:R-:W-:-:S05]  /*0710*/  IADD3 R6, PT, PT, -R6, RZ, RZ ;  /* 0x000000ff06067210 */ /* 0x000fca0007ffe1ff */
[----:B------:R-:W-:-:S05]  /*0720*/  IMAD R7, R20, R6, R7 ;  /* 0x0000000614077224 */ /* 0x000fca00078e0207 */
[----:B------:R-:W-:-:S13]  /*0730*/  ISETP.GT.U32.AND P1, PT, R20, R7, PT ;  /* 0x000000071400720c */ /* 0x000fda0003f24070 */
[----:B------:R-:W-:-:S05]  /*0740*/  @!P1 IMAD.IADD R7, R7, 0x1, -R20 ;  /* 0x0000000107079824 */ /* 0x000fca00078e0a14 */
[----:B------:R-:W-:-:S13]  /*0750*/  ISETP.GT.U32.AND P1, PT, R20, R7, PT ;  /* 0x000000071400720c */ /* 0x000fda0003f24070 */
[----:B------:R-:W-:-:S05]  /*0760*/  @!P1 IADD3 R7, PT, PT, R7, -R20, RZ ;  /* 0x8000001407079210 */ /* 0x000fca0007ffe0ff */
[----:B------:R-:W-:-:S05]  /*0770*/  @!P2 IMAD.MOV R7, RZ, RZ, -R7 ;  /* 0x000000ffff07a224 */ /* 0x000fca00078e0a07 */
[----:B------:R-:W-:-:S05]  /*0780*/  SEL R7, R15, R7, !P0 ;  /* 0x000000070f077207 */ /* 0x000fca0004000000 */
[----:B------:R-:W-:-:S04]  /*0790*/  IMAD R7, R16, UR8, R7 ;  /* 0x0000000810077c24 */ /* 0x000fc8000f8e0207 */
[----:B-1----:R-:W-:-:S06]  /*07a0*/  IMAD.WIDE R6, R7, 0x8, R4 ;  /* 0x0000000807067825 */ /* 0x002fcc00078e0204 */
[----:B------:R-:W2:Y:S01]  /*07b0*/  LDG.E.64 R6, desc[UR6][R6.64] ;  /* 0x0000000606067981 */ /* 0x000ea2000c1e1b00 */
[----:B------:R-:W-:Y:S01]  /*07c0*/  IMAD.WIDE R18, R17, 0x8, R2 ;  /* 0x0000000811127825 */ /* 0x000fe200078e0202 */
[----:B------:R-:W-:-:S04]  /*07d0*/  IADD3 R17, PT, PT, R14, R17, RZ ;  /* 0x000000110e117210 */ /* 0x000fc80007ffe0ff */
[----:B------:R-:W-:Y:S01]  /*07e0*/  ISETP.GE.AND P1, PT, R17, R8, PT ;  /* 0x000000081100720c */ /* 0x000fe20003f26270 */
[----:B--2---:R2:W-:-:S12]  /*07f0*/  STG.E.64 desc[UR6][R18.64], R6 ;  /* 0x0000000612007986 */ /* 0x0045d8000c101b06 */
[----:B------:R-:W-:Y:S05]  /*0800*/  @!P1 BRA `(.L_x_0) ;  /* 0xfffffff800789947 */ /* 0x000fea000383ffff */
[----:B------:R-:W-:Y:S05]  /*0810*/  EXIT ;  /* 0x000000000000794d */ /* 0x000fea0003800000 */
.L_x_1:
[----:B------:R-:W-:-:S00]  /*0820*/  BRA `(.L_x_1) ;  /* 0xfffffffc00fc7947 */ /* 0x000fc0000383ffff */
[----:B------:R-:W-:-:S00]  /*0830*/  NOP ;  /* 0x0000000000007918 */ /* 0x000fc00000000000 */
        /* <DEDUP_REMOVED lines=12> */
.L_x_644:


//--------------------- .text._Z26_permutedims3D_3_2_1_32_44PfiiiS_iii --------------------------
	.section	.text._Z26_permutedims3D_3_2_1_32_44PfiiiS_iii,"ax",@progbits
	.align	128
        .global         _Z26_permutedims3D_3_2_1_32_44PfiiiS_iii
        .type           _Z26_permutedims3D_3_2_1_32_44PfiiiS_iii,@function
        .size           _Z26_permutedims3D_3_2_1_32_44PfiiiS_iii,(.L_x_645 - _Z26_permutedims3D_3_2_1_32_44PfiiiS_iii)
        .other          _Z26_permutedims3D_3_2_1_32_44PfiiiS_iii,@"STO_CUDA_ENTRY STV_DEFAULT"
_Z26_permutedims3D_3_2_1_32_44PfiiiS_iii:
.text._Z26_permutedims3D_3_2_1_32_44PfiiiS_iii:
        /* <DEDUP_REMOVED lines=31> */
.L_x_2:
[----:B0-----:R-:W-:Y:S02]  /*01f0*/  IABS R16, R12 ;  /* 0x0000000c00107213 */ /* 0x001fe40000000000 */
[----:B------:R-:W-:Y:S02]  /*0200*/  IABS R6, R17 ;  /* 0x0000001100067213 */ /* 0x000fe40000000000 */
[----:B--2---:R-:W0:Y:S01]  /*0210*/  I2F.RP R18, R16 ;  /* 0x0000001000127306 */ /* 0x004e220000209400 */
        /* <DEDUP_REMOVED lines=89> */
[----:B------:R-:W2:Y:S01]  /*07b0*/  LDG.E R7, desc[UR6][R6.64] ;  /* 0x0000000606077981 */ /* 0x000ea2000c1e1900 */
[----:B------:R-:W-:Y:S01]  /*07c0*/  IMAD.WIDE R18, R17, 0x4, R2 ;  /* 0x0000000411127825 */ /* 0x000fe200078e0202 */
[----:B------:R-:W-:-:S04]  /*07d0*/  IADD3 R17, PT, PT, R14, R17, RZ ;  /* 0x000000110e117210 */ /* 0x000fc80007ffe0ff */
[----:B------:R-:W-:Y:S01]  /*07e0*/  ISETP.GE.AND P1, PT, R17, R8, PT ;  /* 0x000000081100720c */ /* 0x000fe20003f26270 */
[----:B--2---:R2:W-:-:S12]  /*07f0*/  STG.E desc[UR6][R18.64], R7 ;  /* 0x0000000712007986 */ /* 0x0045d8000c101906 */
[----:B------:R-:W-:Y:S05]  /*0800*/  @!P1 BRA `(.L_x_2) ;  /* 0xfffffff800789947 */ /* 0x000fea000383ffff */
[----:B------:R-:W-:Y:S05]  /*0810*/  EXIT ;  /* 0x000000000000794d */ /* 0x000fea0003800000 */
.L_x_3:
        /* <DEDUP_REMOVED lines=14> */
.L_x_645:


//--------------------- .text._Z26_permutedims3D_3_1_2_64_44PdiiiS_iii --------------------------
	.section	.text._Z26_permutedims3D_3_1_2_64_44PdiiiS_iii,"ax",@progbits
	.align	128
        .global         _Z26_permutedims3D_3_1_2_64_44PdiiiS_iii
        .type           _Z26_permutedims3D_3_1_2_64_44PdiiiS_iii,@function
        .size           _Z26_permutedims3D_3_1_2_64_44PdiiiS_iii,(.L_x_646 - _Z26_permutedims3D_3_1_2_64_44PdiiiS_iii)
        .other          _Z26_permutedims3D_3_1_2_64_44PdiiiS_iii,@"STO_CUDA_ENTRY STV_DEFAULT"
_Z26_permutedims3D_3_1_2_64_44PdiiiS_iii:
.text._Z26_permutedims3D_3_1_2_64_44PdiiiS_iii:
        /* <DEDUP_REMOVED lines=31> */
.L_x_4:
        /* <DEDUP_REMOVED lines=51> */
[----:B--2---:R-:W0:Y:S04]  /*0520*/  MUFU.RCP R22, R22 ;  /* 0x0000001600167308 */ /* 0x004e280000001000 */
        /* <DEDUP_REMOVED lines=47> */
.L_x_5:
        /* <DEDUP_REMOVED lines=14> */
.L_x_646:


//--------------------- .text._Z26_permutedims3D_3_1_2_32_44PfiiiS_iii --------------------------
	.section	.text._Z26_permutedims3D_3_1_2_32_44PfiiiS_iii,"ax",@progbits
	.align	128
        .global         _Z26_permutedims3D_3_1_2_32_44PfiiiS_iii
        .type           _Z26_permutedims3D_3_1_2_32_44PfiiiS_iii,@function
        .size           _Z26_permutedims3D_3_1_2_32_44PfiiiS_iii,(.L_x_647 - _Z26_permutedims3D_3_1_2_32_44PfiiiS_iii)
        .other          _Z26_permutedims3D_3_1_2_32_44PfiiiS_iii,@"STO_CUDA_ENTRY STV_DEFAULT"
_Z26_permutedims3D_3_1_2_32_44PfiiiS_iii:
.text._Z26_permutedims3D_3_1_2_32_44PfiiiS_iii:
        /* <DEDUP_REMOVED lines=31> */
.L_x_6:
        /* <DEDUP_REMOVED lines=99> */
.L_x_7:
        /* <DEDUP_REMOVED lines=14> */
.L_x_647:


//--------------------- .text._Z26_permutedims3D_2_3_1_64_44PdiiiS_iii --------------------------
	.section	.text._Z26_permutedims3D_2_3_1_64_44PdiiiS_iii,"ax",@progbits
	.align	128
        .global         _Z26_permutedims3D_2_3_1_64_44PdiiiS_iii
        .type           _Z26_permutedims3D_2_3_1_64_44PdiiiS_iii,@function
        .size           _Z26_permutedims3D_2_3_1_64_44PdiiiS_iii,(.L_x_648 - _Z26_permutedims3D_2_3_1_64_44PdiiiS_iii)
        .other          _Z26_permutedims3D_2_3_1_64_44PdiiiS_iii,@"STO_CUDA_ENTRY STV_DEFAULT"
_Z26_permutedims3D_2_3_1_64_44PdiiiS_iii:
.text._Z26_permutedims3D_2_3_1_64_44PdiiiS_iii:
        /* <DEDUP_REMOVED lines=31> */
.L_x_8:
        /* <DEDUP_REMOVED lines=50> */
[C-C-:B------:R-:W-:Y:S01]  /*0510*/  IMAD R6, R16.reuse, R11, R19.reuse ;  /* 0x0000000b10067224 */ /* 0x140fe200078e0213 */
        /* <DEDUP_REMOVED lines=48> */
.L_x_9:
        /* <DEDUP_REMOVED lines=14> */
.L_x_648:


//--------------------- .text._Z26_permutedims3D_2_3_1_32_44PfiiiS_iii --------------------------
	.section	.text._Z26_permutedims3D_2_3_1_32_44PfiiiS_iii,"ax",@progbits
	.align	128
        .global         _Z26_permutedims3D_2_3_1_32_44PfiiiS_iii
        .type           _Z26_permutedims3D_2_3_1_32_44PfiiiS_iii,@function
        .size           _Z26_permutedims3D_2_3_1_32_44PfiiiS_iii,(.L_x_649 - _Z26_permutedims3D_2_3_1_32_44PfiiiS_iii)
        .other          _Z26_permutedims3D_2_3_1_32_44PfiiiS_iii,@"STO_CUDA_ENTRY STV_DEFAULT"
_Z26_permutedims3D_2_3_1_32_44PfiiiS_iii:
.text._Z26_permutedims3D_2_3_1_32_44PfiiiS_iii:
        /* <DEDUP_REMOVED lines=31> */
.L_x_10:
        /* <DEDUP_REMOVED lines=99> */
.L_x_11:
        /* <DEDUP_REMOVED lines=14> */
.L_x_649:


//--------------------- .text._Z26_permutedims3D_2_1_3_64_44PdiiiS_iii --------------------------
	.section	.text._Z26_permutedims3D_2_1_3_64_44PdiiiS_iii,"ax",@progbits
	.align	128
        .global         _Z26_permutedims3D_2_1_3_64_44PdiiiS_iii
        .type           _Z26_permutedims3D_2_1_3_64_44PdiiiS_iii,@function
        .size           _Z26_permutedims3D_2_1_3_64_44PdiiiS_iii,(.L_x_650 - _Z26_permutedims3D_2_1_3_64_44PdiiiS_iii)
        .other          _Z26_permutedims3D_2_1_3_64_44PdiiiS_iii,@"STO_CUDA_ENTRY STV_DEFAULT"
_Z26_permutedims3D_2_1_3_64_44PdiiiS_iii:
.text._Z26_permutedims3D_2_1_3_64_44PdiiiS_iii:
        /* <DEDUP_REMOVED lines=31> */
.L_x_12:
        /* <DEDUP_REMOVED lines=99> */
.L_x_13:
        /* <DEDUP_REMOVED lines=14> */
.L_x_650:


//--------------------- .text._Z26_permutedims3D_2_1_3_32_44PfiiiS_iii --------------------------
	.section	.text._Z26_permutedims3D_2_1_3_32_44PfiiiS_iii,"ax",@progbits
	.align	128
        .global         _Z26_permutedims3D_2_1_3_32_44PfiiiS_iii
        .type           _Z26_permutedims3D_2_1_3_32_44PfiiiS_iii,@function
        .size           _Z26_permutedims3D_2_1_3_32_44PfiiiS_iii,(.L_x_651 - _Z26_permutedims3D_2_1_3_32_44PfiiiS_iii)
        .other          _Z26_permutedims3D_2_1_3_32_44PfiiiS_iii,@"STO_CUDA_ENTRY STV_DEFAULT"
_Z26_permutedims3D_2_1_3_32_44PfiiiS_iii:
.text._Z26_permutedims3D_2_1_3_32_44PfiiiS_iii:
        /* <DEDUP_REMOVED lines=31> */
.L_x_14:
        /* <DEDUP_REMOVED lines=99> */
.L_x_15:
        /* <DEDUP_REMOVED lines=14> */
.L_x_651:


//--------------------- .text._Z26_permutedims3D_1_3_2_64_44PdiiiS_iii --------------------------
	.section	.text._Z26_permutedims3D_1_3_2_64_44PdiiiS_iii,"ax",@progbits
	.align	128
        .global         _Z26_permutedims3D_1_3_2_64_44PdiiiS_iii
        .type           _Z26_permutedims3D_1_3_2_64_44PdiiiS_iii,@function
        .size           _Z26_permutedims3D_1_3_2_64_44PdiiiS_iii,(.L_x_652 - _Z26_permutedims3D_1_3_2_64_44PdiiiS_iii)
        .other          _Z26_permutedims3D_1_3_2_64_44PdiiiS_iii,@"STO_CUDA_ENTRY STV_DEFAULT"
_Z26_permutedims3D_1_3_2_64_44PdiiiS_iii:
.text._Z26_permutedims3D_1_3_2_64_44PdiiiS_iii:
        /* <DEDUP_REMOVED lines=31> */
.L_x_16:
        /* <DEDUP_REMOVED lines=99> */
.L_x_17:
        /* <DEDUP_REMOVED lines=14> */
.L_x_652:


//--------------------- .text._Z26_permutedims3D_1_3_2_32_44PfiiiS_iii --------------------------
	.section	.text._Z26_permutedims3D_1_3_2_32_44PfiiiS_iii,"ax",@progbits
	.align	128
        .global         _Z26_permutedims3D_1_3_2_32_44PfiiiS_iii
        .type           _Z26_permutedims3D_1_3_2_32_44PfiiiS_iii,@function
        .size           _Z26_permutedims3D_1_3_2_32_44PfiiiS_iii,(.L_x_653 - _Z26_permutedims3D_1_3_2_32_44PfiiiS_iii)
        .other          _Z26_permutedims3D_1_3_2_32_44PfiiiS_iii,@"STO_CUDA_ENTRY STV_DEFAULT"
_Z26_permutedims3D_1_3_2_32_44PfiiiS_iii:
.text._Z26_permutedims3D_1_3_2_32_44PfiiiS_iii:
        /* <DEDUP_REMOVED lines=31> */
.L_x_18:
        /* <DEDUP_REMOVED lines=99> */
.L_x_19:
        /* <DEDUP_REMOVED lines=14> */
.L_x_653:


//--------------------- .text._Z6_xcopyiiPKciPci  --------------------------
	.section	.text._Z6_xcopyiiPKciPci,"ax",@progbits
	.align	128
        .global         _Z6_xcopyiiPKciPci
        .type           _Z6_xcopyiiPKciPci,@function
        .size           _Z6_xcopyiiPKciPci,(.L_x_654 - _Z6_xcopyiiPKciPci)
        .other          _Z6_xcopyiiPKciPci,@"STO_CUDA_ENTRY STV_DEFAULT"
_Z6_xcopyiiPKciPci:
.text._Z6_xcopyiiPKciPci:
[----:B------:R-:W-:Y:S08]  /*0000*/  LDC R1, c[0x0][0x37c] ;  /* 0x0000df00ff017b82 */ /* 0x000ff00000000800 */
[----:B------:R-:W0:Y:S01]  /*0010*/  LDC R8, c[0x0][0x380] ;  /* 0x0000e000ff087b82 */ /* 0x000e220000000800 */
[----:B------:R-:W1:Y:S01]  /*0020*/  S2R R3, SR_TID.X ;  /* 0x0000000000037919 */ /* 0x000e620000002100 */
[----:B------:R-:W-:-:S06]  /*0030*/  IMAD.MOV.U32 R6, RZ, RZ, RZ ;  /* 0x000000ffff067224 */ /* 0x000fcc00078e00ff */
[----:B------:R-:W1:Y:S08]  /*0040*/  S2UR UR4, SR_CTAID.X ;  /* 0x00000000000479c3 */ /* 0x000e700000002500 */
[----:B------:R-:W1:Y:S01]  /*0050*/  LDC R4, c[0x0][0x360] ;  /* 0x0000d800ff047b82 */ /* 0x000e620000000800 */
[----:B0-----:R-:W-:-:S04]  /*0060*/  IABS R0, R8 ;  /* 0x0000000800007213 */ /* 0x001fc80000000000 */
[----:B------:R-:W0:Y:S01]  /*0070*/  I2F.RP R2, R0 ;  /* 0x0000000000027306 */ /* 0x000e220000209400 */
[----:B-1----:R-:W-:Y:S01]  /*0080*/  IMAD R3, R4, UR4, R3 ;  /* 0x0000000404037c24 */ /* 0x002fe2000f8e0203 */
[----:B------:R-:W1:Y:S06]  /*0090*/  LDCU UR4, c[0x0][0x384] ;  /* 0x00007080ff0477ac */ /* 0x000e6c0008000800 */
[----:B0-----:R-:W0:Y:S01]  /*00a0*/  MUFU.RCP R2, R2 ;  /* 0x0000000200027308 */ /* 0x001e220000001000 */
[----:B------:R-:W-:Y:S01]  /*00b0*/  IABS R9, R3 ;  /* 0x0000000300097213 */ /* 0x000fe20000000000 */
[----:B0-----:R-:W-:-:S06]  /*00c0*/  VIADD R7, R2, 0xffffffe ;  /* 0x0ffffffe02077836 */ /* 0x001fcc0000000000 */
[----:B------:R-:W0:Y:S02]  /*00d0*/  F2I.FTZ.U32.TRUNC.NTZ R7, R7 ;  /* 0x0000000700077305 */ /* 0x000e24000021f000 */
[----:B0-----:R-:W-:-:S04]  /*00e0*/  IMAD.MOV R5, RZ, RZ, -R7 ;  /* 0x000000ffff057224 */ /* 0x001fc800078e0a07 */
[----:B------:R-:W-:-:S04]  /*00f0*/  IMAD R5, R5, R0, RZ ;  /* 0x0000000005057224 */ /* 0x000fc800078e02ff */
[----:B------:R-:W-:-:S04]  /*0100*/  IMAD.HI.U32 R6, R7, R5, R6 ;  /* 0x0000000507067227 */ /* 0x000fc800078e0006 */
[----:B------:R-:W-:-:S04]  /*0110*/  IMAD.MOV.U32 R5, RZ, RZ, R9 ;  /* 0x000000ffff057224 */ /* 0x000fc800078e0009 */
[----:B------:R-:W-:-:S05]  /*0120*/  IMAD.HI.U32 R2, R6, R5, RZ ;  /* 0x0000000506027227 */ /* 0x000fca00078e00ff */
[----:B------:R-:W-:-:S05]  /*0130*/  IADD3 R9, PT, PT, -R2, RZ, RZ ;  /* 0x000000ff02097210 */ /* 0x000fca0007ffe1ff */
[----:B------:R-:W-:-:S05]  /*0140*/  IMAD R5, R0, R9, R5 ;  /* 0x0000000900057224 */ /* 0x000fca00078e0205 */
[----:B------:R-:W-:-:S13]  /*0150*/  ISETP.GT.U32.AND P1, PT, R0, R5, PT ;  /* 0x000000050000720c */ /* 0x000fda0003f24070 */
[----:B------:R-:W-:Y:S02]  /*0160*/  @!P1 IMAD.IADD R5, R5, 0x1, -R0 ;  /* 0x0000000105059824 */ /* 0x000fe400078e0a00 */
[----:B------:R-:W-:Y:S01]  /*0170*/  @!P1 VIADD R2, R2, 0x1 ;  /* 0x0000000102029836 */ /* 0x000fe20000000000 */
[----:B------:R-:W-:Y:S02]  /*0180*/  ISETP.NE.AND P1, PT, R8, RZ, PT ;  /* 0x000000ff0800720c */ /* 0x000fe40003f25270 */
[----:B------:R-:W-:Y:S02]  /*0190*/  ISETP.GE.U32.AND P0, PT, R5, R0, PT ;  /* 0x000000000500720c */ /* 0x000fe40003f06070 */
[----:B------:R-:W-:-:S04]  /*01a0*/  LOP3.LUT R5, R3, R8, RZ, 0x3c, !PT ;  /* 0x0000000803057212 */ /* 0x000fc800078e3cff */
[----:B------:R-:W-:-:S07]  /*01b0*/  ISETP.GE.AND P2, PT, R5, RZ, PT ;  /* 0x000000ff0500720c */ /* 0x000fce0003f46270 */
[----:B------:R-:W-:-:S05]  /*01c0*/  @P0 VIADD R2, R2, 0x1 ;  /* 0x0000000102020836 */ /* 0x000fca0000000000 */
[----:B------:R-:W-:-:S05]  /*01d0*/  MOV R5, R2 ;  /* 0x0000000200057202 */ /* 0x000fca0000000f00 */
[----:B------:R-:W-:Y:S01]  /*01e0*/  @!P2 IMAD.MOV R5, RZ, RZ, -R5 ;  /* 0x000000ffff05a224 */ /* 0x000fe200078e0a05 */
[----:B------:R-:W-:-:S04]  /*01f0*/  @!P1 LOP3.LUT R5, RZ, R8, RZ, 0x33, !PT ;  /* 0x00000008ff059212 */ /* 0x000fc800078e33ff */
[----:B-1----:R-:W-:-:S13]  /*0200*/  ISETP.GE.AND P0, PT, R5, UR4, PT ;  /* 0x0000000405007c0c */ /* 0x002fda000bf06270 */
[----:B------:R-:W-:Y:S05]  /*0210*/  @P0 EXIT ;  /* 0x000000000000094d */ /* 0x000fea0003800000 */
[----:B------:R-:W0:Y:S01]  /*0220*/  LDC R2, c[0x0][0x380] ;  /* 0x0000e000ff027b82 */ /* 0x000e220000000800 */
[----:B------:R-:W1:Y:S01]  /*0230*/  LDCU UR4, c[0x0][0x370] ;  /* 0x00006e00ff0477ac */ /* 0x000e620008000800 */
[----:B------:R-:W2:Y:S01]  /*0240*/  LDCU.64 UR6, c[0x0][0x358] ;  /* 0x00006b00ff0677ac */ /* 0x000ea20008000a00 */
[----:B------:R-:W3:Y:S01]  /*0250*/  LDCU UR9, c[0x0][0x384] ;  /* 0x00007080ff0977ac */ /* 0x000ee20008000800 */
[----:B------:R-:W4:Y:S01]  /*0260*/  LDCU UR5, c[0x0][0x390] ;  /* 0x00007200ff0577ac */ /* 0x000f220008000800 */
[----:B------:R-:W0:Y:S01]  /*0270*/  LDCU UR8, c[0x0][0x3a0] ;  /* 0x00007400ff0877ac */ /* 0x000e220008000800 */
[----:B-1----:R-:W-:Y:S01]  /*0280*/  IMAD R4, R4, UR4, RZ ;  /* 0x0000000404047c24 */ /* 0x002fe2000f8e02ff */
[----:B------:R-:W1:Y:S01]  /*0290*/  LDCU.64 UR12, c[0x0][0x398] ;  /* 0x00007300ff0c77ac */ /* 0x000e620008000a00 */
[----:B--23--:R-:W0:Y:S05]  /*02a0*/  LDCU.64 UR10, c[0x0][0x388] ;  /* 0x00007100ff0a77ac */ /* 0x00ce2a0008000a00 */
.L_x_20:
[----:B------:R-:W-:Y:S02]  /*02b0*/  IABS R8, R3 ;  /* 0x0000000300087213 */ /* 0x000fe40000000000 */
[----:B0-----:R-:W-:Y:S02]  /*02c0*/  IABS R7, R2 ;  /* 0x0000000200077213 */ /* 0x001fe40000000000 */
[----:B------:R-:W-:Y:S01]  /*02d0*/  ISETP.GE.AND P1, PT, R3, RZ, PT ;  /* 0x000000ff0300720c */ /* 0x000fe20003f26270 */
[----:B------:R-:W-:-:S04]  /*02e0*/  IMAD.HI.U32 R6, R6, R8, RZ ;  /* 0x0000000806067227 */ /* 0x000fc800078e00ff */
[----:B------:R-:W-:-:S04]  /*02f0*/  IMAD.MOV R6, RZ, RZ, -R6 ;  /* 0x000000ffff067224 */ /* 0x000fc800078e0a06 */
[----:B------:R-:W-:Y:S01]  /*0300*/  IMAD R6, R7, R6, R8 ;  /* 0x0000000607067224 */ /* 0x000fe200078e0208 */
[----:B------:R-:W-:-:S04]  /*0310*/  LOP3.LUT R8, RZ, R2, RZ, 0x33, !PT ;  /* 0x00000002ff087212 */ /* 0x000fc800078e33ff */
[----:B------:R-:W-:-:S13]  /*0320*/  ISETP.GT.U32.AND P0, PT, R0, R6, PT ;  /* 0x000000060000720c */ /* 0x000fda0003f04070 */
[----:B------:R-:W-:-:S05]  /*0330*/  @!P0 IMAD.IADD R6, R6, 0x1, -R7 ;  /* 0x0000000106068824 */ /* 0x000fca00078e0a07 */
[----:B------:R-:W-:-:S13]  /*0340*/  ISETP.GT.U32.AND P0, PT, R0, R6, PT ;  /* 0x000000060000720c */ /* 0x000fda0003f04070 */
[----:B------:R-:W-:Y:S02]  /*0350*/  @!P0 IADD3 R6, PT, PT, R6, -R7, RZ ;  /* 0x8000000706068210 */ /* 0x000fe40007ffe0ff */
[----:B------:R-:W-:-:S03]  /*0360*/  ISETP.NE.AND P0, PT, R2, RZ, PT ;  /* 0x000000ff0200720c */ /* 0x000fc60003f05270 */
[----:B------:R-:W-:-:S05]  /*0370*/  @!P1 IMAD.MOV R6, RZ, RZ, -R6 ;  /* 0x000000ffff069224 */ /* 0x000fca00078e0a06 */
[----:B------:R-:W-:-:S05]  /*0380*/  SEL R14, R8, R6, !P0 ;  /* 0x00000006080e7207 */ /* 0x000fca0004000000 */
[----:B----4-:R-:W-:-:S05]  /*0390*/  IMAD R0, R5, UR5, R14 ;  /* 0x0000000505007c24 */ /* 0x010fca000f8e020e */
[----:B--2---:R-:W-:-:S04]  /*03a0*/  IADD3 R10, P1, PT, R0, UR10, RZ ;  /* 0x0000000a000a7c10 */ /* 0x004fc8000ff3e0ff */
[----:B------:R-:W-:-:S05]  /*03b0*/  LEA.HI.X.SX32 R11, R0, UR11, 0x1, P1 ;  /* 0x0000000b000b7c11 */ /* 0x000fca00088f0eff */
[----:B------:R0:W2:Y:S01]  /*03c0*/  LDG.E.U8 R9, desc[UR6][R10.64] ;  /* 0x000000060a097981 */ /* 0x0000a2000c1e1100 */
[----:B------:R-:W3:Y:S01]  /*03d0*/  I2F.RP R0, R7 ;  /* 0x0000000700007306 */ /* 0x000ee20000209400 */
[----:B------:R-:W-:Y:S01]  /*03e0*/  IMAD.MOV.U32 R12, RZ, RZ, RZ ;  /* 0x000000ffff0c7224 */ /* 0x000fe200078e00ff */
[----:B------:R-:W-:Y:S01]  /*03f0*/  IADD3 R3, PT, PT, R4, R3, RZ ;  /* 0x0000000304037210 */ /* 0x000fe20007ffe0ff */
[----:B------:R-:W-:-:S03]  /*0400*/  IMAD R5, R5, UR8, R14 ;  /* 0x0000000805057c24 */ /* 0x000fc6000f8e020e */
[----:B0-----:R-:W-:Y:S02]  /*0410*/  IABS R11, R3 ;  /* 0x00000003000b7213 */ /* 0x001fe40000000000 */
[----:B-1----:R-:W-:Y:S01]  /*0420*/  IADD3 R10, P4, PT, R5, UR12, RZ ;  /* 0x0000000c050a7c10 */ /* 0x002fe2000ff9e0ff */
[----:B---3--:R-:W0:Y:S02]  /*0430*/  MUFU.RCP R0, R0 ;  /* 0x0000000000007308 */ /* 0x008e240000001000 */
[----:B0-----:R-:W-:-:S06]  /*0440*/  VIADD R13, R0, 0xffffffe ;  /* 0x0ffffffe000d7836 */ /* 0x001fcc0000000000 */
[----:B------:R-:W0:Y:S02]  /*0450*/  F2I.FTZ.U32.TRUNC.NTZ R13, R13 ;  /* 0x0000000d000d7305 */ /* 0x000e24000021f000 */
[----:B0-----:R-:W-:-:S04]  /*0460*/  IMAD.MOV R6, RZ, RZ, -R13 ;  /* 0x000000ffff067224 */ /* 0x001fc800078e0a0d */
[----:B------:R-:W-:-:S04]  /*0470*/  IMAD R15, R6, R7, RZ ;  /* 0x00000007060f7224 */ /* 0x000fc800078e02ff */
[----:B------:R-:W-:-:S06]  /*0480*/  IMAD.HI.U32 R6, R13, R15, R12 ;  /* 0x0000000f0d067227 */ /* 0x000fcc00078e000c */
[----:B------:R-:W-:-:S04]  /*0490*/  IMAD.HI.U32 R12, R6, R11, RZ ;  /* 0x0000000b060c7227 */ /* 0x000fc800078e00ff */
[----:B------:R-:W-:-:S04]  /*04a0*/  IMAD.MOV R0, RZ, RZ, -R12 ;  /* 0x000000ffff007224 */ /* 0x000fc800078e0a0c */
[----:B------:R-:W-:Y:S01]  /*04b0*/  IMAD R11, R7, R0, R11 ;  /* 0x00000000070b7224 */ /* 0x000fe200078e020b */
[----:B------:R-:W-:-:S04]  /*04c0*/  MOV R0, R7 ;  /* 0x0000000700007202 */ /* 0x000fc80000000f00 */
[----:B------:R-:W-:-:S13]  /*04d0*/  ISETP.GT.U32.AND P2, PT, R0, R11, PT ;  /* 0x0000000b0000720c */ /* 0x000fda0003f44070 */
[----:B------:R-:W-:Y:S01]  /*04e0*/  @!P2 IMAD.IADD R11, R11, 0x1, -R7 ;  /* 0x000000010b0ba824 */ /* 0x000fe200078e0a07 */
[----:B------:R-:W-:Y:S01]  /*04f0*/  LOP3.LUT R7, R3, R2, RZ, 0x3c, !PT ;  /* 0x0000000203077212 */ /* 0x000fe200078e3cff */
[----:B------:R-:W-:-:S03]  /*0500*/  @!P2 VIADD R12, R12, 0x1 ;  /* 0x000000010c0ca836 */ /* 0x000fc60000000000 */
[----:B------:R-:W-:Y:S02]  /*0510*/  ISETP.GE.U32.AND P1, PT, R11, R0, PT ;  /* 0x000000000b00720c */ /* 0x000fe40003f26070 */
[----:B------:R-:W-:Y:S02]  /*0520*/  ISETP.GE.AND P3, PT, R7, RZ, PT ;  /* 0x000000ff0700720c */ /* 0x000fe40003f66270 */
[----:B------:R-:W-:-:S09]  /*0530*/  LEA.HI.X.SX32 R11, R5, UR13, 0x1, P4 ;  /* 0x0000000d050b7c11 */ /* 0x000fd2000a0f0eff */
[----:B------:R-:W-:-:S05]  /*0540*/  @P1 IADD3 R12, PT, PT, R12, 0x1, RZ ;  /* 0x000000010c0c1810 */ /* 0x000fca0007ffe0ff */
[----:B------:R-:W-:-:S05]  /*0550*/  @!P3 IMAD.MOV R12, RZ, RZ, -R12 ;  /* 0x000000ffff0cb224 */ /* 0x000fca00078e0a0c */
[----:B------:R-:W-:-:S04]  /*0560*/  SEL R5, R8, R12, !P0 ;  /* 0x0000000c08057207 */ /* 0x000fc80004000000 */
[----:B------:R-:W-:Y:S01]  /*0570*/  ISETP.GE.AND P0, PT, R5, UR9, PT ;  /* 0x0000000905007c0c */ /* 0x000fe2000bf06270 */
[----:B--2---:R2:W-:-:S12]  /*0580*/  STG.E.U8 desc[UR6][R10.64], R9 ;  /* 0x000000090a007986 */ /* 0x0045d8000c101106 */
[----:B------:R-:W-:Y:S05]  /*0590*/  @!P0 BRA `(.L_x_20) ;  /* 0xfffffffc00448947 */ /* 0x000fea000383ffff */
[----:B------:R-:W-:Y:S05]  /*05a0*/  EXIT ;  /* 0x000000000000794d */ /* 0x000fea0003800000 */
.L_x_21:
        /* <DEDUP_REMOVED lines=13> */
.L_x_654:


//--------------------- .text._Z9_xfill_64iidPdi  --------------------------
	.section	.text._Z9_xfill_64iidPdi,"ax",@progbits
	.align	128
        .global         _Z9_xfill_64iidPdi
        .type           _Z9_xfill_64iidPdi,@function
        .size           _Z9_xfill_64iidPdi,(.L_x_655 - _Z9_xfill_64iidPdi)
        .other          _Z9_xfill_64iidPdi,@"STO_CUDA_ENTRY STV_DEFAULT"
_Z9_xfill_64iidPdi:
.text._Z9_xfill_64iidPdi:
[----:B------:R-:W-:Y:S08]  /*0000*/  LDC R1, c[0x0][0x37c] ;  /* 0x0000df00ff017b82 */ /* 0x000ff00000000800 */
[----:B------:R-:W0:Y:S01]  /*0010*/  LDC R5, c[0x0][0x380] ;  /* 0x0000e000ff057b82 */ /* 0x000e220000000800 */
[----:B------:R-:W1:Y:S01]  /*0020*/  S2R R8, SR_TID.X ;  /* 0x0000000000087919 */ /* 0x000e620000002100 */
[----:B------:R-:W-:-:S06]  /*0030*/  HFMA2 R6, -RZ, RZ, 0, 0 ;  /* 0x00000000ff067431 */ /* 0x000fcc00000001ff */
        /* <DEDUP_REMOVED lines=14> */
[----:B------:R-:W-:-:S04]  /*0120*/  IMAD.HI.U32 R2, R6, R3, RZ ;  /* 0x0000000306027227 */ /* 0x000fc800078e00ff */
[----:B------:R-:W-:-:S04]  /*0130*/  IMAD.MOV R4, RZ, RZ, -R2 ;  /* 0x000000ffff047224 */ /* 0x000fc800078e0a02 */
[----:B------:R-:W-:-:S05]  /*0140*/  IMAD R3, R0, R4, R3 ;  /* 0x0000000400037224 */ /* 0x000fca00078e0203 */
[----:B------:R-:W-:-:S13]  /*0150*/  ISETP.GT.U32.AND P1, PT, R0, R3, PT ;  /* 0x000000030000720c */ /* 0x000fda0003f24070 */
[-C--:B------:R-:W-:Y:S01]  /*0160*/  @!P1 IADD3 R3, PT, PT, R3, -R0.reuse, RZ ;  /* 0x8000000003039210 */ /* 0x080fe20007ffe0ff */
        /* <DEDUP_REMOVED lines=13> */
[----:B------:R-:W2:Y:S06]  /*0240*/  LDCU.64 UR6, c[0x0][0x358] ;  /* 0x00006b00ff0677ac */ /* 0x000eac0008000a00 */
[----:B------:R-:W3:Y:S01]  /*0250*/  LDC.64 R4, c[0x0][0x390] ;  /* 0x0000e400ff047b82 */ /* 0x000ee20000000a00 */
[----:B------:R-:W4:Y:S01]  /*0260*/  LDCU UR8, c[0x0][0x384] ;  /* 0x00007080ff0877ac */ /* 0x000f220008000800 */
[----:B------:R-:W5:Y:S06]  /*0270*/  LDCU UR5, c[0x0][0x398] ;  /* 0x00007300ff0577ac */ /* 0x000f6c0008000800 */
[----:B------:R-:W0:Y:S01]  /*0280*/  LDC.64 R2, c[0x0][0x388] ;  /* 0x0000e200ff027b82 */ /* 0x000e220000000a00 */
[----:B-1----:R-:W-:-:S07]  /*0290*/  IMAD R9, R9, UR4, RZ ;  /* 0x0000000409097c24 */ /* 0x002fce000f8e02ff */
.L_x_22:
[----:B0-----:R-:W-:Y:S02]  /*02a0*/  IABS R13, R7 ;  /* 0x00000007000d7213 */ /* 0x001fe40000000000 */
[----:B------:R-:W-:Y:S02]  /*02b0*/  IABS R14, R8 ;  /* 0x00000008000e7213 */ /* 0x000fe40000000000 */
[----:B------:R-:W0:Y:S01]  /*02c0*/  I2F.RP R15, R13 ;  /* 0x0000000d000f7306 */ /* 0x000e220000209400 */
[----:B------:R-:W-:Y:S01]  /*02d0*/  ISETP.GE.AND P0, PT, R8, RZ, PT ;  /* 0x000000ff0800720c */ /* 0x000fe20003f06270 */
[----:B------:R-:W-:Y:S02]  /*02e0*/  IMAD.IADD R8, R9, 0x1, R8 ;  /* 0x0000000109087824 */ /* 0x000fe400078e0208 */
[----:B------:R-:W-:-:S03]  /*02f0*/  IMAD.HI.U32 R6, R6, R14, RZ ;  /* 0x0000000e06067227 */ /* 0x000fc600078e00ff */
[----:B------:R-:W-:Y:S02]  /*0300*/  IABS R17, R8 ;  /* 0x0000000800117213 */ /* 0x000fe40000000000 */
[----:B------:R-:W-:-:S05]  /*0310*/  IADD3 R6, PT, PT, -R6, RZ, RZ ;  /* 0x000000ff06067210 */ /* 0x000fca0007ffe1ff */
[----:B------:R-:W-:Y:S01]  /*0320*/  IMAD R14, R13, R6, R14 ;  /* 0x000000060d0e7224 */ /* 0x000fe200078e020e */
[----:B0-----:R-:W0:Y:S04]  /*0330*/  MUFU.RCP R15, R15 ;  /* 0x0000000f000f7308 */ /* 0x001e280000001000 */
[----:B------:R-:W-:Y:S01]  /*0340*/  ISETP.GT.U32.AND P1, PT, R0, R14, PT ;  /* 0x0000000e0000720c */ /* 0x000fe20003f24070 */
[----:B0-----:R-:W-:-:S12]  /*0350*/  VIADD R10, R15, 0xffffffe ;  /* 0x0ffffffe0f0a7836 */ /* 0x001fd80000000000 */
[--C-:B------:R-:W-:Y:S01]  /*0360*/  @!P1 IMAD.IADD R14, R14, 0x1, -R13.reuse ;  /* 0x000000010e0e9824 */ /* 0x100fe200078e0a0d */
[----:B------:R0:W1:Y:S04]  /*0370*/  F2I.FTZ.U32.TRUNC.NTZ R11, R10 ;  /* 0x0000000a000b7305 */ /* 0x000068000021f000 */
[----:B------:R-:W-:Y:S01]  /*0380*/  ISETP.GT.U32.AND P2, PT, R0, R14, PT ;  /* 0x0000000e0000720c */ /* 0x000fe20003f44070 */
[----:B------:R-:W-:Y:S02]  /*0390*/  IMAD.MOV.U32 R0, RZ, RZ, R13 ;  /* 0x000000ffff007224 */ /* 0x000fe400078e000d */
[----:B0-----:R-:W-:Y:S02]  /*03a0*/  HFMA2 R10, -RZ, RZ, 0, 0 ;  /* 0x00000000ff0a7431 */ /* 0x001fe400000001ff */
[----:B-1----:R-:W-:-:S08]  /*03b0*/  IMAD.MOV R16, RZ, RZ, -R11 ;  /* 0x000000ffff107224 */ /* 0x002fd000078e0a0b */
[----:B------:R-:W-:Y:S01]  /*03c0*/  @!P2 IMAD.IADD R14, R14, 0x1, -R13 ;  /* 0x000000010e0ea824 */ /* 0x000fe200078e0a0d */
[----:B------:R-:W-:Y:S01]  /*03d0*/  ISETP.NE.AND P2, PT, R7, RZ, PT ;  /* 0x000000ff0700720c */ /* 0x000fe20003f45270 */
[----:B------:R-:W-:Y:S02]  /*03e0*/  IMAD R15, R16, R13, RZ ;  /* 0x0000000d100f7224 */ /* 0x000fe400078e02ff */
[----:B------:R-:W-:Y:S02]  /*03f0*/  @!P0 IMAD.MOV R14, RZ, RZ, -R14 ;  /* 0x000000ffff0e8224 */ /* 0x000fe400078e0a0e */
[----:B------:R-:W-:-:S04]  /*0400*/  IMAD.HI.U32 R6, R11, R15, R10 ;  /* 0x0000000f0b067227 */ /* 0x000fc800078e000a */
[----:B------:R-:W-:-:S04]  /*0410*/  IMAD.MOV.U32 R11, RZ, RZ, R17 ;  /* 0x000000ffff0b7224 */ /* 0x000fc800078e0011 */
[----:B------:R-:W-:-:S05]  /*0420*/  IMAD.HI.U32 R15, R6, R11, RZ ;  /* 0x0000000b060f7227 */ /* 0x000fca00078e00ff */
[----:B------:R-:W-:-:S05]  /*0430*/  IADD3 R10, PT, PT, -R15, RZ, RZ ;  /* 0x000000ff0f0a7210 */ /* 0x000fca0007ffe1ff */
[----:B------:R-:W-:Y:S01]  /*0440*/  IMAD R11, R13, R10, R11 ;  /* 0x0000000a0d0b7224 */ /* 0x000fe200078e020b */
[----:B------:R-:W-:-:S04]  /*0450*/  LOP3.LUT R10, R8, R7, RZ, 0x3c, !PT ;  /* 0x00000007080a7212 */ /* 0x000fc800078e3cff */
[----:B------:R-:W-:Y:S02]  /*0460*/  ISETP.GT.U32.AND P1, PT, R0, R11, PT ;  /* 0x0000000b0000720c */ /* 0x000fe40003f24070 */
[----:B------:R-:W-:-:S11]  /*0470*/  ISETP.GE.AND P3, PT, R10, RZ, PT ;  /* 0x000000ff0a00720c */ /* 0x000fd60003f66270 */
[----:B------:R-:W-:Y:S02]  /*0480*/  @!P1 IADD3 R11, PT, PT, R11, -R13, RZ ;  /* 0x8000000d0b0b9210 */ /* 0x000fe40007ffe0ff */
[----:B------:R-:W-:Y:S02]  /*0490*/  LOP3.LUT R13, RZ, R7, RZ, 0x33, !PT ;  /* 0x00000007ff0d7212 */ /* 0x000fe400078e33ff */
[----:B------:R-:W-:Y:S02]  /*04a0*/  ISETP.GE.U32.AND P0, PT, R11, R0, PT ;  /* 0x000000000b00720c */ /* 0x000fe40003f06070 */
[----:B------:R-:W-:Y:S02]  /*04b0*/  SEL R11, R13, R14, !P2 ;  /* 0x0000000e0d0b7207 */ /* 0x000fe40005000000 */
[----:B------:R-:W-:-:S03]  /*04c0*/  @!P1 IADD3 R15, PT, PT, R15, 0x1, RZ ;  /* 0x000000010f0f9810 */ /* 0x000fc60007ffe0ff */
[----:B-----5:R-:W-:-:S04]  /*04d0*/  IMAD R11, R12, UR5, R11 ;  /* 0x000000050c0b7c24 */ /* 0x020fc8000f8e020b */
[----:B---3--:R-:W-:-:S04]  /*04e0*/  IMAD.WIDE R10, R11, 0x8, R4 ;  /* 0x000000080b0a7825 */ /* 0x008fc800078e0204 */
[----:B------:R-:W-:Y:S01]  /*04f0*/  @P0 VIADD R15, R15, 0x1 ;  /* 0x000000010f0f0836 */ /* 0x000fe20000000000 */
[----:B--2---:R1:W-:Y:S04]  /*0500*/  STG.E.64 desc[UR6][R10.64], R2 ;  /* 0x000000020a007986 */ /* 0x0043e8000c101b06 */
[----:B------:R-:W-:-:S04]  /*0510*/  @!P3 IADD3 R15, PT, PT, -R15, RZ, RZ ;  /* 0x000000ff0f0fb210 */ /* 0x000fc80007ffe1ff */
[----:B------:R-:W-:-:S04]  /*0520*/  SEL R12, R13, R15, !P2 ;  /* 0x0000000f0d0c7207 */ /* 0x000fc80005000000 */
[----:B----4-:R-:W-:-:S13]  /*0530*/  ISETP.GE.AND P0, PT, R12, UR8, PT ;  /* 0x000000080c007c0c */ /* 0x010fda000bf06270 */
[----:B-1----:R-:W-:Y:S05]  /*0540*/  @!P0 BRA `(.L_x_22) ;  /* 0xfffffffc00548947 */ /* 0x002fea000383ffff */
[----:B------:R-:W-:Y:S05]  /*0550*/  EXIT ;  /* 0x000000000000794d */ /* 0x000fea0003800000 */
.L_x_23:
        /* <DEDUP_REMOVED lines=10> */
.L_x_655:


//--------------------- .text._Z9_xfill_32iifPfi  --------------------------
	.section	.text._Z9_xfill_32iifPfi,"ax",@progbits
	.align	128
        .global         _Z9_xfill_32iifPfi
        .type           _Z9_xfill_32iifPfi,@function
        .size           _Z9_xfill_32iifPfi,(.L_x_656 - _Z9_xfill_32iifPfi)
        .other          _Z9_xfill_32iifPfi,@"STO_CUDA_ENTRY STV_DEFAULT"
_Z9_xfill_32iifPfi:
.text._Z9_xfill_32iifPfi:
        /* <DEDUP_REMOVED lines=37> */
[----:B------:R-:W3:Y:S01]  /*0250*/  LDC R6, c[0x0][0x388] ;  /* 0x0000e200ff067b82 */ /* 0x000ee20000000800 */
[----:B------:R-:W4:Y:S01]  /*0260*/  LDCU UR8, c[0x0][0x384] ;  /* 0x00007080ff0877ac */ /* 0x000f220008000800 */
[----:B------:R-:W5:Y:S06]  /*0270*/  LDCU UR5, c[0x0][0x398] ;  /* 0x00007300ff0577ac */ /* 0x000f6c0008000800 */
[----:B------:R-:W0:Y:S01]  /*0280*/  LDC.64 R2, c[0x0][0x390] ;  /* 0x0000e400ff027b82 */ /* 0x000e220000000a00 */
[----:B-1----:R-:W-:-:S07]  /*0290*/  IMAD R7, R7, UR4, RZ ;  /* 0x0000000407077c24 */ /* 0x002fce000f8e02ff */
.L_x_24:
[----:B0-----:R-:W-:Y:S02]  /*02a0*/  IABS R14, R5 ;  /* 0x00000005000e7213 */ /* 0x001fe40000000000 */
[----:B------:R-:W-:Y:S02]  /*02b0*/  IABS R13, R8 ;  /* 0x00000008000d7213 */ /* 0x000fe40000000000 */
[----:B------:R-:W0:Y:S01]  /*02c0*/  I2F.RP R12, R14 ;  /* 0x0000000e000c7306 */ /* 0x000e220000209400 */
[----:B------:R-:W-:Y:S01]  /*02d0*/  ISETP.GE.AND P0, PT, R8, RZ, PT ;  /* 0x000000ff0800720c */ /* 0x000fe20003f06270 */
[----:B------:R-:W-:Y:S02]  /*02e0*/  IMAD.IADD R8, R7, 0x1, R8 ;  /* 0x0000000107087824 */ /* 0x000fe400078e0208 */
[----:B------:R-:W-:-:S05]  /*02f0*/  IMAD.HI.U32 R4, R4, R13, RZ ;  /* 0x0000000d04047227 */ /* 0x000fca00078e00ff */
[----:B------:R-:W-:-:S05]  /*0300*/  IADD3 R4, PT, PT, -R4, RZ, RZ ;  /* 0x000000ff04047210 */ /* 0x000fca0007ffe1ff */
[----:B------:R-:W-:Y:S01]  /*0310*/  IMAD R13, R14, R4, R13 ;  /* 0x000000040e0d7224 */ /* 0x000fe200078e020d */
[----:B0-----:R-:W0:Y:S04]  /*0320*/  MUFU.RCP R12, R12 ;  /* 0x0000000c000c7308 */ /* 0x001e280000001000 */
[----:B------:R-:W-:Y:S01]  /*0330*/  ISETP.GT.U32.AND P1, PT, R0, R13, PT ;  /* 0x0000000d0000720c */ /* 0x000fe20003f24070 */
[----:B0-----:R-:W-:Y:S01]  /*0340*/  VIADD R10, R12, 0xffffffe ;  /* 0x0ffffffe0c0a7836 */ /* 0x001fe20000000000 */
[----:B------:R-:W-:-:S11]  /*0350*/  IABS R12, R8 ;  /* 0x00000008000c7213 */ /* 0x000fd60000000000 */
        /* <DEDUP_REMOVED lines=14> */
[----:B------:R-:W-:-:S05]  /*0440*/  IMAD R11, R14, R10, R11 ;  /* 0x0000000a0e0b7224 */ /* 0x000fca00078e020b */
[----:B------:R-:W-:-:S13]  /*0450*/  ISETP.GT.U32.AND P1, PT, R0, R11, PT ;  /* 0x0000000b0000720c */ /* 0x000fda0003f24070 */
[----:B------:R-:W-:Y:S02]  /*0460*/  @!P1 IADD3 R11, PT, PT, R11, -R14, RZ ;  /* 0x8000000e0b0b9210 */ /* 0x000fe40007ffe0ff */
[-C--:B------:R-:W-:Y:S02]  /*0470*/  LOP3.LUT R14, RZ, R5.reuse, RZ, 0x33, !PT ;  /* 0x00000005ff0e7212 */ /* 0x080fe400078e33ff */
[----:B------:R-:W-:Y:S02]  /*0480*/  ISETP.GE.U32.AND P0, PT, R11, R0, PT ;  /* 0x000000000b00720c */ /* 0x000fe40003f06070 */
[----:B------:R-:W-:Y:S02]  /*0490*/  LOP3.LUT R11, R8, R5, RZ, 0x3c, !PT ;  /* 0x00000005080b7212 */ /* 0x000fe400078e3cff */
[----:B------:R-:W-:Y:S02]  /*04a0*/  SEL R10, R14, R13, !P2 ;  /* 0x0000000d0e0a7207 */ /* 0x000fe40005000000 */
[----:B------:R-:W-:-:S02]  /*04b0*/  ISETP.GE.AND P3, PT, R11, RZ, PT ;  /* 0x000000ff0b00720c */ /* 0x000fc40003f66270 */
[----:B------:R-:W-:Y:S01]  /*04c0*/  @!P1 IADD3 R12, PT, PT, R12, 0x1, RZ ;  /* 0x000000010c0c9810 */ /* 0x000fe20007ffe0ff */
[----:B-----5:R-:W-:-:S04]  /*04d0*/  IMAD R11, R9, UR5, R10 ;  /* 0x00000005090b7c24 */ /* 0x020fc8000f8e020a */
[----:B------:R-:W-:Y:S02]  /*04e0*/  @P0 VIADD R12, R12, 0x1 ;  /* 0x000000010c0c0836 */ /* 0x000fe40000000000 */
[----:B------:R-:W-:-:S04]  /*04f0*/  IMAD.WIDE R10, R11, 0x4, R2 ;  /* 0x000000040b0a7825 */ /* 0x000fc800078e0202 */
[----:B------:R-:W-:Y:S01]  /*0500*/  @!P3 IADD3 R12, PT, PT, -R12, RZ, RZ ;  /* 0x000000ff0c0cb210 */ /* 0x000fe20007ffe1ff */
[----:B--23--:R1:W-:Y:S03]  /*0510*/  STG.E desc[UR6][R10.64], R6 ;  /* 0x000000060a007986 */ /* 0x00c3e6000c101906 */
[----:B------:R-:W-:-:S04]  /*0520*/  SEL R9, R14, R12, !P2 ;  /* 0x0000000c0e097207 */ /* 0x000fc80005000000 */
[----:B----4-:R-:W-:-:S13]  /*0530*/  ISETP.GE.AND P0, PT, R9, UR8, PT ;  /* 0x0000000809007c0c */ /* 0x010fda000bf06270 */
[----:B-1----:R-:W-:Y:S05]  /*0540*/  @!P0 BRA `(.L_x_24) ;  /* 0xfffffffc00548947 */ /* 0x002fea000383ffff */
[----:B------:R-:W-:Y:S05]  /*0550*/  EXIT ;  /* 0x000000000000794d */ /* 0x000fea0003800000 */
.L_x_25:
        /* <DEDUP_REMOVED lines=10> */
.L_x_656:


//--------------------- .text._Z8_fill_64idPd     --------------------------
	.section	.text._Z8_fill_64idPd,"ax",@progbits
	.align	128
        .global         _Z8_fill_64idPd
        .type           _Z8_fill_64idPd,@function
        .size           _Z8_fill_64idPd,(.L_x_657 - _Z8_fill_64idPd)
        .other          _Z8_fill_64idPd,@"STO_CUDA_ENTRY STV_DEFAULT"
_Z8_fill_64idPd:
.text._Z8_fill_64idPd:
[----:B------:R-:W-:Y:S01]  /*0000*/  LDC R1, c[0x0][0x37c] ;  /* 0x0000df00ff017b82 */ /* 0x000fe20000000800 */
[----:B------:R-:W0:Y:S07]  /*0010*/  S2R R0, SR_TID.X ;  /* 0x0000000000007919 */ /* 0x000e2e0000002100 */
[----:B------:R-:W0:Y:S01]  /*0020*/  S2UR UR4, SR_CTAID.X ;  /* 0x00000000000479c3 */ /* 0x000e220000002500 */
[----:B------:R-:W1:Y:S07]  /*0030*/  LDCU UR5, c[0x0][0x380] ;  /* 0x00007000ff0577ac */ /* 0x000e6e0008000800 */
[----:B------:R-:W0:Y:S02]  /*0040*/  LDC R9, c[0x0][0x360] ;  /* 0x0000d800ff097b82 */ /* 0x000e240000000800 */
[----:B0-----:R-:W-:-:S05]  /*0050*/  IMAD R0, R9, UR4, R0 ;  /* 0x0000000409007c24 */ /* 0x001fca000f8e0200 */
[----:B-1----:R-:W-:-:S13]  /*0060*/  ISETP.GE.AND P0, PT, R0, UR5, PT ;  /* 0x0000000500007c0c */ /* 0x002fda000bf06270 */
[----:B------:R-:W-:Y:S05]  /*0070*/  @P0 EXIT ;  /* 0x000000000000094d */ /* 0x000fea0003800000 */
[----:B------:R-:W0:Y:S01]  /*0080*/  LDC.64 R4, c[0x0][0x390] ;  /* 0x0000e400ff047b82 */ /* 0x000e220000000a00 */
[----:B------:R-:W1:Y:S01]  /*0090*/  LDCU UR4, c[0x0][0x370] ;  /* 0x00006e00ff0477ac */ /* 0x000e620008000800 */
[----:B------:R-:W2:Y:S06]  /*00a0*/  LDCU.64 UR6, c[0x0][0x358] ;  /* 0x00006b00ff0677ac */ /* 0x000eac0008000a00 */
[----:B------:R-:W3:Y:S01]  /*00b0*/  LDC.64 R6, c[0x0][0x388] ;  /* 0x0000e200ff067b82 */ /* 0x000ee20000000a00 */
[----:B-1----:R-:W-:-:S07]  /*00c0*/  IMAD R9, R9, UR4, RZ ;  /* 0x0000000409097c24 */ /* 0x002fce000f8e02ff */
.L_x_26:
[----:B0-----:R-:W-:Y:S01]  /*00d0*/  IMAD.WIDE R2, R0, 0x8, R4 ;  /* 0x0000000800027825 */ /* 0x001fe200078e0204 */
[----:B------:R-:W-:-:S04]  /*00e0*/  IADD3 R0, PT, PT, R9, R0, RZ ;  /* 0x0000000009007210 */ /* 0x000fc80007ffe0ff */
[----:B--23--:R1:W-:Y:S01]  /*00f0*/  STG.E.64 desc[UR6][R2.64], R6 ;  /* 0x0000000602007986 */ /* 0x00c3e2000c101b06 */
[----:B------:R-:W-:-:S13]  /*0100*/  ISETP.GE.AND P0, PT, R0, UR5, PT ;  /* 0x0000000500007c0c */ /* 0x000fda000bf06270 */
[----:B-1----:R-:W-:Y:S05]  /*0110*/  @!P0 BRA `(.L_x_26) ;  /* 0xfffffffc00ec8947 */ /* 0x002fea000383ffff */
[----:B------:R-:W-:Y:S05]  /*0120*/  EXIT ;  /* 0x000000000000794d */ /* 0x000fea0003800000 */
.L_x_27:
        /* <DEDUP_REMOVED lines=13> */
.L_x_657:


//--------------------- .text._Z8_fill_32ifPf     --------------------------
	.section	.text._Z8_fill_32ifPf,"ax",@progbits
	.align	128
        .global         _Z8_fill_32ifPf
        .type           _Z8_fill_32ifPf,@function
        .size           _Z8_fill_32ifPf,(.L_x_658 - _Z8_fill_32ifPf)
        .other          _Z8_fill_32ifPf,@"STO_CUDA_ENTRY STV_DEFAULT"
_Z8_fill_32ifPf:
.text._Z8_fill_32ifPf:
        /* <DEDUP_REMOVED lines=8> */
[----:B------:R-:W0:Y:S01]  /*0080*/  LDC R9, c[0x0][0x384] ;  /* 0x0000e100ff097b82 */ /* 0x000e220000000800 */
[----:B------:R-:W1:Y:S01]  /*0090*/  LDCU UR4, c[0x0][0x370] ;  /* 0x00006e00ff0477ac */ /* 0x000e620008000800 */
[----:B------:R-:W2:Y:S06]  /*00a0*/  LDCU.64 UR6, c[0x0][0x358] ;  /* 0x00006b00ff0677ac */ /* 0x000eac0008000a00 */
[----:B------:R-:W3:Y:S01]  /*00b0*/  LDC.64 R4, c[0x0][0x388] ;  /* 0x0000e200ff047b82 */ /* 0x000ee20000000a00 */
[----:B-1----:R-:W-:-:S07]  /*00c0*/  IMAD R7, R7, UR4, RZ ;  /* 0x0000000407077c24 */ /* 0x002fce000f8e02ff */
.L_x_28:
[----:B---3--:R-:W-:Y:S01]  /*00d0*/  IMAD.WIDE R2, R0, 0x4, R4 ;  /* 0x0000000400027825 */ /* 0x008fe200078e0204 */
[----:B------:R-:W-:-:S04]  /*00e0*/  IADD3 R0, PT, PT, R7, R0, RZ ;  /* 0x0000000007007210 */ /* 0x000fc80007ffe0ff */
[----:B0-2---:R1:W-:Y:S01]  /*00f0*/  STG.E desc[UR6][R2.64], R9 ;  /* 0x0000000902007986 */ /* 0x0053e2000c101906 */
[----:B------:R-:W-:-:S13]  /*0100*/  ISETP.GE.AND P0, PT, R0, UR5, PT ;  /* 0x0000000500007c0c */ /* 0x000fda000bf06270 */
[----:B-1----:R-:W-:Y:S05]  /*0110*/  @!P0 BRA `(.L_x_28) ;  /* 0xfffffffc00ec8947 */ /* 0x002fea000383ffff */
[----:B------:R-:W-:Y:S05]  /*0120*/  EXIT ;  /* 0x000000000000794d */ /* 0x000fea0003800000 */
.L_x_29:
        /* <DEDUP_REMOVED lines=13> */
.L_x_658:


//--------------------- .text._Z13_atanh2Hm1_64iPdS_ --------------------------
	.section	.text._Z13_atanh2Hm1_64iPdS_,"ax",@progbits
	.align	128
        .global         _Z13_atanh2Hm1_64iPdS_
        .type           _Z13_atanh2Hm1_64iPdS_,@function
        .size           _Z13_atanh2Hm1_64iPdS_,(.L_x_616 - _Z13_atanh2Hm1_64iPdS_)
        .other          _Z13_atanh2Hm1_64iPdS_,@"STO_CUDA_ENTRY STV_DEFAULT"
_Z13_atanh2Hm1_64iPdS_:
.text._Z13_atanh2Hm1_64iPdS_:
[----:B------:R-:W-:Y:S01]  /*0000*/  LDC R1, c[0x0][0x37c] ;  /* 0x0000df00ff017b82 */ /* 0x000fe20000000800 */
[----:B------:R-:W0:Y:S07]  /*0010*/  S2R R4, SR_TID.X ;  /* 0x0000000000047919 */ /* 0x000e2e0000002100 */
[----:B------:R-:W0:Y:S01]  /*0020*/  S2UR UR5, SR_CTAID.X ;  /* 0x00000000000579c3 */ /* 0x000e220000002500 */
[----:B------:R-:W1:Y:S01]  /*0030*/  LDCU UR6, c[0x0][0x380] ;  /* 0x00007000ff0677ac */ /* 0x000e620008000800 */
[----:B------:R-:W-:Y:S01]  /*0040*/  BSSY.RECONVERGENT B1, `(.L_x_30) ;  /* 0x00001db000017945 */ /* 0x000fe20003800200 */
[----:B------:R-:W2:Y:S05]  /*0050*/  LDCU UR4, c[0x0][0x380] ;  /* 0x00007000ff0477ac */ /* 0x000eaa0008000800 */
[----:B------:R-:W0:Y:S02]  /*0060*/  LDC R5, c[0x0][0x360] ;  /* 0x0000d800ff057b82 */ /* 0x000e240000000800 */
[----:B0-----:R-:W-:-:S05]  /*0070*/  IMAD R4, R5, UR5, R4 ;  /* 0x0000000505047c24 */ /* 0x001fca000f8e0204 */
[----:B-1----:R-:W-:-:S13]  /*0080*/  ISETP.GE.AND P0, PT, R4, UR6, PT ;  /* 0x0000000604007c0c */ /* 0x002fda000bf06270 */
[----:B--2---:R-:W-:Y:S05]  /*0090*/  @P0 BRA `(.L_x_31) ;  /* 0x0000001c00540947 */ /* 0x004fea0003800000 */
[----:B------:R-:W0:Y:S01]  /*00a0*/  LDC.64 R26, c[0x0][0x358] ;  /* 0x0000d600ff1a7b82 */ /* 0x000e220000000a00 */
[----:B------:R-:W1:Y:S07]  /*00b0*/  LDCU UR5, c[0x0][0x370] ;  /* 0x00006e00ff0577ac */ /* 0x000e6e0008000800 */
[----:B------:R-:W2:Y:S08]  /*00c0*/  LDC.64 R24, c[0x0][0x390] ;  /* 0x0000e400ff187b82 */ /* 0x000eb00000000a00 */
[----:B------:R-:W3:Y:S01]  /*00d0*/  LDC.64 R22, c[0x0][0x388] ;  /* 0x0000e200ff167b82 */ /* 0x000ee20000000a00 */
[----:B-1----:R-:W-:-:S07]  /*00e0*/  IMAD R5, R5, UR5, RZ ;  /* 0x0000000505057c24 */ /* 0x002fce000f8e02ff */
.L_x_58:
[----:B0-----:R-:W-:Y:S01]  /*00f0*/  R2UR UR6, R26 ;  /* 0x000000001a0672ca */ /* 0x001fe200000e0000 */
[----:B-1-3--:R-:W-:Y:S01]  /*0100*/  IMAD.WIDE R2, R4, 0x8, R22 ;  /* 0x0000000804027825 */ /* 0x00afe200078e0216 */
[----:B------:R-:W-:-:S13]  /*0110*/  R2UR UR7, R27 ;  /* 0x000000001b0772ca */ /* 0x000fda00000e0000 */
[----:B------:R-:W3:Y:S01]  /*0120*/  LDG.E.64 R2, desc[UR6][R2.64] ;  /* 0x0000000602027981 */ /* 0x000ee2000c1e1b00 */
[--C-:B------:R-:W-:Y:S01]  /*0130*/  IMAD.MOV.U32 R6, RZ, RZ, R4.reuse ;  /* 0x000000ffff067224 */ /* 0x100fe200078e0004 */
[----:B------:R-:W-:Y:S01]  /*0140*/  BSSY.RECONVERGENT B0, `(.L_x_32) ;  /* 0x00001c9000007945 */ /* 0x000fe20003800200 */
[----:B------:R-:W-:-:S05]  /*0150*/  IMAD.IADD R4, R5, 0x1, R4 ;  /* 0x0000000105047824 */ /* 0x000fca00078e0204 */
[----:B------:R-:W-:Y:S01]  /*0160*/  ISETP.GE.AND P1, PT, R4, UR4, PT ;  /* 0x0000000404007c0c */ /* 0x000fe2000bf26270 */
[----:B---3--:R-:W-:-:S14]  /*0170*/  DSETP.GT.AND P0, PT, R2, 6, PT ;  /* 0x401800000200742a */ /* 0x008fdc0003f04000 */
[----:B------:R-:W-:Y:S05]  /*0180*/  @!P0 BRA `(.L_x_33) ;  /* 0x0000000c005c8947 */ /* 0x000fea0003800000 */
[----:B------:R-:W-:Y:S01]  /*0190*/  DMUL R20, R2, R2 ;  /* 0x0000000202147228 */ /* 0x000fe20000000000 */
[----:B------:R-:W-:Y:S01]  /*01a0*/  UMOV UR6, 0x9999999a ;  /* 0x9999999a00067882 */ /* 0x000fe20000000000 */
[----:B------:R-:W-:Y:S01]  /*01b0*/  IMAD.MOV.U32 R2, RZ, RZ, 0x1 ;  /* 0x00000001ff027424 */ /* 0x000fe200078e00ff */
[----:B------:R-:W-:Y:S01]  /*01c0*/  UMOV UR7, 0x40798199 ;  /* 0x4079819900077882 */ /* 0x000fe20000000000 */
[----:B------:R-:W-:Y:S04]  /*01d0*/  BSSY.RECONVERGENT B2, `(.L_x_34) ;  /* 0x0000017000027945 */ /* 0x000fe80003800200 */
[----:B------:R-:W-:-:S08]  /*01e0*/  DMUL R18, R20, R20 ;  /* 0x0000001414127228 */ /* 0x000fd00000000000 */
[-C--:B------:R-:W-:Y:S02]  /*01f0*/  DMUL R16, R20, R18.reuse ;  /* 0x0000001214107228 */ /* 0x080fe40000000000 */
[----:B------:R-:W-:-:S06]  /*0200*/  DMUL R14, R18, R18 ;  /* 0x00000012120e7228 */ /* 0x000fcc0000000000 */
[----:B------:R-:W-:-:S06]  /*0210*/  DMUL R10, R18, R16 ;  /* 0x00000010120a7228 */ /* 0x000fcc0000000000 */
[----:B------:R-:W0:Y:S02]  /*0220*/  MUFU.RCP64H R3, R11 ;  /* 0x0000000b00037308 */ /* 0x000e240000001800 */
[----:B0-----:R-:W-:-:S08]  /*0230*/  DFMA R8, -R10, R2, 1 ;  /* 0x3ff000000a08742b */ /* 0x001fd00000000102 */
[----:B------:R-:W-:-:S08]  /*0240*/  DFMA R8, R8, R8, R8 ;  /* 0x000000080808722b */ /* 0x000fd00000000008 */
[----:B------:R-:W-:-:S08]  /*0250*/  DFMA R8, R2, R8, R2 ;  /* 0x000000080208722b */ /* 0x000fd00000000002 */
[----:B------:R-:W-:-:S08]  /*0260*/  DFMA R2, -R10, R8, 1 ;  /* 0x3ff000000a02742b */ /* 0x000fd00000000108 */
[----:B------:R-:W-:-:S08]  /*0270*/  DFMA R2, R8, R2, R8 ;  /* 0x000000020802722b */ /* 0x000fd00000000008 */
[----:B------:R-:W-:-:S08]  /*0280*/  DMUL R8, R2, UR6 ;  /* 0x0000000602087c28 */ /* 0x000fd00008000000 */
[----:B------:R-:W-:-:S08]  /*0290*/  DFMA R12, -R10, R8, UR6 ;  /* 0x000000060a0c7e2b */ /* 0x000fd00008000108 */
[----:B------:R-:W-:-:S10]  /*02a0*/  DFMA R2, R2, R12, R8 ;  /* 0x0000000c0202722b */ /* 0x000fd40000000008 */
[----:B------:R-:W-:-:S05]  /*02b0*/  FFMA R0, RZ, R11, R3 ;  /* 0x0000000bff007223 */ /* 0x000fca0000000003 */
[----:B------:R-:W-:-:S13]  /*02c0*/  FSETP.GT.AND P0, PT, |R0|, 1.469367938527859385e-39, PT ;  /* 0x001000000000780b */ /* 0x000fda0003f04200 */
[----:B------:R-:W-:Y:S05]  /*02d0*/  @P0 BRA `(.L_x_35) ;  /* 0x0000000000180947 */ /* 0x000fea0003800000 */
[----:B------:R-:W-:Y:S01]  /*02e0*/  IMAD.MOV.U32 R8, RZ, RZ, -0x66666666 ;  /* 0x9999999aff087424 */ /* 0x000fe200078e00ff */
[----:B------:R-:W-:Y:S01]  /*02f0*/  MOV R0, 0x320 ;  /* 0x0000032000007802 */ /* 0x000fe20000000f00 */
[----:B------:R-:W-:-:S07]  /*0300*/  IMAD.MOV.U32 R9, RZ, RZ, 0x40798199 ;  /* 0x40798199ff097424 */ /* 0x000fce00078e00ff */
[----:B--2---:R-:W-:Y:S05]  /*0310*/  CALL.REL.NOINC `($__internal_0_$__cuda_sm20_div_rn_f64_full) ;  /* 0x0000001800c07944 */ /* 0x004fea0003c00000 */
[----:B------:R-:W-:Y:S01]  /*0320*/  IMAD.MOV.U32 R2, RZ, RZ, R10 ;  /* 0x000000ffff027224 */ /* 0x000fe200078e000a */
[----:B------:R-:W-:-:S07]  /*0330*/  MOV R3, R11 ;  /* 0x0000000b00037202 */ /* 0x000fce0000000f00 */
.L_x_35:
[----:B------:R-:W-:Y:S05]  /*0340*/  BSYNC.RECONVERGENT B2 ;  /* 0x0000000000027941 */ /* 0x000fea0003800200 */
.L_x_34:
[----:B------:R-:W0:Y:S01]  /*0350*/  MUFU.RCP64H R9, R15 ;  /* 0x0000000f00097308 */ /* 0x000e220000001800 */
[----:B------:R-:W-:Y:S01]  /*0360*/  IMAD.MOV.U32 R8, RZ, RZ, 0x1 ;  /* 0x00000001ff087424 */ /* 0x000fe200078e00ff */
[----:B------:R-:W-:Y:S05]  /*0370*/  BSSY.RECONVERGENT B2, `(.L_x_36) ;  /* 0x0000014000027945 */ /* 0x000fea0003800200 */
[----:B0-----:R-:W-:-:S08]  /*0380*/  DFMA R10, -R14, R8, 1 ;  /* 0x3ff000000e0a742b */ /* 0x001fd00000000108 */
[----:B------:R-:W-:-:S08]  /*0390*/  DFMA R10, R10, R10, R10 ;  /* 0x0000000a0a0a722b */ /* 0x000fd0000000000a */
[----:B------:R-:W-:-:S08]  /*03a0*/  DFMA R10, R8, R10, R8 ;  /* 0x0000000a080a722b */ /* 0x000fd00000000008 */
[----:B------:R-:W-:-:S08]  /*03b0*/  DFMA R8, -R14, R10, 1 ;  /* 0x3ff000000e08742b */ /* 0x000fd0000000010a */
[----:B------:R-:W-:-:S08]  /*03c0*/  DFMA R8, R10, R8, R10 ;  /* 0x000000080a08722b */ /* 0x000fd0000000000a */
[----:B------:R-:W-:-:S08]  /*03d0*/  DMUL R10, R8, -44.125 ;  /* 0xc0461000080a7828 */ /* 0x000fd00000000000 */
[----:B------:R-:W-:-:S08]  /*03e0*/  DFMA R12, -R14, R10, -44.125 ;  /* 0xc04610000e0c742b */ /* 0x000fd0000000010a */
[----:B------:R-:W-:-:S10]  /*03f0*/  DFMA R8, R8, R12, R10 ;  /* 0x0000000c0808722b */ /* 0x000fd4000000000a */
[----:B------:R-:W-:-:S05]  /*0400*/  FFMA R0, RZ, R15, R9 ;  /* 0x0000000fff007223 */ /* 0x000fca0000000009 */
[----:B------:R-:W-:-:S13]  /*0410*/  FSETP.GT.AND P0, PT, |R0|, 1.469367938527859385e-39, PT ;  /* 0x001000000000780b */ /* 0x000fda0003f04200 */
[----:B------:R-:W-:Y:S05]  /*0420*/  @P0 BRA `(.L_x_37) ;  /* 0x0000000000200947 */ /* 0x000fea0003800000 */
[----:B------:R-:W-:Y:S01]  /*0430*/  IMAD.MOV.U32 R10, RZ, RZ, R14 ;  /* 0x000000ffff0a7224 */ /* 0x000fe200078e000e */
[----:B------:R-:W-:Y:S01]  /*0440*/  MOV R0, 0x490 ;  /* 0x0000049000007802 */ /* 0x000fe20000000f00 */
[----:B------:R-:W-:Y:S02]  /*0450*/  IMAD.MOV.U32 R11, RZ, RZ, R15 ;  /* 0x000000ffff0b7224 */ /* 0x000fe400078e000f */
[----:B------:R-:W-:Y:S02]  /*0460*/  IMAD.MOV.U32 R8, RZ, RZ, RZ ;  /* 0x000000ffff087224 */ /* 0x000fe400078e00ff */
[----:B------:R-:W-:-:S07]  /*0470*/  IMAD.MOV.U32 R9, RZ, RZ, -0x3fb9f000 ;  /* 0xc0461000ff097424 */ /* 0x000fce00078e00ff */
[----:B--2---:R-:W-:Y:S05]  /*0480*/  CALL.REL.NOINC `($__internal_0_$__cuda_sm20_div_rn_f64_full) ;  /* 0x0000001800647944 */ /* 0x004fea0003c00000 */
[----:B------:R-:W-:Y:S01]  /*0490*/  IMAD.MOV.U32 R8, RZ, RZ, R10 ;  /* 0x000000ffff087224 */ /* 0x000fe200078e000a */
[----:B------:R-:W-:-:S07]  /*04a0*/  MOV R9, R11 ;  /* 0x0000000b00097202 */ /* 0x000fce0000000f00 */
.L_x_37:
[----:B------:R-:W-:Y:S05]  /*04b0*/  BSYNC.RECONVERGENT B2 ;  /* 0x0000000000027941 */ /* 0x000fea0003800200 */
.L_x_36:
[----:B------:R-:W-:Y:S01]  /*04c0*/  DMUL R16, R16, 6 ;  /* 0x4018000010107828 */ /* 0x000fe20000000000 */
[----:B------:R-:W-:Y:S01]  /*04d0*/  IMAD.MOV.U32 R10, RZ, RZ, 0x1 ;  /* 0x00000001ff0a7424 */ /* 0x000fe200078e00ff */
[----:B------:R-:W-:Y:S01]  /*04e0*/  BSSY.RECONVERGENT B2, `(.L_x_38) ;  /* 0x0000014000027945 */ /* 0x000fe20003800200 */
[----:B------:R-:W-:-:S03]  /*04f0*/  DADD R2, R8, R2 ;  /* 0x0000000008027229 */ /* 0x000fc60000000002 */
[----:B------:R-:W0:Y:S02]  /*0500*/  MUFU.RCP64H R11, R17 ;  /* 0x00000011000b7308 */ /* 0x000e240000001800 */
[----:B0-----:R-:W-:-:S08]  /*0510*/  DFMA R12, -R16, R10, 1 ;  /* 0x3ff00000100c742b */ /* 0x001fd0000000010a */
[----:B------:R-:W-:-:S08]  /*0520*/  DFMA R12, R12, R12, R12 ;  /* 0x0000000c0c0c722b */ /* 0x000fd0000000000c */
[----:B------:R-:W-:-:S08]  /*0530*/  DFMA R12, R10, R12, R10 ;  /* 0x0000000c0a0c722b */ /* 0x000fd0000000000a */
[----:B------:R-:W-:-:S08]  /*0540*/  DFMA R10, -R16, R12, 1 ;  /* 0x3ff00000100a742b */ /* 0x000fd0000000010c */
[----:B------:R-:W-:-:S08]  /*0550*/  DFMA R10, R12, R10, R12 ;  /* 0x0000000a0c0a722b */ /* 0x000fd0000000000c */
[----:B------:R-:W-:-:S08]  /*0560*/  DMUL R12, R10, 37 ;  /* 0x404280000a0c7828 */ /* 0x000fd00000000000 */
[----:B------:R-:W-:-:S08]  /*0570*/  DFMA R14, -R16, R12, 37 ;  /* 0x40428000100e742b */ /* 0x000fd0000000010c */
        /* <DEDUP_REMOVED lines=8> */
[----:B------:R-:W-:-:S07]  /*0600*/  IMAD.MOV.U32 R9, RZ, RZ, 0x40428000 ;  /* 0x40428000ff097424 */ /* 0x000fce00078e00ff */
[----:B--2---:R-:W-:Y:S05]  /*0610*/  CALL.REL.NOINC `($__internal_0_$__cuda_sm20_div_rn_f64_full) ;  /* 0x0000001800007944 */ /* 0x004fea0003c00000 */
.L_x_39:
[----:B------:R-:W-:Y:S05]  /*0620*/  BSYNC.RECONVERGENT B2 ;  /* 0x0000000000027941 */ /* 0x000fea0003800200 */
.L_x_38:
[----:B------:R-:W0:Y:S01]  /*0630*/  MUFU.RCP64H R9, R19 ;  /* 0x0000001300097308 */ /* 0x000e220000001800 */
[----:B------:R-:W-:Y:S01]  /*0640*/  MOV R8, 0x1 ;  /* 0x0000000100087802 */ /* 0x000fe20000000f00 */
[----:B------:R-:W-:Y:S01]  /*0650*/  BSSY.RECONVERGENT B2, `(.L_x_40) ;  /* 0x0000015000027945 */ /* 0x000fe20003800200 */
[----:B------:R-:W-:-:S04]  /*0660*/  DADD R2, R2, R10 ;  /* 0x0000000002027229 */ /* 0x000fc8000000000a */
[----:B0-----:R-:W-:-:S08]  /*0670*/  DFMA R12, -R18, R8, 1 ;  /* 0x3ff00000120c742b */ /* 0x001fd00000000108 */
[----:B------:R-:W-:-:S08]  /*0680*/  DFMA R12, R12, R12, R12 ;  /* 0x0000000c0c0c722b */ /* 0x000fd0000000000c */
[----:B------:R-:W-:-:S08]  /*0690*/  DFMA R12, R8, R12, R8 ;  /* 0x0000000c080c722b */ /* 0x000fd00000000008 */
[----:B------:R-:W-:-:S08]  /*06a0*/  DFMA R8, -R18, R12, 1 ;  /* 0x3ff000001208742b */ /* 0x000fd0000000010c */
[----:B------:R-:W-:-:S08]  /*06b0*/  DFMA R8, R12, R8, R12 ;  /* 0x000000080c08722b */ /* 0x000fd0000000000c */
[----:B------:R-:W-:-:S08]  /*06c0*/  DMUL R12, R8, -1.25 ;  /* 0xbff40000080c7828 */ /* 0x000fd00000000000 */
[----:B------:R-:W-:-:S08]  /*06d0*/  DFMA R14, -R18, R12, -1.25 ;  /* 0xbff40000120e742b */ /* 0x000fd0000000010c */
        /* <DEDUP_REMOVED lines=12> */
.L_x_41:
[----:B------:R-:W-:Y:S05]  /*07a0*/  BSYNC.RECONVERGENT B2 ;  /* 0x0000000000027941 */ /* 0x000fea0003800200 */
.L_x_40:
[----:B------:R-:W0:Y:S01]  /*07b0*/  MUFU.RCP64H R11, R21 ;  /* 0x00000015000b7308 */ /* 0x000e220000001800 */
[----:B------:R-:W-:Y:S01]  /*07c0*/  IMAD.MOV.U32 R10, RZ, RZ, 0x1 ;  /* 0x00000001ff0a7424 */ /* 0x000fe200078e00ff */
[----:B------:R-:W-:Y:S01]  /*07d0*/  BSSY.RECONVERGENT B2, `(.L_x_42) ;  /* 0x0000013000027945 */ /* 0x000fe20003800200 */
[----:B------:R-:W-:-:S04]  /*07e0*/  DADD R2, R2, R8 ;  /* 0x0000000002027229 */ /* 0x000fc80000000008 */
[----:B0-----:R-:W-:-:S08]  /*07f0*/  DFMA R12, -R20, R10, 1 ;  /* 0x3ff00000140c742b */ /* 0x001fd0000000010a */
[----:B------:R-:W-:-:S08]  /*0800*/  DFMA R12, R12, R12, R12 ;  /* 0x0000000c0c0c722b */ /* 0x000fd0000000000c */
[----:B------:R-:W-:-:S08]  /*0810*/  DFMA R12, R10, R12, R10 ;  /* 0x0000000c0a0c722b */ /* 0x000fd0000000000a */
[----:B------:R-:W-:-:S08]  /*0820*/  DFMA R10, -R20, R12, 1 ;  /* 0x3ff00000140a742b */ /* 0x000fd0000000010c */
[----:B------:R-:W-:-:S08]  /*0830*/  DFMA R10, R12, R10, R12 ;  /* 0x0000000a0c0a722b */ /* 0x000fd0000000000c */
[----:B------:R-:W-:-:S08]  /*0840*/  DMUL R12, R10, 0.5 ;  /* 0x3fe000000a0c7828 */ /* 0x000fd00000000000 */
[----:B------:R-:W-:-:S08]  /*0850*/  DFMA R14, -R20, R12, 0.5 ;  /* 0x3fe00000140e742b */ /* 0x000fd0000000010c */
[----:B------:R-:W-:-:S10]  /*0860*/  DFMA R10, R10, R14, R12 ;  /* 0x0000000e0a0a722b */ /* 0x000fd4000000000c */
[----:B------:R-:W-:-:S05]  /*0870*/  FFMA R0, RZ, R21, R11 ;  /* 0x00000015ff007223 */ /* 0x000fca000000000b */
[----:B------:R-:W-:-:S13]  /*0880*/  FSETP.GT.AND P0, PT, |R0|, 1.469367938527859385e-39, PT ;  /* 0x001000000000780b */ /* 0x000fda0003f04200 */
[----:B------:R-:W-:Y:S05]  /*0890*/  @P0 BRA `(.L_x_43) ;  /* 0x0000000000180947 */ /* 0x000fea0003800000 */
[----:B------:R-:W-:Y:S01]  /*08a0*/  IMAD.MOV.U32 R8, RZ, RZ, RZ ;  /* 0x000000ffff087224 */ /* 0x000fe200078e00ff */
[----:B------:R-:W-:Y:S01]  /*08b0*/  MOV R0, 0x900 ;  /* 0x0000090000007802 */ /* 0x000fe20000000f00 */
[----:B------:R-:W-:Y:S02]  /*08c0*/  IMAD.MOV.U32 R9, RZ, RZ, 0x3fe00000 ;  /* 0x3fe00000ff097424 */ /* 0x000fe400078e00ff */
[----:B------:R-:W-:Y:S02]  /*08d0*/  IMAD.MOV.U32 R10, RZ, RZ, R20 ;  /* 0x000000ffff0a7224 */ /* 0x000fe400078e0014 */
[----:B------:R-:W-:-:S07]  /*08e0*/  IMAD.MOV.U32 R11, RZ, RZ, R21 ;  /* 0x000000ffff0b7224 */ /* 0x000fce00078e0015 */
[----:B--2---:R-:W-:Y:S05]  /*08f0*/  CALL.REL.NOINC `($__internal_0_$__cuda_sm20_div_rn_f64_full) ;  /* 0x0000001400487944 */ /* 0x004fea0003c00000 */
.L_x_43:
[----:B------:R-:W-:Y:S05]  /*0900*/  BSYNC.RECONVERGENT B2 ;  /* 0x0000000000027941 */ /* 0x000fea0003800200 */
.L_x_42:
[----:B------:R-:W-:Y:S01]  /*0910*/  ISETP.GT.AND P0, PT, R21, 0xfffff, PT ;  /* 0x000fffff1500780c */ /* 0x000fe20003f04270 */
[----:B------:R-:W-:Y:S01]  /*0920*/  DADD R2, R2, R10 ;  /* 0x0000000002027229 */ /* 0x000fe2000000000a */
[----:B------:R-:W-:Y:S01]  /*0930*/  MOV R0, R21 ;  /* 0x0000001500007202 */ /* 0x000fe20000000f00 */
[----:B------:R-:W-:Y:S01]  /*0940*/  IMAD.MOV.U32 R8, RZ, RZ, R20 ;  /* 0x000000ffff087224 */ /* 0x000fe200078e0014 */
[----:B------:R-:W-:Y:S05]  /*0950*/  BSSY.RECONVERGENT B2, `(.L_x_44) ;  /* 0x0000050000027945 */ /* 0x000fea0003800200 */
[----:B------:R-:W-:-:S04]  /*0960*/  DFMA R2, R20, 0.25, R2 ;  /* 0x3fd000001402782b */ /* 0x000fc80000000002 */
[----:B------:R-:W-:-:S10]  /*0970*/  @!P0 DMUL R20, R20, 1.80143985094819840000e+16 ;  /* 0x4350000014148828 */ /* 0x000fd40000000000 */
[----:B------:R-:W-:Y:S01]  /*0980*/  @!P0 IMAD.MOV.U32 R0, RZ, RZ, R21 ;  /* 0x000000ffff008224 */ /* 0x000fe200078e0015 */
[----:B------:R-:W-:-:S03]  /*0990*/  @!P0 MOV R8, R20 ;  /* 0x0000001400088202 */ /* 0x000fc60000000f00 */
[----:B------:R-:W-:-:S05]  /*09a0*/  VIADD R7, R0, 0xffffffff ;  /* 0xffffffff00077836 */ /* 0x000fca0000000000 */
[----:B------:R-:W-:Y:S01]  /*09b0*/  ISETP.GT.U32.AND P2, PT, R7, 0x7feffffe, PT ;  /* 0x7feffffe0700780c */ /* 0x000fe20003f44070 */
[----:B------:R-:W-:Y:S02]  /*09c0*/  IMAD.MOV.U32 R7, RZ, RZ, -0x3ff ;  /* 0xfffffc01ff077424 */ /* 0x000fe400078e00ff */
[----:B------:R-:W-:-:S10]  /*09d0*/  @!P0 IMAD.MOV.U32 R7, RZ, RZ, -0x435 ;  /* 0xfffffbcbff078424 */ /* 0x000fd400078e00ff */
[----:B------:R-:W-:Y:S05]  /*09e0*/  @P2 BRA `(.L_x_45) ;  /* 0x0000000400002947 */ /* 0x000fea0003800000 */
[C---:B------:R-:W-:Y:S01]  /*09f0*/  LOP3.LUT R9, R0.reuse, 0xfffff, RZ, 0xc0, !PT ;  /* 0x000fffff00097812 */ /* 0x040fe200078ec0ff */
[----:B------:R-:W-:Y:S01]  /*0a00*/  IMAD.MOV.U32 R10, RZ, RZ, RZ ;  /* 0x000000ffff0a7224 */ /* 0x000fe200078e00ff */
[----:B------:R-:W-:Y:S01]  /*0a10*/  UMOV UR6, 0x3ae80f1e ;  /* 0x3ae80f1e00067882 */ /* 0x000fe20000000000 */
[----:B------:R-:W-:Y:S01]  /*0a20*/  IMAD.MOV.U32 R18, RZ, RZ, -0x748574fc ;  /* 0x8b7a8b04ff127424 */ /* 0x000fe200078e00ff */
[----:B------:R-:W-:Y:S01]  /*0a30*/  LOP3.LUT R9, R9, 0x3ff00000, RZ, 0xfc, !PT ;  /* 0x3ff0000009097812 */ /* 0x000fe200078efcff */
[----:B------:R-:W-:Y:S01]  /*0a40*/  IMAD.MOV.U32 R19, RZ, RZ, 0x3ed0ee25 ;  /* 0x3ed0ee25ff137424 */ /* 0x000fe200078e00ff */
[----:B------:R-:W-:Y:S01]  /*0a50*/  UMOV UR7, 0x3eb1380b ;  /* 0x3eb1380b00077882 */ /* 0x000fe20000000000 */
[----:B------:R-:W-:Y:S01]  /*0a60*/  LEA.HI R0, R0, R7, RZ, 0xc ;  /* 0x0000000700007211 */ /* 0x000fe200078f60ff */
[----:B------:R-:W-:Y:S01]  /*0a70*/  IMAD.MOV.U32 R29, RZ, RZ, 0x43300000 ;  /* 0x43300000ff1d7424 */ /* 0x000fe200078e00ff */
[----:B------:R-:W-:Y:S01]  /*0a80*/  ISETP.GE.U32.AND P0, PT, R9, 0x3ff6a09f, PT ;  /* 0x3ff6a09f0900780c */ /* 0x000fe20003f06070 */
[----:B------:R-:W-:Y:S01]  /*0a90*/  UMOV UR8, 0x80000000 ;  /* 0x8000000000087882 */ /* 0x000fe20000000000 */
[----:B------:R-:W-:-:S11]  /*0aa0*/  UMOV UR9, 0x43300000 ;  /* 0x4330000000097882 */ /* 0x000fd60000000000 */
[----:B------:R-:W-:Y:S01]  /*0ab0*/  @P0 VIADD R11, R9, 0xfff00000 ;  /* 0xfff00000090b0836 */ /* 0x000fe20000000000 */
[----:B------:R-:W-:-:S03]  /*0ac0*/  @P0 IADD3 R0, PT, PT, R0, 0x1, RZ ;  /* 0x0000000100000810 */ /* 0x000fc60007ffe0ff */
[----:B------:R-:W-:Y:S01]  /*0ad0*/  @P0 IMAD.MOV.U32 R9, RZ, RZ, R11 ;  /* 0x000000ffff090224 */ /* 0x000fe200078e000b */
[----:B------:R-:W-:-:S05]  /*0ae0*/  LOP3.LUT R28, R0, 0x80000000, RZ, 0x3c, !PT ;  /* 0x80000000001c7812 */ /* 0x000fca00078e3cff */
[C---:B------:R-:W-:Y:S02]  /*0af0*/  DADD R16, R8.reuse, 1 ;  /* 0x3ff0000008107429 */ /* 0x040fe40000000000 */
[----:B------:R-:W-:-:S04]  /*0b00*/  DADD R8, R8, -1 ;  /* 0xbff0000008087429 */ /* 0x000fc80000000000 */
[----:B------:R-:W0:Y:S02]  /*0b10*/  MUFU.RCP64H R11, R17 ;  /* 0x00000011000b7308 */ /* 0x000e240000001800 */
[----:B0-----:R-:W-:-:S08]  /*0b20*/  DFMA R12, -R16, R10, 1 ;  /* 0x3ff00000100c742b */ /* 0x001fd0000000010a */
[----:B------:R-:W-:-:S08]  /*0b30*/  DFMA R12, R12, R12, R12 ;  /* 0x0000000c0c0c722b */ /* 0x000fd0000000000c */
[----:B------:R-:W-:-:S08]  /*0b40*/  DFMA R10, R10, R12, R10 ;  /* 0x0000000c0a0a722b */ /* 0x000fd0000000000a */
[----:B------:R-:W-:-:S08]  /*0b50*/  DMUL R12, R8, R10 ;  /* 0x0000000a080c7228 */ /* 0x000fd00000000000 */
[----:B------:R-:W-:-:S08]  /*0b60*/  DFMA R12, R8, R10, R12 ;  /* 0x0000000a080c722b */ /* 0x000fd0000000000c */
[----:B------:R-:W-:Y:S02]  /*0b70*/  DMUL R14, R12, R12 ;  /* 0x0000000c0c0e7228 */ /* 0x000fe40000000000 */
[----:B------:R-:W-:-:S06]  /*0b80*/  DADD R20, R8, -R12 ;  /* 0x0000000008147229 */ /* 0x000fcc000000080c */
[----:B------:R-:W-:Y:S01]  /*0b90*/  DFMA R16, R14, UR6, R18 ;  /* 0x000000060e107c2b */ /* 0x000fe20008000012 */
[----:B------:R-:W-:Y:S01]  /*0ba0*/  UMOV UR6, 0x9f02676f ;  /* 0x9f02676f00067882 */ /* 0x000fe20000000000 */
[----:B------:R-:W-:Y:S01]  /*0bb0*/  UMOV UR7, 0x3ef3b266 ;  /* 0x3ef3b26600077882 */ /* 0x000fe20000000000 */
[----:B------:R-:W-:-:S05]  /*0bc0*/  DADD R20, R20, R20 ;  /* 0x0000000014147229 */ /* 0x000fca0000000014 */
[----:B------:R-:W-:Y:S01]  /*0bd0*/  DFMA R16, R14, R16, UR6 ;  /* 0x000000060e107e2b */ /* 0x000fe20008000010 */
[----:B------:R-:W-:Y:S01]  /*0be0*/  UMOV UR6, 0xa9ab0956 ;  /* 0xa9ab095600067882 */ /* 0x000fe20000000000 */
[----:B------:R-:W-:Y:S01]  /*0bf0*/  UMOV UR7, 0x3f1745cb ;  /* 0x3f1745cb00077882 */ /* 0x000fe20000000000 */
[----:B------:R-:W-:-:S05]  /*0c00*/  DFMA R20, R8, -R12, R20 ;  /* 0x8000000c0814722b */ /* 0x000fca0000000014 */
[----:B------:R-:W-:Y:S01]  /*0c10*/  DFMA R16, R14, R16, UR6 ;  /* 0x000000060e107e2b */ /* 0x000fe20008000010 */
[----:B------:R-:W-:Y:S01]  /*0c20*/  UMOV UR6, 0x2d1b5154 ;  /* 0x2d1b515400067882 */ /* 0x000fe20000000000 */
[----:B------:R-:W-:Y:S01]  /*0c30*/  UMOV UR7, 0x3f3c71c7 ;  /* 0x3f3c71c700077882 */ /* 0x000fe20000000000 */
[----:B------:R-:W-:-:S05]  /*0c40*/  DMUL R20, R10, R20 ;  /* 0x000000140a147228 */ /* 0x000fca0000000000 */
[----:B------:R-:W-:Y:S01]  /*0c50*/  DFMA R16, R14, R16, UR6 ;  /* 0x000000060e107e2b */ /* 0x000fe20008000010 */
[----:B------:R-:W-:Y:S01]  /*0c60*/  UMOV UR6, 0x923be72d ;  /* 0x923be72d00067882 */ /* 0x000fe20000000000 */
[----:B------:R-:W-:-:S06]  /*0c70*/  UMOV UR7, 0x3f624924 ;  /* 0x3f62492400077882 */ /* 0x000fcc0000000000 */
[----:B------:R-:W-:Y:S01]  /*0c80*/  DFMA R18, R14, R16, UR6 ;  /* 0x000000060e127e2b */ /* 0x000fe20008000010 */
[----:B------:R-:W-:Y:S01]  /*0c90*/  UMOV UR6, 0x9999a3c4 ;  /* 0x9999a3c400067882 */ /* 0x000fe20000000000 */
[----:B------:R-:W-:Y:S01]  /*0ca0*/  UMOV UR7, 0x3f899999 ;  /* 0x3f89999900077882 */ /* 0x000fe20000000000 */
[----:B------:R-:W-:Y:S01]  /*0cb0*/  DADD R16, R28, -UR8 ;  /* 0x800000081c107e29 */ /* 0x000fe20008000000 */
[----:B------:R-:W-:Y:S01]  /*0cc0*/  UMOV UR8, 0xfefa39ef ;  /* 0xfefa39ef00087882 */ /* 0x000fe20000000000 */
[----:B------:R-:W-:-:S03]  /*0cd0*/  UMOV UR9, 0x3fe62e42 ;  /* 0x3fe62e4200097882 */ /* 0x000fc60000000000 */
[----:B------:R-:W-:Y:S01]  /*0ce0*/  DFMA R18, R14, R18, UR6 ;  /* 0x000000060e127e2b */ /* 0x000fe20008000012 */
[----:B------:R-:W-:Y:S01]  /*0cf0*/  UMOV UR6, 0x55555554 ;  /* 0x5555555400067882 */ /* 0x000fe20000000000 */
[----:B------:R-:W-:Y:S01]  /*0d00*/  UMOV UR7, 0x3fb55555 ;  /* 0x3fb5555500077882 */ /* 0x000fe20000000000 */
[----:B------:R-:W-:-:S05]  /*0d10*/  DFMA R8, R16, UR8, R12 ;  /* 0x0000000810087c2b */ /* 0x000fca000800000c */
[----:B------:R-:W-:Y:S01]  /*0d20*/  DFMA R18, R14, R18, UR6 ;  /* 0x000000060e127e2b */ /* 0x000fe20008000012 */
[----:B------:R-:W-:Y:S01]  /*0d30*/  UMOV UR6, 0xfefa39ef ;  /* 0xfefa39ef00067882 */ /* 0x000fe20000000000 */
[----:B------:R-:W-:Y:S02]  /*0d40*/  UMOV UR7, 0x3fe62e42 ;  /* 0x3fe62e4200077882 */ /* 0x000fe40000000000 */
[----:B------:R-:W-:Y:S01]  /*0d50*/  DFMA R28, R16, -UR6, R8 ;  /* 0x80000006101c7c2b */ /* 0x000fe20008000008 */
[----:B------:R-:W-:Y:S01]  /*0d60*/  UMOV UR6, 0x3b39803f ;  /* 0x3b39803f00067882 */ /* 0x000fe20000000000 */
[----:B------:R-:W-:Y:S02]  /*0d70*/  UMOV UR7, 0x3c7abc9e ;  /* 0x3c7abc9e00077882 */ /* 0x000fe40000000000 */
[----:B------:R-:W-:-:S04]  /*0d80*/  DMUL R18, R14, R18 ;  /* 0x000000120e127228 */ /* 0x000fc80000000000 */
[----:B------:R-:W-:-:S04]  /*0d90*/  DADD R28, -R12, R28 ;  /* 0x000000000c1c7229 */ /* 0x000fc8000000011c */
[----:B------:R-:W-:-:S08]  /*0da0*/  DFMA R18, R12, R18, R20 ;  /* 0x000000120c12722b */ /* 0x000fd00000000014 */
[----:B------:R-:W-:-:S08]  /*0db0*/  DADD R18, R18, -R28 ;  /* 0x0000000012127229 */ /* 0x000fd0000000081c */
[----:B------:R-:W-:-:S08]  /*0dc0*/  DFMA R18, R16, UR6, R18 ;  /* 0x0000000610127c2b */ /* 0x000fd00008000012 */
[----:B------:R-:W-:Y:S01]  /*0dd0*/  DADD R8, R8, R18 ;  /* 0x0000000008087229 */ /* 0x000fe20000000012 */
[----:B------:R-:W-:Y:S10]  /*0de0*/  BRA `(.L_x_46) ;  /* 0x0000000000187947 */ /* 0x000ff40003800000 */
.L_x_45:
[----:B------:R-:W-:Y:S01]  /*0df0*/  IMAD.MOV.U32 R8, RZ, RZ, 0x0 ;  /* 0x00000000ff087424 */ /* 0x000fe200078e00ff */
[----:B------:R-:W-:Y:S01]  /*0e00*/  LOP3.LUT P0, RZ, R21, 0x7fffffff, RZ, 0xc0, !PT ;  /* 0x7fffffff15ff7812 */ /* 0x000fe2000780c0ff */
[----:B------:R-:W-:-:S06]  /*0e10*/  IMAD.MOV.U32 R9, RZ, RZ, 0x7ff00000 ;  /* 0x7ff00000ff097424 */ /* 0x000fcc00078e00ff */
[----:B------:R-:W-:-:S10]  /*0e20*/  DFMA R8, R20, R8, +INF ;  /* 0x7ff000001408742b */ /* 0x000fd40000000008 */
[----:B------:R-:W-:Y:S02]  /*0e30*/  FSEL R8, R8, RZ, P0 ;  /* 0x000000ff08087208 */ /* 0x000fe40000000000 */
[----:B------:R-:W-:-:S07]  /*0e40*/  FSEL R9, R9, -QNAN , P0 ;  /* 0xfff0000009097808 */ /* 0x000fce0000000000 */
.L_x_46:
[----:B------:R-:W-:Y:S05]  /*0e50*/  BSYNC.RECONVERGENT B2 ;  /* 0x0000000000027941 */ /* 0x000fea0003800200 */
.L_x_44:
[----:B------:R-:W-:Y:S01]  /*0e60*/  UMOV UR6, 0xaa21a71a ;  /* 0xaa21a71a00067882 */ /* 0x000fe20000000000 */
[----:B------:R-:W-:Y:S02]  /*0e70*/  UMOV UR7, 0x3fdd67f0 ;  /* 0x3fdd67f000077882 */ /* 0x000fe40000000000 */
[----:B------:R-:W-:Y:S01]  /*0e80*/  DADD R2, R2, UR6 ;  /* 0x0000000602027e29 */ /* 0x000fe20008000000 */
[----:B------:R-:W-:Y:S02]  /*0e90*/  R2UR UR6, R26 ;  /* 0x000000001a0672ca */ /* 0x000fe400000e0000 */
[----:B------:R-:W-:-:S05]  /*0ea0*/  R2UR UR7, R27 ;  /* 0x000000001b0772ca */ /* 0x000fca00000e0000 */
[----:B------:R-:W-:-:S08]  /*0eb0*/  DFMA R2, R8, 0.25, R2 ;  /* 0x3fd000000802782b */ /* 0x000fd00000000002 */
[----:B------:R-:W-:Y:S01]  /*0ec0*/  DADD R8, -RZ, -R2 ;  /* 0x00000000ff087229 */ /* 0x000fe20000000902 */
[----:B--2---:R-:W-:-:S06]  /*0ed0*/  IMAD.WIDE R2, R6, 0x8, R24 ;  /* 0x0000000806027825 */ /* 0x004fcc00078e0218 */
[----:B------:R0:W-:Y:S01]  /*0ee0*/  STG.E.64 desc[UR6][R2.64], R8 ;  /* 0x0000000802007986 */ /* 0x0001e2000c101b06 */
[----:B------:R-:W-:Y:S05]  /*0ef0*/  BRA `(.L_x_47) ;  /* 0x0000000c00b47947 */ /* 0x000fea0003800000 */
.L_x_33:
[----:B------:R-:W-:Y:S01]  /*0f00*/  DMUL R2, R2, R2 ;  /* 0x0000000202027228 */ /* 0x000fe20000000000 */
[----:B------:R-:W-:Y:S01]  /*0f10*/  IMAD.MOV.U32 R8, RZ, RZ, 0x652b82fe ;  /* 0x652b82feff087424 */ /* 0x000fe200078e00ff */
[----:B------:R-:W-:Y:S01]  /*0f20*/  UMOV UR6, 0xfefa39ef ;  /* 0xfefa39ef00067882 */ /* 0x000fe20000000000 */
[----:B------:R-:W-:Y:S01]  /*0f30*/  IMAD.MOV.U32 R9, RZ, RZ, 0x3ff71547 ;  /* 0x3ff71547ff097424 */ /* 0x000fe200078e00ff */
[----:B------:R-:W-:Y:S01]  /*0f40*/  UMOV UR7, 0x3fe62e42 ;  /* 0x3fe62e4200077882 */ /* 0x000fe20000000000 */
[----:B------:R-:W-:Y:S03]  /*0f50*/  BSSY.RECONVERGENT B2, `(.L_x_48) ;  /* 0x000003a000027945 */ /* 0x000fe60003800200 */
[----:B------:R-:W-:-:S08]  /*0f60*/  DMUL R2, R2, -0.5 ;  /* 0xbfe0000002027828 */ /* 0x000fd00000000000 */
[----:B------:R-:W-:Y:S02]  /*0f70*/  DFMA R8, R2, R8, 6.75539944105574400000e+15 ;  /* 0x433800000208742b */ /* 0x000fe40000000008 */
[----:B------:R-:W-:-:S06]  /*0f80*/  FSETP.GEU.AND P0, PT, |R3|, 4.1917929649353027344, PT ;  /* 0x4086232b0300780b */ /* 0x000fcc0003f0e200 */
[----:B------:R-:W-:-:S08]  /*0f90*/  DADD R10, R8, -6.75539944105574400000e+15 ;  /* 0xc3380000080a7429 */ /* 0x000fd00000000000 */
[----:B------:R-:W-:Y:S01]  /*0fa0*/  DFMA R12, R10, -UR6, R2 ;  /* 0x800000060a0c7c2b */ /* 0x000fe20008000002 */
[----:B------:R-:W-:Y:S01]  /*0fb0*/  UMOV UR6, 0x3b39803f ;  /* 0x3b39803f00067882 */ /* 0x000fe20000000000 */
[----:B------:R-:W-:-:S06]  /*0fc0*/  UMOV UR7, 0x3c7abc9e ;  /* 0x3c7abc9e00077882 */ /* 0x000fcc0000000000 */
[----:B------:R-:W-:Y:S01]  /*0fd0*/  DFMA R10, R10, -UR6, R12 ;  /* 0x800000060a0a7c2b */ /* 0x000fe2000800000c */
[----:B------:R-:W-:Y:S01]  /*0fe0*/  UMOV UR6, 0x69ce2bdf ;  /* 0x69ce2bdf00067882 */ /* 0x000fe20000000000 */
[----:B------:R-:W-:Y:S01]  /*0ff0*/  MOV R12, 0xfca213ea ;  /* 0xfca213ea000c7802 */ /* 0x000fe20000000f00 */
[----:B------:R-:W-:Y:S01]  /*1000*/  IMAD.MOV.U32 R13, RZ, RZ, 0x3e928af3 ;  /* 0x3e928af3ff0d7424 */ /* 0x000fe200078e00ff */
[----:B------:R-:W-:-:S05]  /*1010*/  UMOV UR7, 0x3e5ade15 ;  /* 0x3e5ade1500077882 */ /* 0x000fca0000000000 */
[----:B------:R-:W-:Y:S01]  /*1020*/  DFMA R12, R10, UR6, R12 ;  /* 0x000000060a0c7c2b */ /* 0x000fe2000800000c */
[----:B------:R-:W-:Y:S01]  /*1030*/  UMOV UR6, 0x62401315 ;  /* 0x6240131500067882 */ /* 0x000fe20000000000 */
[----:B------:R-:W-:-:S06]  /*1040*/  UMOV UR7, 0x3ec71dee ;  /* 0x3ec71dee00077882 */ /* 0x000fcc0000000000 */
[----:B------:R-:W-:Y:S01]  /*1050*/  DFMA R12, R10, R12, UR6 ;  /* 0x000000060a0c7e2b */ /* 0x000fe2000800000c */
        /* <DEDUP_REMOVED lines=20> */
[----:B------:R-:W-:-:S08]  /*11a0*/  DFMA R12, R10, R12, UR6 ;  /* 0x000000060a0c7e2b */ /* 0x000fd0000800000c */
[----:B------:R-:W-:-:S08]  /*11b0*/  DFMA R12, R10, R12, 1 ;  /* 0x3ff000000a0c742b */ /* 0x000fd0000000000c */
[----:B------:R-:W-:Y:S01]  /*11c0*/  DFMA R14, R10, R12, 1 ;  /* 0x3ff000000a0e742b */ /* 0x000fe2000000000c */
[----:B------:R-:W-:Y:S02]  /*11d0*/  IMAD.MOV.U32 R12, RZ, RZ, 0x3365de00 ;  /* 0x3365de00ff0c7424 */ /* 0x000fe400078e00ff */
[----:B------:R-:W-:-:S07]  /*11e0*/  IMAD.MOV.U32 R13, RZ, RZ, 0x3fe98845 ;  /* 0x3fe98845ff0d7424 */ /* 0x000fce00078e00ff */
[----:B------:R-:W-:Y:S02]  /*11f0*/  IMAD R11, R8, 0x100000, R15 ;  /* 0x00100000080b7824 */ /* 0x000fe400078e020f */
[----:B------:R-:W-:Y:S01]  /*1200*/  IMAD.MOV.U32 R10, RZ, RZ, R14 ;  /* 0x000000ffff0a7224 */ /* 0x000fe200078e000e */
[----:B------:R-:W-:Y:S06]  /*1210*/  @!P0 BRA `(.L_x_49) ;  /* 0x0000000000348947 */ /* 0x000fec0003800000 */
[----:B------:R-:W-:Y:S01]  /*1220*/  FSETP.GEU.AND P2, PT, |R3|, 4.2275390625, PT ;  /* 0x408748000300780b */ /* 0x000fe20003f4e200 */
[C---:B------:R-:W-:Y:S02]  /*1230*/  DADD R10, R2.reuse, +INF ;  /* 0x7ff00000020a7429 */ /* 0x040fe40000000000 */
[----:B------:R-:W-:-:S08]  /*1240*/  DSETP.GEU.AND P0, PT, R2, RZ, PT ;  /* 0x000000ff0200722a */ /* 0x000fd00003f0e000 */
[----:B------:R-:W-:Y:S02]  /*1250*/  FSEL R10, R10, RZ, P0 ;  /* 0x000000ff0a0a7208 */ /* 0x000fe40000000000 */
[----:B------:R-:W-:Y:S01]  /*1260*/  @!P2 LEA.HI R0, R8, R8, RZ, 0x1 ;  /* 0x000000080800a211 */ /* 0x000fe200078f08ff */
[----:B------:R-:W-:Y:S01]  /*1270*/  @!P2 IMAD.MOV.U32 R2, RZ, RZ, R14 ;  /* 0x000000ffff02a224 */ /* 0x000fe200078e000e */
[----:B------:R-:W-:Y:S02]  /*1280*/  FSEL R11, R11, RZ, P0 ;  /* 0x000000ff0b0b7208 */ /* 0x000fe40000000000 */
[----:B------:R-:W-:-:S04]  /*1290*/  @!P2 SHF.R.S32.HI R3, RZ, 0x1, R0 ;  /* 0x00000001ff03a819 */ /* 0x000fc80000011400 */
[----:B------:R-:W-:Y:S01]  /*12a0*/  @!P2 IADD3 R8, PT, PT, R8, -R3, RZ ;  /* 0x800000030808a210 */ /* 0x000fe20007ffe0ff */
[----:B------:R-:W-:-:S03]  /*12b0*/  @!P2 IMAD R3, R3, 0x100000, R15 ;  /* 0x001000000303a824 */ /* 0x000fc600078e020f */
[----:B------:R-:W-:Y:S01]  /*12c0*/  @!P2 LEA R9, R8, 0x3ff00000, 0x14 ;  /* 0x3ff000000809a811 */ /* 0x000fe200078ea0ff */
[----:B------:R-:W-:-:S06]  /*12d0*/  @!P2 IMAD.MOV.U32 R8, RZ, RZ, RZ ;  /* 0x000000ffff08a224 */ /* 0x000fcc00078e00ff */
[----:B------:R-:W-:-:S11]  /*12e0*/  @!P2 DMUL R10, R2, R8 ;  /* 0x00000008020aa228 */ /* 0x000fd60000000000 */
.L_x_49:
[----:B------:R-:W-:Y:S05]  /*12f0*/  BSYNC.RECONVERGENT B2 ;  /* 0x0000000000027941 */ /* 0x000fea0003800200 */
.L_x_48:
[----:B------:R-:W-:Y:S01]  /*1300*/  DFMA R2, R10, R12, -1 ;  /* 0xbff000000a02742b */ /* 0x000fe2000000000c */
[----:B------:R-:W-:Y:S01]  /*1310*/  IMAD.MOV.U32 R8, RZ, RZ, 0x1 ;  /* 0x00000001ff087424 */ /* 0x000fe200078e00ff */
[----:B------:R-:W-:Y:S06]  /*1320*/  BSSY.RECONVERGENT B2, `(.L_x_50) ;  /* 0x0000016000027945 */ /* 0x000fec0003800200 */
[C---:B------:R-:W-:Y:S02]  /*1330*/  DADD R10, -|R2|.reuse, 1 ;  /* 0x3ff00000020a7429 */ /* 0x040fe40000000300 */
[----:B------:R-:W-:-:S04]  /*1340*/  DADD R16, |R2|, |R2| ;  /* 0x0000000002107229 */ /* 0x000fc80000000602 */
[----:B------:R-:W0:Y:S06]  /*1350*/  MUFU.RCP64H R9, R11 ;  /* 0x0000000b00097308 */ /* 0x000e2c0000001800 */
[----:B------:R-:W-:Y:S01]  /*1360*/  FSETP.GEU.AND P2, PT, |R17|, 6.5827683646048100446e-37, PT ;  /* 0x036000001100780b */ /* 0x000fe20003f4e200 */
[----:B0-----:R-:W-:-:S08]  /*1370*/  DFMA R12, -R10, R8, 1 ;  /* 0x3ff000000a0c742b */ /* 0x001fd00000000108 */
[----:B------:R-:W-:-:S08]  /*1380*/  DFMA R12, R12, R12, R12 ;  /* 0x0000000c0c0c722b */ /* 0x000fd0000000000c */
[----:B------:R-:W-:-:S08]  /*1390*/  DFMA R12, R8, R12, R8 ;  /* 0x0000000c080c722b */ /* 0x000fd00000000008 */
[----:B------:R-:W-:-:S08]  /*13a0*/  DFMA R8, -R10, R12, 1 ;  /* 0x3ff000000a08742b */ /* 0x000fd0000000010c */
[----:B------:R-:W-:-:S08]  /*13b0*/  DFMA R8, R12, R8, R12 ;  /* 0x000000080c08722b */ /* 0x000fd0000000000c */
[----:B------:R-:W-:-:S08]  /*13c0*/  DMUL R14, R16, R8 ;  /* 0x00000008100e7228 */ /* 0x000fd00000000000 */
[----:B------:R-:W-:-:S08]  /*13d0*/  DFMA R12, -R10, R14, R16 ;  /* 0x0000000e0a0c722b */ /* 0x000fd00000000110 */
[----:B------:R-:W-:-:S10]  /*13e0*/  DFMA R14, R8, R12, R14 ;  /* 0x0000000c080e722b */ /* 0x000fd4000000000e */
[----:B------:R-:W-:-:S05]  /*13f0*/  FFMA R0, RZ, R11, R15 ;  /* 0x0000000bff007223 */ /* 0x000fca000000000f */
[----:B------:R-:W-:-:S13]  /*1400*/  FSETP.GT.AND P0, PT, |R0|, 1.469367938527859385e-39, PT ;  /* 0x001000000000780b */ /* 0x000fda0003f04200 */
[----:B------:R-:W-:Y:S05]  /*1410*/  @P0 BRA P2, `(.L_x_51) ;  /* 0x0000000000180947 */ /* 0x000fea0001000000 */
[----:B------:R-:W-:Y:S01]  /*1420*/  IMAD.MOV.U32 R8, RZ, RZ, R16 ;  /* 0x000000ffff087224 */ /* 0x000fe200078e0010 */
[----:B------:R-:W-:Y:S02]  /*1430*/  MOV R9, R17 ;  /* 0x0000001100097202 */ /* 0x000fe40000000f00 */
[----:B------:R-:W-:-:S07]  /*1440*/  MOV R0, 0x1460 ;  /* 0x0000146000007802 */ /* 0x000fce0000000f00 */
[----:B--2---:R-:W-:Y:S05]  /*1450*/  CALL.REL.NOINC `($__internal_0_$__cuda_sm20_div_rn_f64_full) ;  /* 0x0000000800707944 */ /* 0x004fea0003c00000 */
[----:B------:R-:W-:Y:S02]  /*1460*/  IMAD.MOV.U32 R14, RZ, RZ, R10 ;  /* 0x000000ffff0e7224 */ /* 0x000fe400078e000a */
[----:B------:R-:W-:-:S07]  /*1470*/  IMAD.MOV.U32 R15, RZ, RZ, R11 ;  /* 0x000000ffff0f7224 */ /* 0x000fce00078e000b */
.L_x_51:
[----:B------:R-:W-:Y:S05]  /*1480*/  BSYNC.RECONVERGENT B2 ;  /* 0x0000000000027941 */ /* 0x000fea0003800200 */
.L_x_50:
[C---:B------:R-:W-:Y:S01]  /*1490*/  FSETP.GT.AND P0, PT, R15.reuse, -1.6999999284744262695, PT ;  /* 0xbfd999990f00780b */ /* 0x040fe20003f04000 */
[----:B------:R-:W-:Y:S03]  /*14a0*/  BSSY.RECONVERGENT B2, `(.L_x_52) ;  /* 0x000008c000027945 */ /* 0x000fe60003800200 */
[----:B------:R-:W-:-:S13]  /*14b0*/  FSETP.GEU.OR P0, PT, R15, 1.7916666269302368164, !P0 ;  /* 0x3fe555550f00780b */ /* 0x000fda000470e400 */
[----:B------:R-:W-:Y:S05]  /*14c0*/  @P0 BRA `(.L_x_53) ;  /* 0x0000000000d40947 */ /* 0x000fea0003800000 */
[----:B------:R-:W-:Y:S01]  /*14d0*/  DADD R10, R14, 2 ;  /* 0x400000000e0a7429 */ /* 0x000fe20000000000 */
[----:B------:R-:W-:Y:S01]  /*14e0*/  IMAD.MOV.U32 R8, RZ, RZ, 0x1 ;  /* 0x00000001ff087424 */ /* 0x000fe200078e00ff */
[----:B------:R-:W-:Y:S01]  /*14f0*/  FSETP.GEU.AND P2, PT, |R15|, 6.5827683646048100446e-37, PT ;  /* 0x036000000f00780b */ /* 0x000fe20003f4e200 */
[----:B------:R-:W-:Y:S03]  /*1500*/  BSSY.RECONVERGENT B3, `(.L_x_54) ;  /* 0x0000013000037945 */ /* 0x000fe60003800200 */
[----:B------:R-:W0:Y:S02]  /*1510*/  MUFU.RCP64H R9, R11 ;  /* 0x0000000b00097308 */ /* 0x000e240000001800 */
        /* <DEDUP_REMOVED lines=12> */
[----:B------:R-:W-:Y:S01]  /*15e0*/  MOV R0, 0x1610 ;  /* 0x0000161000007802 */ /* 0x000fe20000000f00 */
[----:B------:R-:W-:-:S07]  /*15f0*/  IMAD.MOV.U32 R9, RZ, RZ, R15 ;  /* 0x000000ffff097224 */ /* 0x000fce00078e000f */
[----:B--2---:R-:W-:Y:S05]  /*1600*/  CALL.REL.NOINC `($__internal_0_$__cuda_sm20_div_rn_f64_full) ;  /* 0x0000000800047944 */ /* 0x004fea0003c00000 */
[----:B------:R-:W-:Y:S01]  /*1610*/  MOV R8, R10 ;  /* 0x0000000a00087202 */ /* 0x000fe20000000f00 */
[----:B------:R-:W-:-:S07]  /*1620*/  IMAD.MOV.U32 R9, RZ, RZ, R11 ;  /* 0x000000ffff097224 */ /* 0x000fce00078e000b */
.L_x_55:
[----:B------:R-:W-:Y:S05]  /*1630*/  BSYNC.RECONVERGENT B3 ;  /* 0x0000000000037941 */ /* 0x000fea0003800200 */
.L_x_54:
[----:B------:R-:W-:Y:S01]  /*1640*/  DMUL R10, R8, -R14 ;  /* 0x8000000e080a7228 */ /* 0x000fe20000000000 */
[----:B------:R-:W-:Y:S01]  /*1650*/  IMAD.MOV.U32 R16, RZ, RZ, -0x314d23bc ;  /* 0xceb2dc44ff107424 */ /* 0x000fe200078e00ff */
[----:B------:R-:W-:Y:S01]  /*1660*/  UMOV UR6, 0x2fbe14b5 ;  /* 0x2fbe14b500067882 */ /* 0x000fe20000000000 */
[----:B------:R-:W-:Y:S01]  /*1670*/  IMAD.MOV.U32 R17, RZ, RZ, 0x3ed087ff ;  /* 0x3ed087ffff117424 */ /* 0x000fe200078e00ff */
[----:B------:R-:W-:-:S04]  /*1680*/  UMOV UR7, 0x3eb372fb ;  /* 0x3eb372fb00077882 */ /* 0x000fc80000000000 */
[----:B------:R-:W-:-:S08]  /*1690*/  DADD R8, R10, R14 ;  /* 0x000000000a087229 */ /* 0x000fd0000000000e */
[----:B------:R-:W-:-:S08]  /*16a0*/  DMUL R12, R8, R8 ;  /* 0x00000008080c7228 */ /* 0x000fd00000000000 */
        /* <DEDUP_REMOVED lines=19> */
[----:B------:R-:W-:-:S08]  /*17e0*/  DMUL R16, R12, R16 ;  /* 0x000000100c107228 */ /* 0x000fd00000000000 */
[----:B------:R-:W-:-:S08]  /*17f0*/  DFMA R16, R8, R16, R10 ;  /* 0x000000100810722b */ /* 0x000fd0000000000a */
[----:B------:R-:W-:Y:S01]  /*1800*/  DADD R8, R16, R14 ;  /* 0x0000000010087229 */ /* 0x000fe2000000000e */
[----:B------:R-:W-:Y:S10]  /*1810*/  BRA `(.L_x_56) ;  /* 0x0000000400507947 */ /* 0x000ff40003800000 */
.L_x_53:
[----:B------:R-:W-:-:S10]  /*1820*/  DADD R14, R14, 1 ;  /* 0x3ff000000e0e7429 */ /* 0x000fd40000000000 */
[----:B------:R-:W-:Y:S01]  /*1830*/  ISETP.GT.AND P0, PT, R15, 0xfffff, PT ;  /* 0x000fffff0f00780c */ /* 0x000fe20003f04270 */
[----:B------:R-:W-:Y:S01]  /*1840*/  IMAD.MOV.U32 R8, RZ, RZ, R14 ;  /* 0x000000ffff087224 */ /* 0x000fe200078e000e */
[----:B------:R-:W-:Y:S01]  /*1850*/  MOV R7, R15 ;  /* 0x0000000f00077202 */ /* 0x000fe20000000f00 */
[----:B------:R-:W-:-:S10]  /*1860*/  IMAD.MOV.U32 R9, RZ, RZ, R15 ;  /* 0x000000ffff097224 */ /* 0x000fd400078e000f */
[----:B------:R-:W-:-:S10]  /*1870*/  @!P0 DMUL R8, R8, 1.80143985094819840000e+16 ;  /* 0x4350000008088828 */ /* 0x000fd40000000000 */
[----:B------:R-:W-:Y:S02]  /*1880*/  @!P0 IMAD.MOV.U32 R7, RZ, RZ, R9 ;  /* 0x000000ffff078224 */ /* 0x000fe400078e0009 */
[----:B------:R-:W-:Y:S02]  /*1890*/  @!P0 IMAD.MOV.U32 R14, RZ, RZ, R8 ;  /* 0x000000ffff0e8224 */ /* 0x000fe400078e0008 */
[----:B------:R-:W-:-:S05]  /*18a0*/  VIADD R0, R7, 0xffffffff ;  /* 0xffffffff07007836 */ /* 0x000fca0000000000 */
[----:B------:R-:W-:Y:S01]  /*18b0*/  ISETP.GT.U32.AND P2, PT, R0, 0x7feffffe, PT ;  /* 0x7feffffe0000780c */ /* 0x000fe20003f44070 */
[----:B------:R-:W-:Y:S02]  /*18c0*/  IMAD.MOV.U32 R0, RZ, RZ, -0x3ff ;  /* 0xfffffc01ff007424 */ /* 0x000fe400078e00ff */
[----:B------:R-:W-:-:S10]  /*18d0*/  @!P0 IMAD.MOV.U32 R0, RZ, RZ, -0x435 ;  /* 0xfffffbcbff008424 */ /* 0x000fd400078e00ff */
[----:B------:R-:W-:Y:S05]  /*18e0*/  @P2 BRA `(.L_x_57) ;  /* 0x0000000400042947 */ /* 0x000fea0003800000 */
[----:B------:R-:W-:Y:S01]  /*18f0*/  LOP3.LUT R8, R7, 0xfffff, RZ, 0xc0, !PT ;  /* 0x000fffff07087812 */ /* 0x000fe200078ec0ff */
[----:B------:R-:W-:Y:S01]  /*1900*/  IMAD.MOV.U32 R10, RZ, RZ, RZ ;  /* 0x000000ffff0a7224 */ /* 0x000fe200078e00ff */
[----:B------:R-:W-:Y:S01]  /*1910*/  UMOV UR6, 0x3ae80f1e ;  /* 0x3ae80f1e00067882 */ /* 0x000fe20000000000 */
[----:B------:R-:W-:Y:S01]  /*1920*/  IMAD.MOV.U32 R18, RZ, RZ, -0x748574fc ;  /* 0x8b7a8b04ff127424 */ /* 0x000fe200078e00ff */
[----:B------:R-:W-:Y:S01]  /*1930*/  LOP3.LUT R9, R8, 0x3ff00000, RZ, 0xfc, !PT ;  /* 0x3ff0000008097812 */ /* 0x000fe200078efcff */
[----:B------:R-:W-:Y:S01]  /*1940*/  IMAD.MOV.U32 R19, RZ, RZ, 0x3ed0ee25 ;  /* 0x3ed0ee25ff137424 */ /* 0x000fe200078e00ff */
[----:B------:R-:W-:Y:S01]  /*1950*/  MOV R8, R14 ;  /* 0x0000000e00087202 */ /* 0x000fe20000000f00 */
[----:B------:R-:W-:Y:S01]  /*1960*/  UMOV UR7, 0x3eb1380b ;  /* 0x3eb1380b00077882 */ /* 0x000fe20000000000 */
[----:B------:R-:W-:Y:S01]  /*1970*/  ISETP.GE.U32.AND P0, PT, R9, 0x3ff6a09f, PT ;  /* 0x3ff6a09f0900780c */ /* 0x000fe20003f06070 */
[----:B------:R-:W-:Y:S01]  /*1980*/  IMAD.MOV.U32 R29, RZ, RZ, 0x43300000 ;  /* 0x43300000ff1d7424 */ /* 0x000fe200078e00ff */
[----:B------:R-:W-:Y:S01]  /*1990*/  LEA.HI R0, R7, R0, RZ, 0xc ;  /* 0x0000000007007211 */ /* 0x000fe200078f60ff */
[----:B------:R-:W-:Y:S01]  /*19a0*/  UMOV UR8, 0x80000000 ;  /* 0x8000000000087882 */ /* 0x000fe20000000000 */
[----:B------:R-:W-:-:S09]  /*19b0*/  UMOV UR9, 0x43300000 ;  /* 0x4330000000097882 */ /* 0x000fd20000000000 */
        /* <DEDUP_REMOVED lines=52> */
.L_x_57:
[----:B------:R-:W-:Y:S01]  /*1d00*/  IMAD.MOV.U32 R10, RZ, RZ, 0x0 ;  /* 0x00000000ff0a7424 */ /* 0x000fe200078e00ff */
[----:B------:R-:W-:Y:S01]  /*1d10*/  LOP3.LUT P0, RZ, R9, 0x7fffffff, RZ, 0xc0, !PT ;  /* 0x7fffffff09ff7812 */ /* 0x000fe2000780c0ff */
[----:B------:R-:W-:-:S06]  /*1d20*/  IMAD.MOV.U32 R11, RZ, RZ, 0x7ff00000 ;  /* 0x7ff00000ff0b7424 */ /* 0x000fcc00078e00ff */
[----:B------:R-:W-:-:S10]  /*1d30*/  DFMA R10, R8, R10, +INF ;  /* 0x7ff00000080a742b */ /* 0x000fd4000000000a */
[----:B------:R-:W-:Y:S02]  /*1d40*/  FSEL R8, R10, RZ, P0 ;  /* 0x000000ff0a087208 */ /* 0x000fe40000000000 */
[----:B------:R-:W-:-:S07]  /*1d50*/  FSEL R9, R11, -QNAN , P0 ;  /* 0xfff000000b097808 */ /* 0x000fce0000000000 */
.L_x_56:
[----:B------:R-:W-:Y:S05]  /*1d60*/  BSYNC.RECONVERGENT B2 ;  /* 0x0000000000027941 */ /* 0x000fea0003800200 */
.L_x_52:
[----:B------:R-:W-:Y:S01]  /*1d70*/  DMUL R8, R8, 0.5 ;  /* 0x3fe0000008087828 */ /* 0x000fe20000000000 */
[----:B------:R-:W-:Y:S02]  /*1d80*/  R2UR UR6, R26 ;  /* 0x000000001a0672ca */ /* 0x000fe400000e0000 */
[----:B------:R-:W-:-:S07]  /*1d90*/  R2UR UR7, R27 ;  /* 0x000000001b0772ca */ /* 0x000fce00000e0000 */
[----:B------:R-:W-:Y:S01]  /*1da0*/  LOP3.LUT R9, R9, 0x80000000, R3, 0xb8, !PT ;  /* 0x8000000009097812 */ /* 0x000fe200078eb803 */
[----:B--2---:R-:W-:-:S05]  /*1db0*/  IMAD.WIDE R2, R6, 0x8, R24 ;  /* 0x0000000806027825 */ /* 0x004fca00078e0218 */
[----:B------:R1:W-:Y:S02]  /*1dc0*/  STG.E.64 desc[UR6][R2.64], R8 ;  /* 0x0000000802007986 */ /* 0x0003e4000c101b06 */
.L_x_47:
[----:B------:R-:W-:Y:S05]  /*1dd0*/  BSYNC.RECONVERGENT B0 ;  /* 0x0000000000007941 */ /* 0x000fea0003800200 */
.L_x_32:
[----:B------:R-:W-:Y:S05]  /*1de0*/  @!P1 BRA `(.L_x_58) ;  /* 0xffffffe000c09947 */ /* 0x000fea000383ffff */
.L_x_31:
[----:B------:R-:W-:Y:S05]  /*1df0*/  BSYNC.RECONVERGENT B1 ;  /* 0x0000000000017941 */ /* 0x000fea0003800200 */
.L_x_30:
[----:B------:R-:W-:Y:S06]  /*1e00*/  BAR.SYNC.DEFER_BLOCKING 0x0 ;  /* 0x0000000000007b1d */ /* 0x000fec0000010000 */
[----:B------:R-:W-:Y:S05]  /*1e10*/  EXIT ;  /* 0x000000000000794d */ /* 0x000fea0003800000 */
        .weak           $__internal_0_$__cuda_sm20_div_rn_f64_full
        .type           $__internal_0_$__cuda_sm20_div_rn_f64_full,@function
        .size           $__internal_0_$__cuda_sm20_div_rn_f64_full,(.L_x_616 - $__internal_0_$__cuda_sm20_div_rn_f64_full)
$__internal_0_$__cuda_sm20_div_rn_f64_full:
[C---:B------:R-:W-:Y:S01]  /*1e20*/  FSETP.GEU.AND P0, PT, |R11|.reuse, 1.469367938527859385e-39, PT ;  /* 0x001000000b00780b */ /* 0x040fe20003f0e200 */
[----:B------:R-:W-:Y:S01]  /*1e30*/  IMAD.MOV.U32 R36, RZ, RZ, 0x1 ;  /* 0x00000001ff247424 */ /* 0x000fe200078e00ff */
[----:B------:R-:W-:Y:S01]  /*1e40*/  LOP3.LUT R12, R11, 0x800fffff, RZ, 0xc0, !PT ;  /* 0x800fffff0b0c7812 */ /* 0x000fe200078ec0ff */
[----:B------:R-:W-:Y:S01]  /*1e50*/  BSSY.RECONVERGENT B4, `(.L_x_59) ;  /* 0x0000054000047945 */ /* 0x000fe20003800200 */
[C---:B------:R-:W-:Y:S02]  /*1e60*/  FSETP.GEU.AND P3, PT, |R9|.reuse, 1.469367938527859385e-39, PT ;  /* 0x001000000900780b */ /* 0x040fe40003f6e200 */
[----:B------:R-:W-:Y:S01]  /*1e70*/  LOP3.LUT R13, R12, 0x3ff00000, RZ, 0xfc, !PT ;  /* 0x3ff000000c0d7812 */ /* 0x000fe200078efcff */
[----:B------:R-:W-:Y:S01]  /*1e80*/  IMAD.MOV.U32 R12, RZ, RZ, R10 ;  /* 0x000000ffff0c7224 */ /* 0x000fe200078e000a */
[----:B------:R-:W-:Y:S02]  /*1e90*/  LOP3.LUT R7, R9, 0x7ff00000, RZ, 0xc0, !PT ;  /* 0x7ff0000009077812 */ /* 0x000fe400078ec0ff */
[----:B------:R-:W-:-:S02]  /*1ea0*/  MOV R32, 0x1ca00000 ;  /* 0x1ca0000000207802 */ /* 0x000fc40000000f00 */
[----:B------:R-:W-:Y:S01]  /*1eb0*/  LOP3.LUT R34, R11, 0x7ff00000, RZ, 0xc0, !PT ;  /* 0x7ff000000b227812 */ /* 0x000fe200078ec0ff */
[----:B------:R-:W-:Y:S01]  /*1ec0*/  @!P0 DMUL R12, R10, 8.98846567431157953865e+307 ;  /* 0x7fe000000a0c8828 */ /* 0x000fe20000000000 */
[----:B------:R-:W-:Y:S02]  /*1ed0*/  IMAD.MOV.U32 R33, RZ, RZ, R7 ;  /* 0x000000ffff217224 */ /* 0x000fe400078e0007 */
[----:B------:R-:W-:Y:S02]  /*1ee0*/  ISETP.GE.U32.AND P2, PT, R7, R34, PT ;  /* 0x000000220700720c */ /* 0x000fe40003f46070 */
[----:B------:R-:W-:Y:S01]  /*1ef0*/  @!P3 LOP3.LUT R28, R11, 0x7ff00000, RZ, 0xc0, !PT ;  /* 0x7ff000000b1cb812 */ /* 0x000fe200078ec0ff */
[----:B------:R-:W0:Y:S01]  /*1f00*/  MUFU.RCP64H R37, R13 ;  /* 0x0000000d00257308 */ /* 0x000e220000001800 */
[----:B------:R-:W-:Y:S02]  /*1f10*/  SEL R29, R32, 0x63400000, !P2 ;  /* 0x63400000201d7807 */ /* 0x000fe40005000000 */
[----:B------:R-:W-:-:S02]  /*1f20*/  @!P3 ISETP.GE.U32.AND P4, PT, R7, R28, PT ;  /* 0x0000001c0700b20c */ /* 0x000fc40003f86070 */
[----:B------:R-:W-:Y:S02]  /*1f30*/  LOP3.LUT R29, R29, 0x800fffff, R9, 0xf8, !PT ;  /* 0x800fffff1d1d7812 */ /* 0x000fe400078ef809 */
[----:B------:R-:W-:Y:S01]  /*1f40*/  @!P0 LOP3.LUT R34, R13, 0x7ff00000, RZ, 0xc0, !PT ;  /* 0x7ff000000d228812 */ /* 0x000fe200078ec0ff */
[----:B0-----:R-:W-:-:S08]  /*1f50*/  DFMA R30, R36, -R12, 1 ;  /* 0x3ff00000241e742b */ /* 0x001fd0000000080c */
[----:B------:R-:W-:-:S08]  /*1f60*/  DFMA R30, R30, R30, R30 ;  /* 0x0000001e1e1e722b */ /* 0x000fd0000000001e */
[----:B------:R-:W-:Y:S01]  /*1f70*/  DFMA R36, R36, R30, R36 ;  /* 0x0000001e2424722b */ /* 0x000fe20000000024 */
[----:B------:R-:W-:Y:S01]  /*1f80*/  @!P3 SEL R31, R32, 0x63400000, !P4 ;  /* 0x63400000201fb807 */ /* 0x000fe20006000000 */
[----:B------:R-:W-:-:S03]  /*1f90*/  @!P3 IMAD.MOV.U32 R30, RZ, RZ, RZ ;  /* 0x000000ffff1eb224 */ /* 0x000fc600078e00ff */
[----:B------:R-:W-:-:S03]  /*1fa0*/  @!P3 LOP3.LUT R28, R31, 0x80000000, R9, 0xf8, !PT ;  /* 0x800000001f1cb812 */ /* 0x000fc600078ef809 */
[----:B------:R-:W-:Y:S01]  /*1fb0*/  DFMA R38, R36, -R12, 1 ;  /* 0x3ff000002426742b */ /* 0x000fe2000000080c */
[----:B------:R-:W-:Y:S01]  /*1fc0*/  @!P3 LOP3.LUT R31, R28, 0x100000, RZ, 0xfc, !PT ;  /* 0x001000001c1fb812 */ /* 0x000fe200078efcff */
[----:B------:R-:W-:-:S06]  /*1fd0*/  IMAD.MOV.U32 R28, RZ, RZ, R8 ;  /* 0x000000ffff1c7224 */ /* 0x000fcc00078e0008 */
[----:B------:R-:W-:Y:S02]  /*1fe0*/  DFMA R38, R36, R38, R36 ;  /* 0x000000262426722b */ /* 0x000fe40000000024 */
[----:B------:R-:W-:-:S08]  /*1ff0*/  @!P3 DFMA R28, R28, 2, -R30 ;  /* 0x400000001c1cb82b */ /* 0x000fd0000000081e */
[----:B------:R-:W-:Y:S02]  /*2000*/  DMUL R36, R38, R28 ;  /* 0x0000001c26247228 */ /* 0x000fe40000000000 */
[----:B------:R-:W-:-:S05]  /*2010*/  @!P3 LOP3.LUT R33, R29, 0x7ff00000, RZ, 0xc0, !PT ;  /* 0x7ff000001d21b812 */ /* 0x000fca00078ec0ff */
[----:B------:R-:W-:Y:S01]  /*2020*/  VIADD R35, R33, 0xffffffff ;  /* 0xffffffff21237836 */ /* 0x000fe20000000000 */
[----:B------:R-:W-:-:S04]  /*2030*/  DFMA R30, R36, -R12, R28 ;  /* 0x8000000c241e722b */ /* 0x000fc8000000001c */
[----:B------:R-:W-:Y:S01]  /*2040*/  ISETP.GT.U32.AND P0, PT, R35, 0x7feffffe, PT ;  /* 0x7feffffe2300780c */ /* 0x000fe20003f04070 */
[----:B------:R-:W-:-:S03]  /*2050*/  VIADD R35, R34, 0xffffffff ;  /* 0xffffffff22237836 */ /* 0x000fc60000000000 */
[----:B------:R-:W-:Y:S02]  /*2060*/  DFMA R30, R38, R30, R36 ;  /* 0x0000001e261e722b */ /* 0x000fe40000000024 */
[----:B------:R-:W-:-:S13]  /*2070*/  ISETP.GT.U32.OR P0, PT, R35, 0x7feffffe, P0 ;  /* 0x7feffffe2300780c */ /* 0x000fda0000704470 */
[----:B------:R-:W-:Y:S05]  /*2080*/  @P0 BRA `(.L_x_60) ;  /* 0x00000000006c0947 */ /* 0x000fea0003800000 */
[----:B------:R-:W-:-:S04]  /*2090*/  LOP3.LUT R8, R11, 0x7ff00000, RZ, 0xc0, !PT ;  /* 0x7ff000000b087812 */ /* 0x000fc800078ec0ff */
[CC--:B------:R-:W-:Y:S02]  /*20a0*/  VIADDMNMX R9, R7.reuse, -R8.reuse, 0xb9600000, !PT ;  /* 0xb960000007097446 */ /* 0x0c0fe40007800908 */
[----:B------:R-:W-:Y:S02]  /*20b0*/  ISETP.GE.U32.AND P0, PT, R7, R8, PT ;  /* 0x000000080700720c */ /* 0x000fe40003f06070 */
[----:B------:R-:W-:Y:S02]  /*20c0*/  VIMNMX R9, PT, PT, R9, 0x46a00000, PT ;  /* 0x46a0000009097848 */ /* 0x000fe40003fe0100 */
[----:B------:R-:W-:-:S04]  /*20d0*/  SEL R32, R32, 0x63400000, !P0 ;  /* 0x6340000020207807 */ /* 0x000fc80004000000 */
[----:B------:R-:W-:Y:S01]  /*20e0*/  IADD3 R9, PT, PT, -R32, R9, RZ ;  /* 0x0000000920097210 */ /* 0x000fe20007ffe1ff */
[----:B------:R-:W-:-:S04]  /*20f0*/  IMAD.MOV.U32 R32, RZ, RZ, RZ ;  /* 0x000000ffff207224 */ /* 0x000fc800078e00ff */
[----:B------:R-:W-:-:S06]  /*2100*/  VIADD R33, R9, 0x7fe00000 ;  /* 0x7fe0000009217836 */ /* 0x000fcc0000000000 */
[----:B------:R-:W-:-:S10]  /*2110*/  DMUL R36, R30, R32 ;  /* 0x000000201e247228 */ /* 0x000fd40000000000 */
[----:B------:R-:W-:-:S13]  /*2120*/  FSETP.GTU.AND P0, PT, |R37|, 1.469367938527859385e-39, PT ;  /* 0x001000002500780b */ /* 0x000fda0003f0c200 */
[----:B------:R-:W-:Y:S05]  /*2130*/  @P0 BRA `(.L_x_61) ;  /* 0x0000000000940947 */ /* 0x000fea0003800000 */
[----:B------:R-:W-:Y:S01]  /*2140*/  DFMA R12, R30, -R12, R28 ;  /* 0x8000000c1e0c722b */ /* 0x000fe2000000001c */
[----:B------:R-:W-:-:S09]  /*2150*/  IMAD.MOV.U32 R32, RZ, RZ, RZ ;  /* 0x000000ffff207224 */ /* 0x000fd200078e00ff */
[C---:B------:R-:W-:Y:S02]  /*2160*/  FSETP.NEU.AND P0, PT, R13.reuse, RZ, PT ;  /* 0x000000ff0d00720b */ /* 0x040fe40003f0d000 */
[----:B------:R-:W-:-:S04]  /*2170*/  LOP3.LUT R10, R13, 0x80000000, R11, 0x48, !PT ;  /* 0x800000000d0a7812 */ /* 0x000fc800078e480b */
[----:B------:R-:W-:-:S07]  /*2180*/  LOP3.LUT R33, R10, R33, RZ, 0xfc, !PT ;  /* 0x000000210a217212 */ /* 0x000fce00078efcff */
[----:B------:R-:W-:Y:S05]  /*2190*/  @!P0 BRA `(.L_x_61) ;  /* 0x00000000007c8947 */ /* 0x000fea0003800000 */
[----:B------:R-:W-:Y:S01]  /*21a0*/  IMAD.MOV R13, RZ, RZ, -R9 ;  /* 0x000000ffff0d7224 */ /* 0x000fe200078e0a09 */
[----:B------:R-:W-:Y:S01]  /*21b0*/  IADD3 R9, PT, PT, -R9, -0x43300000, RZ ;  /* 0xbcd0000009097810 */ /* 0x000fe20007ffe1ff */
[----:B------:R-:W-:-:S06]  /*21c0*/  IMAD.MOV.U32 R12, RZ, RZ, RZ ;  /* 0x000000ffff0c7224 */ /* 0x000fcc00078e00ff */
[----:B------:R-:W-:Y:S02]  /*21d0*/  DFMA R12, R36, -R12, R30 ;  /* 0x8000000c240c722b */ /* 0x000fe4000000001e */
[----:B------:R-:W-:-:S08]  /*21e0*/  DMUL.RP R30, R30, R32 ;  /* 0x000000201e1e7228 */ /* 0x000fd00000008000 */
[----:B------:R-:W-:Y:S02]  /*21f0*/  FSETP.NEU.AND P0, PT, |R13|, R9, PT ;  /* 0x000000090d00720b */ /* 0x000fe40003f0d200 */
[----:B------:R-:W-:Y:S02]  /*2200*/  LOP3.LUT R7, R31, R10, RZ, 0x3c, !PT ;  /* 0x0000000a1f077212 */ /* 0x000fe400078e3cff */
[----:B------:R-:W-:Y:S02]  /*2210*/  FSEL R36, R30, R36, !P0 ;  /* 0x000000241e247208 */ /* 0x000fe40004000000 */
[----:B------:R-:W-:Y:S01]  /*2220*/  FSEL R37, R7, R37, !P0 ;  /* 0x0000002507257208 */ /* 0x000fe20004000000 */
[----:B------:R-:W-:Y:S06]  /*2230*/  BRA `(.L_x_61) ;  /* 0x0000000000547947 */ /* 0x000fec0003800000 */
.L_x_60:
[----:B------:R-:W-:-:S14]  /*2240*/  DSETP.NAN.AND P0, PT, R8, R8, PT ;  /* 0x000000080800722a */ /* 0x000fdc0003f08000 */
[----:B------:R-:W-:Y:S05]  /*2250*/  @P0 BRA `(.L_x_62) ;  /* 0x0000000000440947 */ /* 0x000fea0003800000 */
[----:B------:R-:W-:-:S14]  /*2260*/  DSETP.NAN.AND P0, PT, R10, R10, PT ;  /* 0x0000000a0a00722a */ /* 0x000fdc0003f08000 */
[----:B------:R-:W-:Y:S05]  /*2270*/  @P0 BRA `(.L_x_63) ;  /* 0x0000000000300947 */ /* 0x000fea0003800000 */
[----:B------:R-:W-:Y:S01]  /*2280*/  ISETP.NE.AND P0, PT, R33, R34, PT ;  /* 0x000000222100720c */ /* 0x000fe20003f05270 */
[----:B------:R-:W-:Y:S01]  /*2290*/  IMAD.MOV.U32 R37, RZ, RZ, -0x80000 ;  /* 0xfff80000ff257424 */ /* 0x000fe200078e00ff */
[----:B------:R-:W-:-:S11]  /*22a0*/  MOV R36, 0x0 ;  /* 0x0000000000247802 */ /* 0x000fd60000000f00 */
[----:B------:R-:W-:Y:S05]  /*22b0*/  @!P0 BRA `(.L_x_61) ;  /* 0x0000000000348947 */ /* 0x000fea0003800000 */
[----:B------:R-:W-:Y:S02]  /*22c0*/  ISETP.NE.AND P0, PT, R33, 0x7ff00000, PT ;  /* 0x7ff000002100780c */ /* 0x000fe40003f05270 */
[----:B------:R-:W-:Y:S02]  /*22d0*/  LOP3.LUT R37, R9, 0x80000000, R11, 0x48, !PT ;  /* 0x8000000009257812 */ /* 0x000fe400078e480b */
[----:B------:R-:W-:-:S13]  /*22e0*/  ISETP.EQ.OR P0, PT, R34, RZ, !P0 ;  /* 0x000000ff2200720c */ /* 0x000fda0004702670 */
[----:B------:R-:W-:Y:S01]  /*22f0*/  @P0 LOP3.LUT R7, R37, 0x7ff00000, RZ, 0xfc, !PT ;  /* 0x7ff0000025070812 */ /* 0x000fe200078efcff */
[----:B------:R-:W-:Y:S02]  /*2300*/  @!P0 IMAD.MOV.U32 R36, RZ, RZ, RZ ;  /* 0x000000ffff248224 */ /* 0x000fe400078e00ff */
[----:B------:R-:W-:Y:S02]  /*2310*/  @P0 IMAD.MOV.U32 R36, RZ, RZ, RZ ;  /* 0x000000ffff240224 */ /* 0x000fe400078e00ff */
[----:B------:R-:W-:Y:S01]  /*2320*/  @P0 IMAD.MOV.U32 R37, RZ, RZ, R7 ;  /* 0x000000ffff250224 */ /* 0x000fe200078e0007 */
[----:B------:R-:W-:Y:S06]  /*2330*/  BRA `(.L_x_61) ;  /* 0x0000000000147947 */ /* 0x000fec0003800000 */
.L_x_63:
[----:B------:R-:W-:Y:S01]  /*2340*/  LOP3.LUT R37, R11, 0x80000, RZ, 0xfc, !PT ;  /* 0x000800000b257812 */ /* 0x000fe200078efcff */
[----:B------:R-:W-:Y:S01]  /*2350*/  IMAD.MOV.U32 R36, RZ, RZ, R10 ;  /* 0x000000ffff247224 */ /* 0x000fe200078e000a */
[----:B------:R-:W-:Y:S06]  /*2360*/  BRA `(.L_x_61) ;  /* 0x0000000000087947 */ /* 0x000fec0003800000 */
.L_x_62:
[----:B------:R-:W-:Y:S02]  /*2370*/  LOP3.LUT R37, R9, 0x80000, RZ, 0xfc, !PT ;  /* 0x0008000009257812 */ /* 0x000fe400078efcff */
[----:B------:R-:W-:-:S07]  /*2380*/  MOV R36, R8 ;  /* 0x0000000800247202 */ /* 0x000fce0000000f00 */
.L_x_61:
[----:B------:R-:W-:Y:S05]  /*2390*/  BSYNC.RECONVERGENT B4 ;  /* 0x0000000000047941 */ /* 0x000fea0003800200 */
.L_x_59:
[----:B------:R-:W-:Y:S02]  /*23a0*/  IMAD.MOV.U32 R8, RZ, RZ, R0 ;  /* 0x000000ffff087224 */ /* 0x000fe400078e0000 */
[----:B------:R-:W-:Y:S02]  /*23b0*/  IMAD.MOV.U32 R9, RZ, RZ, 0x0 ;  /* 0x00000000ff097424 */ /* 0x000fe400078e00ff */
[----:B------:R-:W-:Y:S02]  /*23c0*/  IMAD.MOV.U32 R10, RZ, RZ, R36 ;  /* 0x000000ffff0a7224 */ /* 0x000fe400078e0024 */
[----:B------:R-:W-:Y:S01]  /*23d0*/  IMAD.MOV.U32 R11, RZ, RZ, R37 ;  /* 0x000000ffff0b7224 */ /* 0x000fe200078e0025 */
[----:B------:R-:W-:Y:S06]  /*23e0*/  RET.REL.NODEC R8 `(_Z13_atanh2Hm1_64iPdS_) ;  /* 0xffffffdc08047950 */ /* 0x000fec0003c3ffff */
.L_x_64:
        /* <DEDUP_REMOVED lines=9> */
.L_x_616:


//--------------------- .text._Z13_atanh2Hm1_32iPfS_ --------------------------
	.section	.text._Z13_atanh2Hm1_32iPfS_,"ax",@progbits
	.align	128
        .global         _Z13_atanh2Hm1_32iPfS_
        .type           _Z13_atanh2Hm1_32iPfS_,@function
        .size           _Z13_atanh2Hm1_32iPfS_,(.L_x_618 - _Z13_atanh2Hm1_32iPfS_)
        .other          _Z13_atanh2Hm1_32iPfS_,@"STO_CUDA_ENTRY STV_DEFAULT"
_Z13_atanh2Hm1_32iPfS_:
.text._Z13_atanh2Hm1_32iPfS_:
        /* <DEDUP_REMOVED lines=15> */
.L_x_80:
[----:B0-----:R-:W-:Y:S01]  /*00f0*/  R2UR UR4, R12 ;  /* 0x000000000c0472ca */ /* 0x001fe200000e0000 */
[----:B---3--:R-:W-:Y:S01]  /*0100*/  IMAD.WIDE R6, R4, 0x4, R8 ;  /* 0x0000000404067825 */ /* 0x008fe200078e0208 */
[----:B------:R-:W-:-:S13]  /*0110*/  R2UR UR5, R13 ;  /* 0x000000000d0572ca */ /* 0x000fda00000e0000 */
[----:B------:R-:W3:Y:S01]  /*0120*/  LDG.E R6, desc[UR4][R6.64] ;  /* 0x0000000406067981 */ /* 0x000ee2000c1e1900 */
[--C-:B------:R-:W-:Y:S01]  /*0130*/  IMAD.MOV.U32 R2, RZ, RZ, R4.reuse ;  /* 0x000000ffff027224 */ /* 0x100fe200078e0004 */
[----:B------:R-:W-:Y:S01]  /*0140*/  BSSY.RECONVERGENT B0, `(.L_x_67) ;  /* 0x00000df000007945 */ /* 0x000fe20003800200 */
[----:B------:R-:W-:-:S05]  /*0150*/  IMAD.IADD R4, R3, 0x1, R4 ;  /* 0x0000000103047824 */ /* 0x000fca00078e0204 */
[----:B------:R-:W-:Y:S02]  /*0160*/  ISETP.GE.AND P1, PT, R4, UR6, PT ;  /* 0x0000000604007c0c */ /* 0x000fe4000bf26270 */
[----:B---3--:R-:W-:-:S13]  /*0170*/  FSETP.GT.AND P0, PT, R6, 6, PT ;  /* 0x40c000000600780b */ /* 0x008fda0003f04000 */
[----:B-1----:R-:W-:Y:S05]  /*0180*/  @!P0 BRA `(.L_x_68) ;  /* 0x00000008007c8947 */ /* 0x002fea0003800000 */
[----:B------:R-:W-:Y:S01]  /*0190*/  FMUL R0, R6, R6 ;  /* 0x0000000606007220 */ /* 0x000fe20000400000 */
[----:B------:R-:W-:Y:S01]  /*01a0*/  IMAD.MOV.U32 R14, RZ, RZ, 0x1 ;  /* 0x00000001ff0e7424 */ /* 0x000fe200078e00ff */
[----:B------:R-:W-:Y:S01]  /*01b0*/  UMOV UR4, 0x9999999a ;  /* 0x9999999a00047882 */ /* 0x000fe20000000000 */
[----:B------:R-:W-:Y:S01]  /*01c0*/  UMOV UR5, 0x40798199 ;  /* 0x4079819900057882 */ /* 0x000fe20000000000 */
[C---:B------:R-:W-:Y:S01]  /*01d0*/  FMUL R31, R0.reuse, R0 ;  /* 0x00000000001f7220 */ /* 0x040fe20000400000 */
[----:B------:R-:W-:Y:S03]  /*01e0*/  BSSY.RECONVERGENT B2, `(.L_x_69) ;  /* 0x0000018000027945 */ /* 0x000fe60003800200 */
[-C--:B------:R-:W-:Y:S01]  /*01f0*/  FMUL R30, R0, R31.reuse ;  /* 0x0000001f001e7220 */ /* 0x080fe20000400000 */
[----:B------:R-:W-:-:S03]  /*0200*/  FMUL R35, R31, R31 ;  /* 0x0000001f1f237220 */ /* 0x000fc60000400000 */
[----:B------:R-:W-:-:S06]  /*0210*/  FMUL R6, R31, R30 ;  /* 0x0000001e1f067220 */ /* 0x000fcc0000400000 */
[----:B------:R-:W0:Y:S08]  /*0220*/  F2F.F64.F32 R6, R6 ;  /* 0x0000000600067310 */ /* 0x000e300000201800 */
[----:B0-----:R-:W0:Y:S02]  /*0230*/  MUFU.RCP64H R15, R7 ;  /* 0x00000007000f7308 */ /* 0x001e240000001800 */
        /* <DEDUP_REMOVED lines=11> */
[----:B------:R-:W-:Y:S01]  /*02f0*/  MOV R18, R6 ;  /* 0x0000000600127202 */ /* 0x000fe20000000f00 */
[----:B------:R-:W-:Y:S01]  /*0300*/  IMAD.MOV.U32 R20, RZ, RZ, -0x66666666 ;  /* 0x9999999aff147424 */ /* 0x000fe200078e00ff */
[----:B------:R-:W-:Y:S01]  /*0310*/  MOV R6, 0x340 ;  /* 0x0000034000067802 */ /* 0x000fe20000000f00 */
[----:B------:R-:W-:-:S07]  /*0320*/  IMAD.MOV.U32 R21, RZ, RZ, 0x40798199 ;  /* 0x40798199ff157424 */ /* 0x000fce00078e00ff */
[----:B--2---:R-:W-:Y:S05]  /*0330*/  CALL.REL.NOINC `($__internal_1_$__cuda_sm20_div_rn_f64_full) ;  /* 0x0000000c00107944 */ /* 0x004fea0003c00000 */
[----:B------:R-:W-:Y:S01]  /*0340*/  IMAD.MOV.U32 R14, RZ, RZ, R16 ;  /* 0x000000ffff0e7224 */ /* 0x000fe200078e0010 */
[----:B------:R-:W-:-:S07]  /*0350*/  MOV R15, R17 ;  /* 0x00000011000f7202 */ /* 0x000fce0000000f00 */
.L_x_70:
[----:B------:R-:W-:Y:S05]  /*0360*/  BSYNC.RECONVERGENT B2 ;  /* 0x0000000000027941 */ /* 0x000fea0003800200 */
.L_x_69:
[----:B------:R-:W0:Y:S01]  /*0370*/  F2F.F64.F32 R16, R35 ;  /* 0x0000002300107310 */ /* 0x000e220000201800 */
[----:B------:R-:W-:Y:S01]  /*0380*/  IMAD.MOV.U32 R6, RZ, RZ, 0x1 ;  /* 0x00000001ff067424 */ /* 0x000fe200078e00ff */
[----:B------:R-:W-:Y:S06]  /*0390*/  BSSY.RECONVERGENT B2, `(.L_x_71) ;  /* 0x0000015000027945 */ /* 0x000fec0003800200 */
[----:B0-----:R-:W0:Y:S02]  /*03a0*/  MUFU.RCP64H R7, R17 ;  /* 0x0000001100077308 */ /* 0x001e240000001800 */
        /* <DEDUP_REMOVED lines=12> */
[----:B------:R-:W-:Y:S01]  /*0470*/  MOV R20, RZ ;  /* 0x000000ff00147202 */ /* 0x000fe20000000f00 */
[----:B------:R-:W-:Y:S01]  /*0480*/  IMAD.MOV.U32 R7, RZ, RZ, R17 ;  /* 0x000000ffff077224 */ /* 0x000fe200078e0011 */
[----:B------:R-:W-:Y:S01]  /*0490*/  MOV R6, 0x4c0 ;  /* 0x000004c000067802 */ /* 0x000fe20000000f00 */
[----:B------:R-:W-:-:S07]  /*04a0*/  IMAD.MOV.U32 R21, RZ, RZ, -0x3fb9f000 ;  /* 0xc0461000ff157424 */ /* 0x000fce00078e00ff */
[----:B--2---:R-:W-:Y:S05]  /*04b0*/  CALL.REL.NOINC `($__internal_1_$__cuda_sm20_div_rn_f64_full) ;  /* 0x0000000800b07944 */ /* 0x004fea0003c00000 */
[----:B------:R-:W-:Y:S02]  /*04c0*/  IMAD.MOV.U32 R6, RZ, RZ, R16 ;  /* 0x000000ffff067224 */ /* 0x000fe400078e0010 */
[----:B------:R-:W-:-:S07]  /*04d0*/  IMAD.MOV.U32 R7, RZ, RZ, R17 ;  /* 0x000000ffff077224 */ /* 0x000fce00078e0011 */
.L_x_72:
[----:B------:R-:W-:Y:S05]  /*04e0*/  BSYNC.RECONVERGENT B2 ;  /* 0x0000000000027941 */ /* 0x000fea0003800200 */
.L_x_71:
[----:B------:R-:W-:Y:S01]  /*04f0*/  FMUL R30, R30, 6 ;  /* 0x40c000001e1e7820 */ /* 0x000fe20000400000 */
[----:B------:R-:W-:Y:S01]  /*0500*/  UMOV UR4, 0x42140000 ;  /* 0x4214000000047882 */ /* 0x000fe20000000000 */
[----:B------:R-:W-:Y:S01]  /*0510*/  DADD R14, R6, R14 ;  /* 0x00000000060e7229 */ /* 0x000fe2000000000e */
[----:B------:R-:W-:Y:S01]  /*0520*/  MOV R17, UR4 ;  /* 0x0000000400117c02 */ /* 0x000fe20008000f00 */
[----:B------:R-:W0:Y:S01]  /*0530*/  MUFU.RCP R5, R30 ;  /* 0x0000001e00057308 */ /* 0x000e220000001000 */
[----:B------:R-:W-:Y:S07]  /*0540*/  BSSY.RECONVERGENT B2, `(.L_x_73) ;  /* 0x000000a000027945 */ /* 0x000fee0003800200 */
[----:B------:R-:W1:Y:S01]  /*0550*/  FCHK P0, R17, R30 ;  /* 0x0000001e11007302 */ /* 0x000e620000000000 */
[----:B0-----:R-:W-:-:S04]  /*0560*/  FFMA R16, -R30, R5, 1 ;  /* 0x3f8000001e107423 */ /* 0x001fc80000000105 */
[----:B------:R-:W-:-:S04]  /*0570*/  FFMA R5, R5, R16, R5 ;  /* 0x0000001005057223 */ /* 0x000fc80000000005 */
[----:B------:R-:W-:-:S04]  /*0580*/  FFMA R16, R5, 37, RZ ;  /* 0x4214000005107823 */ /* 0x000fc800000000ff */
[----:B------:R-:W-:-:S04]  /*0590*/  FFMA R7, -R30, R16, 37 ;  /* 0x421400001e077423 */ /* 0x000fc80000000110 */
[----:B------:R-:W-:Y:S01]  /*05a0*/  FFMA R5, R5, R7, R16 ;  /* 0x0000000705057223 */ /* 0x000fe20000000010 */
[----:B-1----:R-:W-:Y:S06]  /*05b0*/  @!P0 BRA `(.L_x_74) ;  /* 0x0000000000088947 */ /* 0x002fec0003800000 */
[----:B------:R-:W-:-:S07]  /*05c0*/  MOV R6, 0x5e0 ;  /* 0x000005e000067802 */ /* 0x000fce0000000f00 */
[----:B--2---:R-:W-:Y:S05]  /*05d0*/  CALL.REL.NOINC `($__internal_2_$__cuda_sm3x_div_rn_noftz_f32_slowpath) ;  /* 0x0000000c00dc7944 */ /* 0x004fea0003c00000 */
.L_x_74:
[----:B------:R-:W-:Y:S05]  /*05e0*/  BSYNC.RECONVERGENT B2 ;  /* 0x0000000000027941 */ /* 0x000fea0003800200 */
.L_x_73:
[----:B------:R-:W0:Y:S01]  /*05f0*/  F2F.F64.F32 R16, R31 ;  /* 0x0000001f00107310 */ /* 0x000e220000201800 */
[----:B------:R-:W-:Y:S01]  /*0600*/  IMAD.MOV.U32 R6, RZ, RZ, 0x1 ;  /* 0x00000001ff067424 */ /* 0x000fe200078e00ff */
[----:B------:R-:W-:Y:S06]  /*0610*/  BSSY.RECONVERGENT B2, `(.L_x_75) ;  /* 0x0000017000027945 */ /* 0x000fec0003800200 */
[----:B------:R-:W1:Y:S08]  /*0620*/  F2F.F64.F32 R30, R5 ;  /* 0x00000005001e7310 */ /* 0x000e700000201800 */
[----:B0-----:R-:W0:Y:S01]  /*0630*/  MUFU.RCP64H R7, R17 ;  /* 0x0000001100077308 */ /* 0x001e220000001800 */
[----:B-1----:R-:W-:-:S02]  /*0640*/  DADD R30, R14, R30 ;  /* 0x000000000e1e7229 */ /* 0x002fc4000000001e */
        /* <DEDUP_REMOVED lines=19> */
.L_x_76:
[----:B------:R-:W-:Y:S05]  /*0780*/  BSYNC.RECONVERGENT B2 ;  /* 0x0000000000027941 */ /* 0x000fea0003800200 */
.L_x_75:
[----:B------:R-:W0:Y:S01]  /*0790*/  F2F.F64.F32 R14, R0 ;  /* 0x00000000000e7310 */ /* 0x000e220000201800 */
[----:B------:R-:W-:Y:S01]  /*07a0*/  MOV R16, 0x1 ;  /* 0x0000000100107802 */ /* 0x000fe20000000f00 */
[----:B------:R-:W-:Y:S01]  /*07b0*/  BSSY.RECONVERGENT B2, `(.L_x_77) ;  /* 0x0000014000027945 */ /* 0x000fe20003800200 */
[----:B------:R-:W-:-:S05]  /*07c0*/  DADD R30, R30, R6 ;  /* 0x000000001e1e7229 */ /* 0x000fca0000000006 */
[----:B0-----:R-:W0:Y:S02]  /*07d0*/  MUFU.RCP64H R17, R15 ;  /* 0x0000000f00117308 */ /* 0x001e240000001800 */
        /* <DEDUP_REMOVED lines=12> */
[----:B------:R-:W-:Y:S01]  /*08a0*/  MOV R18, R14 ;  /* 0x0000000e00127202 */ /* 0x000fe20000000f00 */
[----:B------:R-:W-:Y:S01]  /*08b0*/  IMAD.MOV.U32 R21, RZ, RZ, 0x3fe00000 ;  /* 0x3fe00000ff157424 */ /* 0x000fe200078e00ff */
[----:B------:R-:W-:Y:S01]  /*08c0*/  MOV R6, 0x8f0 ;  /* 0x000008f000067802 */ /* 0x000fe20000000f00 */
[----:B------:R-:W-:-:S07]  /*08d0*/  IMAD.MOV.U32 R7, RZ, RZ, R15 ;  /* 0x000000ffff077224 */ /* 0x000fce00078e000f */
[----:B--2---:R-:W-:Y:S05]  /*08e0*/  CALL.REL.NOINC `($__internal_1_$__cuda_sm20_div_rn_f64_full) ;  /* 0x0000000400a47944 */ /* 0x004fea0003c00000 */
.L_x_78:
[----:B------:R-:W-:Y:S05]  /*08f0*/  BSYNC.RECONVERGENT B2 ;  /* 0x0000000000027941 */ /* 0x000fea0003800200 */
.L_x_77:
[----:B------:R-:W-:Y:S01]  /*0900*/  FSETP.GEU.AND P0, PT, R0, 1.175494350822287508e-38, PT ;  /* 0x008000000000780b */ /* 0x000fe20003f0e000 */
[----:B------:R-:W-:Y:S01]  /*0910*/  IMAD.MOV.U32 R19, RZ, RZ, 0x3e055027 ;  /* 0x3e055027ff137424 */ /* 0x000fe200078e00ff */
[----:B------:R-:W-:Y:S01]  /*0920*/  DADD R30, R30, R16 ;  /* 0x000000001e1e7229 */ /* 0x000fe20000000010 */
[----:B------:R-:W-:Y:S01]  /*0930*/  UMOV UR4, 0xaa21a71a ;  /* 0xaa21a71a00047882 */ /* 0x000fe20000000000 */
[----:B------:R-:W-:-:S06]  /*0940*/  UMOV UR5, 0x3fdd67f0 ;  /* 0x3fdd67f000057882 */ /* 0x000fcc0000000000 */
[----:B------:R-:W-:Y:S01]  /*0950*/  DFMA R30, R14, 0.25, R30 ;  /* 0x3fd000000e1e782b */ /* 0x000fe2000000001e */
[----:B--2---:R-:W-:-:S04]  /*0960*/  IMAD.WIDE R14, R2, 0x4, R10 ;  /* 0x00000004020e7825 */ /* 0x004fc800078e020a */
[----:B------:R-:W-:-:S04]  /*0970*/  @!P0 FMUL R0, R0, 8388608 ;  /* 0x4b00000000008820 */ /* 0x000fc80000400000 */
[----:B------:R-:W-:Y:S01]  /*0980*/  VIADD R5, R0, 0xc0d55555 ;  /* 0xc0d5555500057836 */ /* 0x000fe20000000000 */
[----:B------:R-:W-:Y:S01]  /*0990*/  DADD R30, R30, UR4 ;  /* 0x000000041e1e7e29 */ /* 0x000fe20008000000 */
[----:B------:R-:W-:Y:S02]  /*09a0*/  R2UR UR4, R12 ;  /* 0x000000000c0472ca */ /* 0x000fe400000e0000 */
[----:B------:R-:W-:Y:S02]  /*09b0*/  R2UR UR5, R13 ;  /* 0x000000000d0572ca */ /* 0x000fe400000e0000 */
[----:B------:R-:W-:-:S04]  /*09c0*/  LOP3.LUT R7, R5, 0xff800000, RZ, 0xc0, !PT ;  /* 0xff80000005077812 */ /* 0x000fc800078ec0ff */
[-C--:B------:R-:W-:Y:S02]  /*09d0*/  IADD3 R5, PT, PT, R0, -R7.reuse, RZ ;  /* 0x8000000700057210 */ /* 0x080fe40007ffe0ff */
[----:B------:R-:W-:Y:S01]  /*09e0*/  I2FP.F32.S32 R6, R7 ;  /* 0x0000000700067245 */ /* 0x000fe20000201400 */
[----:B------:R-:W-:Y:S02]  /*09f0*/  IMAD.MOV.U32 R7, RZ, RZ, 0x7f800000 ;  /* 0x7f800000ff077424 */ /* 0x000fe400078e00ff */
[----:B------:R-:W-:-:S04]  /*0a00*/  FADD R18, R5, -1 ;  /* 0xbf80000005127421 */ /* 0x000fc80000000000 */
[----:B------:R-:W-:-:S04]  /*0a10*/  FFMA R5, R18, -R19, 0.14084610342979431152 ;  /* 0x3e1039f612057423 */ /* 0x000fc80000000813 */
[----:B------:R-:W-:-:S04]  /*0a20*/  FFMA R5, R18, R5, -0.12148627638816833496 ;  /* 0xbdf8cdcc12057423 */ /* 0x000fc80000000005 */
[----:B------:R-:W-:-:S04]  /*0a30*/  FFMA R5, R18, R5, 0.13980610668659210205 ;  /* 0x3e0f295512057423 */ /* 0x000fc80000000005 */
[----:B------:R-:W-:-:S04]  /*0a40*/  FFMA R5, R18, R5, -0.16684235632419586182 ;  /* 0xbe2ad8b912057423 */ /* 0x000fc80000000005 */
[----:B------:R-:W-:-:S04]  /*0a50*/  FFMA R5, R18, R5, 0.20012299716472625732 ;  /* 0x3e4ced0b12057423 */ /* 0x000fc80000000005 */
[----:B------:R-:W-:-:S04]  /*0a60*/  FFMA R5, R18, R5, -0.24999669194221496582 ;  /* 0xbe7fff2212057423 */ /* 0x000fc80000000005 */
[----:B------:R-:W-:-:S04]  /*0a70*/  FFMA R5, R18, R5, 0.33333182334899902344 ;  /* 0x3eaaaa7812057423 */ /* 0x000fc80000000005 */
[----:B------:R-:W-:Y:S01]  /*0a80*/  FFMA R19, R18, R5, -0.5 ;  /* 0xbf00000012137423 */ /* 0x000fe20000000005 */
[----:B------:R-:W-:Y:S02]  /*0a90*/  FSEL R5, RZ, -23, P0 ;  /* 0xc1b80000ff057808 */ /* 0x000fe40000000000 */
[----:B------:R-:W-:Y:S01]  /*0aa0*/  ISETP.GT.U32.AND P0, PT, R0, 0x7f7fffff, PT ;  /* 0x7f7fffff0000780c */ /* 0x000fe20003f04070 */
[----:B------:R-:W-:Y:S02]  /*0ab0*/  FMUL R19, R18, R19 ;  /* 0x0000001312137220 */ /* 0x000fe40000400000 */
[----:B------:R-:W-:Y:S02]  /*0ac0*/  FFMA R5, R6, 1.1920928955078125e-07, R5 ;  /* 0x3400000006057823 */ /* 0x000fe40000000005 */
[----:B------:R-:W-:-:S04]  /*0ad0*/  FFMA R18, R18, R19, R18 ;  /* 0x0000001312127223 */ /* 0x000fc80000000012 */
[----:B------:R-:W-:-:S04]  /*0ae0*/  FFMA R5, R5, 0.69314718246459960938, R18 ;  /* 0x3f31721805057823 */ /* 0x000fc80000000012 */
[C---:B------:R-:W-:Y:S01]  /*0af0*/  @P0 FFMA R5, R0.reuse, R7, +INF ;  /* 0x7f80000000050423 */ /* 0x040fe20000000007 */
[----:B------:R-:W-:-:S04]  /*0b00*/  FSETP.NEU.AND P0, PT, R0, RZ, PT ;  /* 0x000000ff0000720b */ /* 0x000fc80003f0d000 */
[----:B------:R-:W-:-:S04]  /*0b10*/  FSEL R5, R5, -INF , P0 ;  /* 0xff80000005057808 */ /* 0x000fc80000000000 */
[----:B------:R-:W0:Y:S02]  /*0b20*/  F2F.F64.F32 R6, R5 ;  /* 0x0000000500067310 */ /* 0x000e240000201800 */
[----:B0-----:R-:W-:-:S10]  /*0b30*/  DFMA R6, R6, 0.25, R30 ;  /* 0x3fd000000606782b */ /* 0x001fd4000000001e */
[----:B------:R-:W0:Y:S02]  /*0b40*/  F2F.F32.F64 R6, R6 ;  /* 0x0000000600067310 */ /* 0x000e240000301000 */
[----:B0-----:R-:W-:-:S05]  /*0b50*/  FADD R17, -R6, -RZ ;  /* 0x800000ff06117221 */ /* 0x001fca0000000100 */
[----:B------:R1:W-:Y:S01]  /*0b60*/  STG.E desc[UR4][R14.64], R17 ;  /* 0x000000110e007986 */ /* 0x0003e2000c101904 */
[----:B------:R-:W-:Y:S05]  /*0b70*/  BRA `(.L_x_79) ;  /* 0x0000000000ec7947 */ /* 0x000fea0003800000 */
.L_x_68:
[----:B------:R-:W-:Y:S01]  /*0b80*/  FMUL R0, R6, R6 ;  /* 0x0000000606007220 */ /* 0x000fe20000400000 */
[----:B------:R-:W-:Y:S01]  /*0b90*/  MOV R5, 0x3bbb989d ;  /* 0x3bbb989d00057802 */ /* 0x000fe20000000f00 */
[----:B------:R-:W-:Y:S01]  /*0ba0*/  IMAD.MOV.U32 R6, RZ, RZ, 0x437c0000 ;  /* 0x437c0000ff067424 */ /* 0x000fe200078e00ff */
[----:B------:R-:W-:Y:S01]  /*0bb0*/  UMOV UR4, 0x3365de00 ;  /* 0x3365de0000047882 */ /* 0x000fe20000000000 */
[----:B------:R-:W-:Y:S01]  /*0bc0*/  FMUL R0, R0, -0.5 ;  /* 0xbf00000000007820 */ /* 0x000fe20000400000 */
[----:B------:R-:W-:-:S03]  /*0bd0*/  UMOV UR5, 0x3fe98845 ;  /* 0x3fe9884500057882 */ /* 0x000fc60000000000 */
[----:B------:R-:W-:-:S04]  /*0be0*/  FFMA.SAT R5, R0, R5, 0.5 ;  /* 0x3f00000000057423 */ /* 0x000fc80000002005 */
[----:B------:R-:W-:-:S04]  /*0bf0*/  FFMA.RM R5, R5, R6, 12582913 ;  /* 0x4b40000105057423 */ /* 0x000fc80000004006 */
[C---:B------:R-:W-:Y:S01]  /*0c00*/  FADD R7, R5.reuse, -12583039 ;  /* 0xcb40007f05077421 */ /* 0x040fe20000000000 */
[----:B------:R-:W-:-:S03]  /*0c10*/  IMAD.SHL.U32 R5, R5, 0x800000, RZ ;  /* 0x0080000005057824 */ /* 0x000fc600078e00ff */
[----:B------:R-:W-:-:S04]  /*0c20*/  FFMA R7, R0, 1.4426950216293334961, -R7 ;  /* 0x3fb8aa3b00077823 */ /* 0x000fc80000000807 */
[----:B------:R-:W-:-:S06]  /*0c30*/  FFMA R14, R0, 1.925963033500011079e-08, R7 ;  /* 0x32a57060000e7823 */ /* 0x000fcc0000000007 */
[----:B------:R-:W0:Y:S02]  /*0c40*/  MUFU.EX2 R14, R14 ;  /* 0x0000000e000e7308 */ /* 0x000e240000000800 */
[----:B0-----:R-:W-:Y:S01]  /*0c50*/  FMUL R5, R5, R14 ;  /* 0x0000000e05057220 */ /* 0x001fe20000400000 */
[----:B------:R-:W-:-:S05]  /*0c60*/  IMAD.MOV.U32 R14, RZ, RZ, 0x3e800000 ;  /* 0x3e800000ff0e7424 */ /* 0x000fca00078e00ff */
[----:B------:R-:W0:Y:S02]  /*0c70*/  F2F.F64.F32 R6, R5 ;  /* 0x0000000500067310 */ /* 0x000e240000201800 */
[----:B0-----:R-:W-:Y:S01]  /*0c80*/  DMUL R6, R6, UR4 ;  /* 0x0000000406067c28 */ /* 0x001fe20008000000 */
[----:B------:R-:W-:Y:S02]  /*0c90*/  R2UR UR4, R12 ;  /* 0x000000000c0472ca */ /* 0x000fe400000e0000 */
[----:B------:R-:W-:-:S03]  /*0ca0*/  R2UR UR5, R13 ;  /* 0x000000000d0572ca */ /* 0x000fc600000e0000 */
[----:B------:R-:W0:Y:S02]  /*0cb0*/  F2F.F32.F64 R0, R6 ;  /* 0x0000000600007310 */ /* 0x000e240000301000 */
[----:B0-----:R-:W-:-:S04]  /*0cc0*/  FADD R0, R0, -1 ;  /* 0xbf80000000007421 */ /* 0x001fc80000000000 */
[C---:B------:R-:W-:Y:S01]  /*0cd0*/  FADD R15, -|R0|.reuse, 1 ;  /* 0x3f800000000f7421 */ /* 0x040fe20000000300 */
[----:B------:R-:W-:-:S05]  /*0ce0*/  FSETP.GT.AND P0, PT, |R0|, 8.50705917302346158658e+37, PT ;  /* 0x7e8000000000780b */ /* 0x000fca0003f04200 */
[----:B------:R-:W0:Y:S02]  /*0cf0*/  MUFU.RCP R15, R15 ;  /* 0x0000000f000f7308 */ /* 0x000e240000001000 */
[----:B0-----:R-:W-:Y:S01]  /*0d00*/  FADD R17, R15, R15 ;  /* 0x0000000f0f117221 */ /* 0x001fe20000000000 */
[----:B------:R-:W-:-:S03]  /*0d10*/  MOV R15, 0x3d39bf78 ;  /* 0x3d39bf78000f7802 */ /* 0x000fc60000000f00 */
[----:B------:R-:W-:-:S05]  /*0d20*/  FMUL R17, |R0|, R17 ;  /* 0x0000001100117220 */ /* 0x000fca0000400200 */
[----:B------:R-:W-:-:S04]  /*0d30*/  FSEL R16, R17, -2, !P0 ;  /* 0xc000000011107808 */ /* 0x000fc80004000000 */
[C---:B------:R-:W-:Y:S01]  /*0d40*/  ISETP.GE.U32.AND P0, PT, R16.reuse, 0x7f800000, PT ;  /* 0x7f8000001000780c */ /* 0x040fe20003f06070 */
[----:B------:R-:W-:-:S03]  /*0d50*/  FADD.RZ R5, R16, 1 ;  /* 0x3f80000010057421 */ /* 0x000fc6000000c000 */
[----:B------:R-:W-:Y:S02]  /*0d60*/  ISETP.GT.AND P2, PT, R16, -0x40800000, P0 ;  /* 0xbf8000001000780c */ /* 0x000fe40000744270 */
[----:B------:R-:W-:-:S04]  /*0d70*/  IADD3 R5, PT, PT, R5, -0x3f400000, RZ ;  /* 0xc0c0000005057810 */ /* 0x000fc80007ffe0ff */
[----:B------:R-:W-:-:S04]  /*0d80*/  LOP3.LUT R5, R5, 0xff800000, RZ, 0xc0, !PT ;  /* 0xff80000005057812 */ /* 0x000fc800078ec0ff */
[----:B------:R-:W-:Y:S01]  /*0d90*/  IADD3 R7, PT, PT, -R5, 0x40800000, RZ ;  /* 0x4080000005077810 */ /* 0x000fe20007ffe1ff */
[----:B------:R-:W-:Y:S01]  /*0da0*/  IMAD.IADD R6, R16, 0x1, -R5 ;  /* 0x0000000110067824 */ /* 0x000fe200078e0a05 */
[----:B------:R-:W-:-:S03]  /*0db0*/  I2FP.F32.S32 R5, R5 ;  /* 0x0000000500057245 */ /* 0x000fc60000201400 */
[----:B------:R-:W-:Y:S02]  /*0dc0*/  FFMA R7, R7, R14, -1 ;  /* 0xbf80000007077423 */ /* 0x000fe4000000000e */
[----:B------:R-:W-:Y:S02]  /*0dd0*/  FMUL R5, R5, 1.1920928955078125e-07 ;  /* 0x3400000005057820 */ /* 0x000fe40000400000 */
[----:B------:R-:W-:-:S04]  /*0de0*/  FADD R6, R6, R7 ;  /* 0x0000000706067221 */ /* 0x000fc80000000000 */
[----:B------:R-:W-:Y:S01]  /*0df0*/  FFMA R7, R6, -R15, 0.10546888411045074463 ;  /* 0x3dd8001206077423 */ /* 0x000fe2000000080f */
[----:B------:R-:W-:-:S03]  /*0e00*/  @P0 IMAD.MOV.U32 R15, RZ, RZ, 0x7f800000 ;  /* 0x7f800000ff0f0424 */ /* 0x000fc600078e00ff */
[----:B------:R-:W-:-:S04]  /*0e10*/  FFMA R7, R6, R7, -0.13229703903198242188 ;  /* 0xbe0778e006077423 */ /* 0x000fc80000000007 */
[----:B------:R-:W-:-:S04]  /*0e20*/  FFMA R7, R6, R7, 0.14491446316242218018 ;  /* 0x3e14647506077423 */ /* 0x000fc80000000007 */
[----:B------:R-:W-:-:S04]  /*0e30*/  FFMA R7, R6, R7, -0.16641564667224884033 ;  /* 0xbe2a68dd06077423 */ /* 0x000fc80000000007 */
[----:B------:R-:W-:-:S04]  /*0e40*/  FFMA R7, R6, R7, 0.19988867640495300293 ;  /* 0x3e4caf9e06077423 */ /* 0x000fc80000000007 */
[----:B------:R-:W-:-:S04]  /*0e50*/  FFMA R7, R6, R7, -0.25000196695327758789 ;  /* 0xbe80004206077423 */ /* 0x000fc80000000007 */
[----:B------:R-:W-:-:S04]  /*0e60*/  FFMA R7, R6, R7, 0.33333510160446166992 ;  /* 0x3eaaaae606077423 */ /* 0x000fc80000000007 */
[----:B------:R-:W-:-:S04]  /*0e70*/  FFMA R7, R6, R7, -0.5 ;  /* 0xbf00000006077423 */ /* 0x000fc80000000007 */
[----:B------:R-:W-:-:S04]  /*0e80*/  FMUL R7, R6, R7 ;  /* 0x0000000706077220 */ /* 0x000fc80000400000 */
[----:B------:R-:W-:Y:S01]  /*0e90*/  FFMA R6, R6, R7, R6 ;  /* 0x0000000706067223 */ /* 0x000fe20000000006 */
[----:B------:R-:W-:-:S03]  /*0ea0*/  IMAD.MOV.U32 R7, RZ, RZ, 0x3f000000 ;  /* 0x3f000000ff077424 */ /* 0x000fc600078e00ff */
[----:B------:R-:W-:Y:S01]  /*0eb0*/  FFMA R5, R5, 0.69314718246459960938, R6 ;  /* 0x3f31721805057823 */ /* 0x000fe20000000006 */
[C---:B------:R-:W-:Y:S01]  /*0ec0*/  @P2 FFMA R5, R16.reuse, R15, +INF ;  /* 0x7f80000010052423 */ /* 0x040fe2000000000f */
[----:B------:R-:W-:Y:S02]  /*0ed0*/  @P0 FSETP.NEU.AND P2, PT, R16, RZ, PT ;  /* 0x000000ff1000020b */ /* 0x000fe40003f4d000 */
[----:B------:R-:W-:Y:S01]  /*0ee0*/  LOP3.LUT R0, R7, 0x80000000, R0, 0xb8, !PT ;  /* 0x8000000007007812 */ /* 0x000fe200078eb800 */
[----:B--2---:R-:W-:Y:S01]  /*0ef0*/  IMAD.WIDE R6, R2, 0x4, R10 ;  /* 0x0000000402067825 */ /* 0x004fe200078e020a */
[----:B------:R-:W-:-:S05]  /*0f00*/  @P0 FSEL R5, R5, -RZ, P2 ;  /* 0x800000ff05050208 */ /* 0x000fca0001000000 */
[----:B------:R-:W-:-:S05]  /*0f10*/  FMUL R5, R0, R5 ;  /* 0x0000000500057220 */ /* 0x000fca0000400000 */
[----:B------:R0:W-:Y:S02]  /*0f20*/  STG.E desc[UR4][R6.64], R5 ;  /* 0x0000000506007986 */ /* 0x0001e4000c101904 */
.L_x_79:
[----:B------:R-:W-:Y:S05]  /*0f30*/  BSYNC.RECONVERGENT B0 ;  /* 0x0000000000007941 */ /* 0x000fea0003800200 */
.L_x_67:
[----:B------:R-:W-:Y:S05]  /*0f40*/  @!P1 BRA `(.L_x_80) ;  /* 0xfffffff000689947 */ /* 0x000fea000383ffff */
.L_x_66:
[----:B------:R-:W-:Y:S05]  /*0f50*/  BSYNC.RECONVERGENT B1 ;  /* 0x0000000000017941 */ /* 0x000fea0003800200 */
.L_x_65:
[----:B------:R-:W-:Y:S06]  /*0f60*/  BAR.SYNC.DEFER_BLOCKING 0x0 ;  /* 0x0000000000007b1d */ /* 0x000fec0000010000 */
[----:B------:R-:W-:Y:S05]  /*0f70*/  EXIT ;  /* 0x000000000000794d */ /* 0x000fea0003800000 */
        .weak           $__internal_1_$__cuda_sm20_div_rn_f64_full
        .type           $__internal_1_$__cuda_sm20_div_rn_f64_full,@function
        .size           $__internal_1_$__cuda_sm20_div_rn_f64_full,($__internal_2_$__cuda_sm3x_div_rn_noftz_f32_slowpath - $__internal_1_$__cuda_sm20_div_rn_f64_full)
$__internal_1_$__cuda_sm20_div_rn_f64_full:
[C---:B------:R-:W-:Y:S01]  /*0f80*/  FSETP.GEU.AND P0, PT, |R7|.reuse, 1.469367938527859385e-39, PT ;  /* 0x001000000700780b */ /* 0x040fe20003f0e200 */
[----:B------:R-:W-:Y:S01]  /*0f90*/  IMAD.MOV.U32 R24, RZ, RZ, 0x1 ;  /* 0x00000001ff187424 */ /* 0x000fe200078e00ff */
[----:B------:R-:W-:Y:S01]  /*0fa0*/  LOP3.LUT R16, R7, 0x800fffff, RZ, 0xc0, !PT ;  /* 0x800fffff07107812 */ /* 0x000fe200078ec0ff */
[----:B------:R-:W-:Y:S01]  /*0fb0*/  BSSY.RECONVERGENT B3, `(.L_x_81) ;  /* 0x0000055000037945 */ /* 0x000fe20003800200 */
[----:B------:R-:W-:Y:S02]  /*0fc0*/  MOV R19, R7 ;  /* 0x0000000700137202 */ /* 0x000fe40000000f00 */
[----:B------:R-:W-:Y:S01]  /*0fd0*/  LOP3.LUT R17, R16, 0x3ff00000, RZ, 0xfc, !PT ;  /* 0x3ff0000010117812 */ /* 0x000fe200078efcff */
[----:B------:R-:W-:Y:S01]  /*0fe0*/  IMAD.MOV.U32 R16, RZ, RZ, R18 ;  /* 0x000000ffff107224 */ /* 0x000fe200078e0012 */
[C---:B------:R-:W-:Y:S02]  /*0ff0*/  FSETP.GEU.AND P3, PT, |R21|.reuse, 1.469367938527859385e-39, PT ;  /* 0x001000001500780b */ /* 0x040fe40003f6e200 */
[----:B------:R-:W-:-:S02]  /*1000*/  LOP3.LUT R5, R21, 0x7ff00000, RZ, 0xc0, !PT ;  /* 0x7ff0000015057812 */ /* 0x000fc400078ec0ff */
[----:B------:R-:W-:Y:S01]  /*1010*/  LOP3.LUT R33, R7, 0x7ff00000, RZ, 0xc0, !PT ;  /* 0x7ff0000007217812 */ /* 0x000fe200078ec0ff */
[----:B------:R-:W-:Y:S01]  /*1020*/  @!P0 DMUL R16, R18, 8.98846567431157953865e+307 ;  /* 0x7fe0000012108828 */ /* 0x000fe20000000000 */
[----:B------:R-:W-:Y:S02]  /*1030*/  MOV R7, 0x1ca00000 ;  /* 0x1ca0000000077802 */ /* 0x000fe40000000f00 */
[----:B------:R-:W-:Y:S02]  /*1040*/  ISETP.GE.U32.AND P2, PT, R5, R33, PT ;  /* 0x000000210500720c */ /* 0x000fe40003f46070 */
[----:B------:R-:W-:Y:S01]  /*1050*/  MOV R32, R5 ;  /* 0x0000000500207202 */ /* 0x000fe20000000f00 */
[----:B------:R-:W0:Y:S02]  /*1060*/  MUFU.RCP64H R25, R17 ;  /* 0x0000001100197308 */ /* 0x000e240000001800 */
[----:B------:R-:W-:Y:S02]  /*1070*/  @!P3 LOP3.LUT R22, R19, 0x7ff00000, RZ, 0xc0, !PT ;  /* 0x7ff000001316b812 */ /* 0x000fe400078ec0ff */
[----:B------:R-:W-:-:S02]  /*1080*/  @!P0 LOP3.LUT R33, R17, 0x7ff00000, RZ, 0xc0, !PT ;  /* 0x7ff0000011218812 */ /* 0x000fc400078ec0ff */
[----:B------:R-:W-:Y:S01]  /*1090*/  @!P3 ISETP.GE.U32.AND P4, PT, R5, R22, PT ;  /* 0x000000160500b20c */ /* 0x000fe20003f86070 */
[----:B------:R-:W-:Y:S02]  /*10a0*/  IMAD.MOV.U32 R22, RZ, RZ, R20 ;  /* 0x000000ffff167224 */ /* 0x000fe400078e0014 */
[----:B------:R-:W-:Y:S01]  /*10b0*/  VIADD R34, R33, 0xffffffff ;  /* 0xffffffff21227836 */ /* 0x000fe20000000000 */
[----:B------:R-:W-:-:S04]  /*10c0*/  @!P3 SEL R23, R7, 0x63400000, !P4 ;  /* 0x634000000717b807 */ /* 0x000fc80006000000 */
[----:B------:R-:W-:Y:S01]  /*10d0*/  @!P3 LOP3.LUT R28, R23, 0x80000000, R21, 0xf8, !PT ;  /* 0x80000000171cb812 */ /* 0x000fe200078ef815 */
[----:B0-----:R-:W-:-:S03]  /*10e0*/  DFMA R26, R24, -R16, 1 ;  /* 0x3ff00000181a742b */ /* 0x001fc60000000810 */
[----:B------:R-:W-:Y:S01]  /*10f0*/  @!P3 LOP3.LUT R29, R28, 0x100000, RZ, 0xfc, !PT ;  /* 0x001000001c1db812 */ /* 0x000fe200078efcff */
[----:B------:R-:W-:-:S04]  /*1100*/  @!P3 IMAD.MOV.U32 R28, RZ, RZ, RZ ;  /* 0x000000ffff1cb224 */ /* 0x000fc800078e00ff */
[----:B------:R-:W-:-:S08]  /*1110*/  DFMA R26, R26, R26, R26 ;  /* 0x0000001a1a1a722b */ /* 0x000fd0000000001a */
[----:B------:R-:W-:Y:S01]  /*1120*/  DFMA R26, R24, R26, R24 ;  /* 0x0000001a181a722b */ /* 0x000fe20000000018 */
[----:B------:R-:W-:-:S04]  /*1130*/  SEL R25, R7, 0x63400000, !P2 ;  /* 0x6340000007197807 */ /* 0x000fc80005000000 */
[----:B------:R-:W-:-:S03]  /*1140*/  LOP3.LUT R23, R25, 0x800fffff, R21, 0xf8, !PT ;  /* 0x800fffff19177812 */ /* 0x000fc600078ef815 */
[----:B------:R-:W-:-:S03]  /*1150*/  DFMA R24, R26, -R16, 1 ;  /* 0x3ff000001a18742b */ /* 0x000fc60000000810 */
[----:B------:R-:W-:-:S05]  /*1160*/  @!P3 DFMA R22, R22, 2, -R28 ;  /* 0x400000001616b82b */ /* 0x000fca000000081c */
[----:B------:R-:W-:-:S05]  /*1170*/  DFMA R24, R26, R24, R26 ;  /* 0x000000181a18722b */ /* 0x000fca000000001a */
[----:B------:R-:W-:-:S03]  /*1180*/  @!P3 LOP3.LUT R32, R23, 0x7ff00000, RZ, 0xc0, !PT ;  /* 0x7ff000001720b812 */ /* 0x000fc600078ec0ff */
[----:B------:R-:W-:Y:S02]  /*1190*/  DMUL R26, R24, R22 ;  /* 0x00000016181a7228 */ /* 0x000fe40000000000 */
[----:B------:R-:W-:-:S05]  /*11a0*/  VIADD R28, R32, 0xffffffff ;  /* 0xffffffff201c7836 */ /* 0x000fca0000000000 */
[----:B------:R-:W-:Y:S01]  /*11b0*/  ISETP.GT.U32.AND P0, PT, R28, 0x7feffffe, PT ;  /* 0x7feffffe1c00780c */ /* 0x000fe20003f04070 */
[----:B------:R-:W-:-:S03]  /*11c0*/  DFMA R28, R26, -R16, R22 ;  /* 0x800000101a1c722b */ /* 0x000fc60000000016 */
[----:B------:R-:W-:-:S05]  /*11d0*/  ISETP.GT.U32.OR P0, PT, R34, 0x7feffffe, P0 ;  /* 0x7feffffe2200780c */ /* 0x000fca0000704470 */
[----:B------:R-:W-:-:S08]  /*11e0*/  DFMA R28, R24, R28, R26 ;  /* 0x0000001c181c722b */ /* 0x000fd0000000001a */
        /* <DEDUP_REMOVED lines=13> */
[----:B------:R-:W-:-:S09]  /*12c0*/  MOV R20, RZ ;  /* 0x000000ff00147202 */ /* 0x000fd20000000f00 */
[C---:B------:R-:W-:Y:S02]  /*12d0*/  FSETP.NEU.AND P0, PT, R17.reuse, RZ, PT ;  /* 0x000000ff1100720b */ /* 0x040fe40003f0d000 */
[----:B------:R-:W-:-:S04]  /*12e0*/  LOP3.LUT R19, R17, 0x80000000, R19, 0x48, !PT ;  /* 0x8000000011137812 */ /* 0x000fc800078e4813 */
[----:B------:R-:W-:-:S07]  /*12f0*/  LOP3.LUT R21, R19, R21, RZ, 0xfc, !PT ;  /* 0x0000001513157212 */ /* 0x000fce00078efcff */
[----:B------:R-:W-:Y:S05]  /*1300*/  @!P0 BRA `(.L_x_83) ;  /* 0x00000000007c8947 */ /* 0x000fea0003800000 */
[----:B------:R-:W-:Y:S01]  /*1310*/  IMAD.MOV R17, RZ, RZ, -R5 ;  /* 0x000000ffff117224 */ /* 0x000fe200078e0a05 */
[----:B------:R-:W-:Y:S01]  /*1320*/  DMUL.RP R20, R28, R20 ;  /* 0x000000141c147228 */ /* 0x000fe20000008000 */
[----:B------:R-:W-:Y:S01]  /*1330*/  IMAD.MOV.U32 R16, RZ, RZ, RZ ;  /* 0x000000ffff107224 */ /* 0x000fe200078e00ff */
[----:B------:R-:W-:-:S05]  /*1340*/  IADD3 R5, PT, PT, -R5, -0x43300000, RZ ;  /* 0xbcd0000005057810 */ /* 0x000fca0007ffe1ff */
[----:B------:R-:W-:-:S03]  /*1350*/  DFMA R16, R24, -R16, R28 ;  /* 0x800000101810722b */ /* 0x000fc6000000001c */
[----:B------:R-:W-:-:S07]  /*1360*/  LOP3.LUT R19, R21, R19, RZ, 0x3c, !PT ;  /* 0x0000001315137212 */ /* 0x000fce00078e3cff */
[----:B------:R-:W-:-:S04]  /*1370*/  FSETP.NEU.AND P0, PT, |R17|, R5, PT ;  /* 0x000000051100720b */ /* 0x000fc80003f0d200 */
[----:B------:R-:W-:Y:S02]  /*1380*/  FSEL R24, R20, R24, !P0 ;  /* 0x0000001814187208 */ /* 0x000fe40004000000 */
[----:B------:R-:W-:Y:S01]  /*1390*/  FSEL R25, R19, R25, !P0 ;  /* 0x0000001913197208 */ /* 0x000fe20004000000 */
[----:B------:R-:W-:Y:S06]  /*13a0*/  BRA `(.L_x_83) ;  /* 0x0000000000547947 */ /* 0x000fec0003800000 */
.L_x_82:
        /* <DEDUP_REMOVED lines=12> */
[----:B------:R-:W-:Y:S01]  /*1470*/  @!P0 IMAD.MOV.U32 R24, RZ, RZ, RZ ;  /* 0x000000ffff188224 */ /* 0x000fe200078e00ff */
[----:B------:R-:W-:-:S03]  /*1480*/  @P0 MOV R24, RZ ;  /* 0x000000ff00180202 */ /* 0x000fc60000000f00 */
[----:B------:R-:W-:Y:S01]  /*1490*/  @P0 IMAD.MOV.U32 R25, RZ, RZ, R5 ;  /* 0x000000ffff190224 */ /* 0x000fe200078e0005 */
[----:B------:R-:W-:Y:S06]  /*14a0*/  BRA `(.L_x_83) ;  /* 0x0000000000147947 */ /* 0x000fec0003800000 */
.L_x_85:
[----:B------:R-:W-:Y:S01]  /*14b0*/  LOP3.LUT R25, R19, 0x80000, RZ, 0xfc, !PT ;  /* 0x0008000013197812 */ /* 0x000fe200078efcff */
[----:B------:R-:W-:Y:S01]  /*14c0*/  IMAD.MOV.U32 R24, RZ, RZ, R18 ;  /* 0x000000ffff187224 */ /* 0x000fe200078e0012 */
[----:B------:R-:W-:Y:S06]  /*14d0*/  BRA `(.L_x_83) ;  /* 0x0000000000087947 */ /* 0x000fec0003800000 */
.L_x_84:
[----:B------:R-:W-:Y:S02]  /*14e0*/  LOP3.LUT R25, R21, 0x80000, RZ, 0xfc, !PT ;  /* 0x0008000015197812 */ /* 0x000fe400078efcff */
[----:B------:R-:W-:-:S07]  /*14f0*/  MOV R24, R20 ;  /* 0x0000001400187202 */ /* 0x000fce0000000f00 */
.L_x_83:
[----:B------:R-:W-:Y:S05]  /*1500*/  BSYNC.RECONVERGENT B3 ;  /* 0x0000000000037941 */ /* 0x000fea0003800200 */
.L_x_81:
[----:B------:R-:W-:Y:S02]  /*1510*/  HFMA2 R7, -RZ, RZ, 0, 0 ;  /* 0x00000000ff077431 */ /* 0x000fe400000001ff */
[----:B------:R-:W-:Y:S02]  /*1520*/  IMAD.MOV.U32 R16, RZ, RZ, R24 ;  /* 0x000000ffff107224 */ /* 0x000fe400078e0018 */
[----:B------:R-:W-:Y:S01]  /*1530*/  IMAD.MOV.U32 R17, RZ, RZ, R25 ;  /* 0x000000ffff117224 */ /* 0x000fe200078e0019 */
[----:B------:R-:W-:Y:S06]  /*1540*/  RET.REL.NODEC R6 `(_Z13_atanh2Hm1_32iPfS_) ;  /* 0xffffffe806ac7950 */ /* 0x000fec0003c3ffff */
        .weak           $__internal_2_$__cuda_sm3x_div_rn_noftz_f32_slowpath
        .type           $__internal_2_$__cuda_sm3x_div_rn_noftz_f32_slowpath,@function
        .size           $__internal_2_$__cuda_sm3x_div_rn_noftz_f32_slowpath,(.L_x_618 - $__internal_2_$__cuda_sm3x_div_rn_noftz_f32_slowpath)
$__internal_2_$__cuda_sm3x_div_rn_noftz_f32_slowpath:
[--C-:B------:R-:W-:Y:S01]  /*1550*/  SHF.R.U32.HI R5, RZ, 0x17, R30.reuse ;  /* 0x00000017ff057819 */ /* 0x100fe2000001161e */
[----:B------:R-:W-:Y:S04]  /*1560*/  BSSY.RECONVERGENT B3, `(.L_x_86) ;  /* 0x000005d000037945 */ /* 0x000fe80003800200 */
[----:B------:R-:W-:Y:S01]  /*1570*/  BSSY.RELIABLE B4, `(.L_x_87) ;  /* 0x000001b000047945 */ /* 0x000fe20003800100 */
[----:B------:R-:W-:Y:S01]  /*1580*/  IMAD.MOV.U32 R16, RZ, RZ, R30 ;  /* 0x000000ffff107224 */ /* 0x000fe200078e001e */
[----:B------:R-:W-:-:S05]  /*1590*/  LOP3.LUT R22, R5, 0xff, RZ, 0xc0, !PT ;  /* 0x000000ff05167812 */ /* 0x000fca00078ec0ff */
[----:B------:R-:W-:-:S05]  /*15a0*/  VIADD R18, R22, 0xffffffff ;  /* 0xffffffff16127836 */ /* 0x000fca0000000000 */
[----:B------:R-:W-:-:S13]  /*15b0*/  ISETP.GT.U32.AND P0, PT, R18, 0xfd, PT ;  /* 0x000000fd1200780c */ /* 0x000fda0003f04070 */
[----:B------:R-:W-:Y:S01]  /*15c0*/  @!P0 MOV R17, RZ ;  /* 0x000000ff00118202 */ /* 0x000fe20000000f00 */
[----:B------:R-:W-:Y:S06]  /*15d0*/  @!P0 BRA `(.L_x_88) ;  /* 0x0000000000508947 */ /* 0x000fec0003800000 */
[----:B------:R-:W-:Y:S01]  /*15e0*/  FSETP.GTU.FTZ.AND P0, PT, |R30|, +INF , PT ;  /* 0x7f8000001e00780b */ /* 0x000fe20003f1c200 */
[----:B------:R-:W-:-:S12]  /*15f0*/  IMAD.MOV.U32 R5, RZ, RZ, R30 ;  /* 0x000000ffff057224 */ /* 0x000fd800078e001e */
[----:B------:R-:W-:Y:S05]  /*1600*/  @P0 BREAK.RELIABLE B4 ;  /* 0x0000000000040942 */ /* 0x000fea0003800100 */
[----:B------:R-:W-:Y:S05]  /*1610*/  @P0 BRA `(.L_x_89) ;  /* 0x0000000400400947 */ /* 0x000fea0003800000 */
[----:B------:R-:W-:-:S05]  /*1620*/  IMAD.MOV.U32 R7, RZ, RZ, 0x42140000 ;  /* 0x42140000ff077424 */ /* 0x000fca00078e00ff */
[----:B------:R-:W-:-:S13]  /*1630*/  LOP3.LUT P0, RZ, R16, 0x7fffffff, R7, 0xc8, !PT ;  /* 0x7fffffff10ff7812 */ /* 0x000fda000780c807 */
[----:B------:R-:W-:Y:S05]  /*1640*/  @!P0 BREAK.RELIABLE B4 ;  /* 0x0000000000048942 */ /* 0x000fea0003800100 */
[----:B------:R-:W-:Y:S05]  /*1650*/  @!P0 BRA `(.L_x_90) ;  /* 0x0000000400288947 */ /* 0x000fea0003800000 */
[----:B------:R-:W-:Y:S02]  /*1660*/  FSETP.NEU.FTZ.AND P0, PT, |R5|, +INF , PT ;  /* 0x7f8000000500780b */ /* 0x000fe40003f1d200 */
[----:B------:R-:W-:-:S04]  /*1670*/  LOP3.LUT P2, RZ, R7, 0x7fffffff, RZ, 0xc0, !PT ;  /* 0x7fffffff07ff7812 */ /* 0x000fc8000784c0ff */
[----:B------:R-:W-:-:S13]  /*1680*/  PLOP3.LUT P0, PT, P0, P2, PT, 0x2f, 0xf2 ;  /* 0x0000000000f2781c */ /* 0x000fda0000704577 */
[----:B------:R-:W-:Y:S05]  /*1690*/  @P0 BREAK.RELIABLE B4 ;  /* 0x0000000000040942 */ /* 0x000fea0003800100 */
[----:B------:R-:W-:Y:S05]  /*16a0*/  @P0 BRA `(.L_x_91) ;  /* 0x00000004000c0947 */ /* 0x000fea0003800000 */
[----:B------:R-:W-:-:S13]  /*16b0*/  LOP3.LUT P0, RZ, R16, 0x7fffffff, RZ, 0xc0, !PT ;  /* 0x7fffffff10ff7812 */ /* 0x000fda000780c0ff */
[----:B------:R-:W-:Y:S05]  /*16c0*/  @!P0 BREAK.RELIABLE B4 ;  /* 0x0000000000048942 */ /* 0x000fea0003800100 */
[----:B------:R-:W-:Y:S05]  /*16d0*/  @!P0 BRA `(.L_x_92) ;  /* 0x0000000000f48947 */ /* 0x000fea0003800000 */
[----:B------:R-:W-:Y:S01]  /*16e0*/  ISETP.GE.AND P0, PT, R18, RZ, PT ;  /* 0x000000ff1200720c */ /* 0x000fe20003f06270 */
[----:B------:R-:W-:-:S12]  /*16f0*/  HFMA2 R17, -RZ, RZ, 0, 0 ;  /* 0x00000000ff117431 */ /* 0x000fd800000001ff */
[----:B------:R-:W-:Y:S01]  /*1700*/  @!P0 FFMA R16, R5, 1.84467440737095516160e+19, RZ ;  /* 0x5f80000005108823 */ /* 0x000fe200000000ff */
[----:B------:R-:W-:-:S07]  /*1710*/  @!P0 VIADD R17, R17, 0x40 ;  /* 0x0000004011118836 */ /* 0x000fce0000000000 */
.L_x_88:
[----:B------:R-:W-:Y:S05]  /*1720*/  BSYNC.RELIABLE B4 ;  /* 0x0000000000047941 */ /* 0x000fea0003800100 */
.L_x_87:
[----:B------:R-:W-:Y:S01]  /*1730*/  LEA R5, R22, 0xc0800000, 0x17 ;  /* 0xc080000016057811 */ /* 0x000fe200078eb8ff */
[----:B------:R-:W-:Y:S01]  /*1740*/  UMOV UR4, 0x42140000 ;  /* 0x4214000000047882 */ /* 0x000fe20000000000 */
[----:B------:R-:W-:Y:S01]  /*1750*/  IADD3 R17, PT, PT, R17, 0x84, -R22 ;  /* 0x0000008411117810 */ /* 0x000fe20007ffe816 */
[----:B------:R-:W-:Y:S01]  /*1760*/  UIADD3 UR4, UPT, UPT, UR4, -0x2800000, URZ ;  /* 0xfd80000004047890 */ /* 0x000fe2000fffe0ff */
[----:B------:R-:W-:Y:S01]  /*1770*/  BSSY.RECONVERGENT B4, `(.L_x_93) ;  /* 0x0000032000047945 */ /* 0x000fe20003800200 */
[----:B------:R-:W-:-:S04]  /*1780*/  IMAD.IADD R16, R16, 0x1, -R5 ;  /* 0x0000000110107824 */ /* 0x000fc800078e0a05 */
[----:B------:R-:W0:Y:S01]  /*1790*/  MUFU.RCP R5, R16 ;  /* 0x0000001000057308 */ /* 0x000e220000001000 */
[----:B------:R-:W-:-:S04]  /*17a0*/  FADD.FTZ R18, -R16, -RZ ;  /* 0x800000ff10127221 */ /* 0x000fc80000010100 */
[----:B0-----:R-:W-:-:S04]  /*17b0*/  FFMA R20, R5, R18, 1 ;  /* 0x3f80000005147423 */ /* 0x001fc80000000012 */
[----:B------:R-:W-:-:S04]  /*17c0*/  FFMA R5, R5, R20, R5 ;  /* 0x0000001405057223 */ /* 0x000fc80000000005 */
[----:B------:R-:W-:-:S04]  /*17d0*/  FFMA R7, R5, UR4, RZ ;  /* 0x0000000405077c23 */ /* 0x000fc800080000ff */
[----:B------:R-:W-:-:S04]  /*17e0*/  FFMA R20, R18, R7, UR4 ;  /* 0x0000000412147e23 */ /* 0x000fc80008000007 */
[----:B------:R-:W-:-:S04]  /*17f0*/  FFMA R20, R5, R20, R7 ;  /* 0x0000001405147223 */ /* 0x000fc80000000007 */
[----:B------:R-:W-:-:S04]  /*1800*/  FFMA R19, R18, R20, UR4 ;  /* 0x0000000412137e23 */ /* 0x000fc80008000014 */
[----:B------:R-:W-:-:S05]  /*1810*/  FFMA R7, R5, R19, R20 ;  /* 0x0000001305077223 */ /* 0x000fca0000000014 */
[----:B------:R-:W-:-:S04]  /*1820*/  SHF.R.U32.HI R16, RZ, 0x17, R7 ;  /* 0x00000017ff107819 */ /* 0x000fc80000011607 */
[----:B------:R-:W-:-:S04]  /*1830*/  LOP3.LUT R16, R16, 0xff, RZ, 0xc0, !PT ;  /* 0x000000ff10107812 */ /* 0x000fc800078ec0ff */
[----:B------:R-:W-:-:S05]  /*1840*/  IADD3 R21, PT, PT, R16, R17, RZ ;  /* 0x0000001110157210 */ /* 0x000fca0007ffe0ff */
[----:B------:R-:W-:-:S05]  /*1850*/  VIADD R16, R21, 0xffffffff ;  /* 0xffffffff15107836 */ /* 0x000fca0000000000 */
[----:B------:R-:W-:-:S13]  /*1860*/  ISETP.GE.U32.AND P0, PT, R16, 0xfe, PT ;  /* 0x000000fe1000780c */ /* 0x000fda0003f06070 */
[----:B------:R-:W-:Y:S05]  /*1870*/  @!P0 BRA `(.L_x_94) ;  /* 0x0000000000808947 */ /* 0x000fea0003800000 */
[----:B------:R-:W-:-:S13]  /*1880*/  ISETP.GT.AND P0, PT, R21, 0xfe, PT ;  /* 0x000000fe1500780c */ /* 0x000fda0003f04270 */
[----:B------:R-:W-:Y:S05]  /*1890*/  @P0 BRA `(.L_x_95) ;  /* 0x00000000006c0947 */ /* 0x000fea0003800000 */
[----:B------:R-:W-:-:S13]  /*18a0*/  ISETP.GE.AND P0, PT, R21, 0x1, PT ;  /* 0x000000011500780c */ /* 0x000fda0003f06270 */
[----:B------:R-:W-:Y:S05]  /*18b0*/  @P0 BRA `(.L_x_96) ;  /* 0x0000000000740947 */ /* 0x000fea0003800000 */
[----:B------:R-:W-:Y:S02]  /*18c0*/  ISETP.GE.AND P0, PT, R21, -0x18, PT ;  /* 0xffffffe81500780c */ /* 0x000fe40003f06270 */
[----:B------:R-:W-:-:S11]  /*18d0*/  LOP3.LUT R7, R7, 0x80000000, RZ, 0xc0, !PT ;  /* 0x8000000007077812 */ /* 0x000fd600078ec0ff */
[----:B------:R-:W-:Y:S05]  /*18e0*/  @!P0 BRA `(.L_x_96) ;  /* 0x0000000000688947 */ /* 0x000fea0003800000 */
[-CC-:B------:R-:W-:Y:S01]  /*18f0*/  FFMA.RZ R16, R5, R19.reuse, R20.reuse ;  /* 0x0000001305107223 */ /* 0x180fe2000000c014 */
[C---:B------:R-:W-:Y:S01]  /*1900*/  VIADD R18, R21.reuse, 0x20 ;  /* 0x0000002015127836 */ /* 0x040fe20000000000 */
[C---:B------:R-:W-:Y:S02]  /*1910*/  ISETP.NE.AND P3, PT, R21.reuse, RZ, PT ;  /* 0x000000ff1500720c */ /* 0x040fe40003f65270 */
[----:B------:R-:W-:Y:S02]  /*1920*/  ISETP.NE.AND P2, PT, R21, RZ, PT ;  /* 0x000000ff1500720c */ /* 0x000fe40003f45270 */
[----:B------:R-:W-:Y:S01]  /*1930*/  LOP3.LUT R17, R16, 0x7fffff, RZ, 0xc0, !PT ;  /* 0x007fffff10117812 */ /* 0x000fe200078ec0ff */
[CCC-:B------:R-:W-:Y:S01]  /*1940*/  FFMA.RP R16, R5.reuse, R19.reuse, R20.reuse ;  /* 0x0000001305107223 */ /* 0x1c0fe20000008014 */
[----:B------:R-:W-:Y:S01]  /*1950*/  FFMA.RM R5, R5, R19, R20 ;  /* 0x0000001305057223 */ /* 0x000fe20000004014 */
[----:B------:R-:W-:Y:S02]  /*1960*/  IADD3 R19, PT, PT, -R21, RZ, RZ ;  /* 0x000000ff15137210 */ /* 0x000fe40007ffe1ff */
[----:B------:R-:W-:-:S02]  /*1970*/  LOP3.LUT R17, R17, 0x800000, RZ, 0xfc, !PT ;  /* 0x0080000011117812 */ /* 0x000fc400078efcff */
[----:B------:R-:W-:Y:S02]  /*1980*/  FSETP.NEU.FTZ.AND P0, PT, R16, R5, PT ;  /* 0x000000051000720b */ /* 0x000fe40003f1d000 */
[----:B------:R-:W-:Y:S02]  /*1990*/  SHF.L.U32 R18, R17, R18, RZ ;  /* 0x0000001211127219 */ /* 0x000fe400000006ff */
[----:B------:R-:W-:Y:S02]  /*19a0*/  SEL R16, R19, RZ, P3 ;  /* 0x000000ff13107207 */ /* 0x000fe40001800000 */
[----:B------:R-:W-:Y:S02]  /*19b0*/  ISETP.NE.AND P2, PT, R18, RZ, P2 ;  /* 0x000000ff1200720c */ /* 0x000fe40001745270 */
[----:B------:R-:W-:Y:S02]  /*19c0*/  SHF.R.U32.HI R16, RZ, R16, R17 ;  /* 0x00000010ff107219 */ /* 0x000fe40000011611 */
[----:B------:R-:W-:-:S02]  /*19d0*/  PLOP3.LUT P0, PT, P0, P2, PT, 0xf8, 0x8f ;  /* 0x00000000008f781c */ /* 0x000fc40000705f70 */
[----:B------:R-:W-:Y:S02]  /*19e0*/  SHF.R.U32.HI R18, RZ, 0x1, R16 ;  /* 0x00000001ff127819 */ /* 0x000fe40000011610 */
[----:B------:R-:W-:-:S04]  /*19f0*/  SEL R5, RZ, 0x1, !P0 ;  /* 0x00000001ff057807 */ /* 0x000fc80004000000 */
[----:B------:R-:W-:-:S04]  /*1a00*/  LOP3.LUT R5, R5, 0x1, R18, 0xf8, !PT ;  /* 0x0000000105057812 */ /* 0x000fc800078ef812 */
[----:B------:R-:W-:-:S05]  /*1a10*/  LOP3.LUT R5, R5, R16, RZ, 0xc0, !PT ;  /* 0x0000001005057212 */ /* 0x000fca00078ec0ff */
[----:B------:R-:W-:-:S05]  /*1a20*/  IMAD.IADD R18, R18, 0x1, R5 ;  /* 0x0000000112127824 */ /* 0x000fca00078e0205 */
[----:B------:R-:W-:Y:S01]  /*1a30*/  LOP3.LUT R7, R18, R7, RZ, 0xfc, !PT ;  /* 0x0000000712077212 */ /* 0x000fe200078efcff */
[----:B------:R-:W-:Y:S06]  /*1a40*/  BRA `(.L_x_96) ;  /* 0x0000000000107947 */ /* 0x000fec0003800000 */
.L_x_95:
[----:B------:R-:W-:-:S04]  /*1a50*/  LOP3.LUT R7, R7, 0x80000000, RZ, 0xc0, !PT ;  /* 0x8000000007077812 */ /* 0x000fc800078ec0ff */
[----:B------:R-:W-:Y:S01]  /*1a60*/  LOP3.LUT R7, R7, 0x7f800000, RZ, 0xfc, !PT ;  /* 0x7f80000007077812 */ /* 0x000fe200078efcff */
[----:B------:R-:W-:Y:S06]  /*1a70*/  BRA `(.L_x_96) ;  /* 0x0000000000047947 */ /* 0x000fec0003800000 */
.L_x_94:
[----:B------:R-:W-:-:S07]  /*1a80*/  IMAD R7, R17, 0x800000, R7 ;  /* 0x0080000011077824 */ /* 0x000fce00078e0207 */
.L_x_96:
[----:B------:R-:W-:Y:S05]  /*1a90*/  BSYNC.RECONVERGENT B4 ;  /* 0x0000000000047941 */ /* 0x000fea0003800200 */
.L_x_93:
[----:B------:R-:W-:Y:S05]  /*1aa0*/  BRA `(.L_x_97) ;  /* 0x0000000000207947 */ /* 0x000fea0003800000 */
.L_x_92:
[----:B------:R-:W-:-:S04]  /*1ab0*/  LOP3.LUT R7, R16, 0x80000000, R7, 0x48, !PT ;  /* 0x8000000010077812 */ /* 0x000fc800078e4807 */
[----:B------:R-:W-:Y:S01]  /*1ac0*/  LOP3.LUT R7, R7, 0x7f800000, RZ, 0xfc, !PT ;  /* 0x7f80000007077812 */ /* 0x000fe200078efcff */
[----:B------:R-:W-:Y:S06]  /*1ad0*/  BRA `(.L_x_97) ;  /* 0x0000000000147947 */ /* 0x000fec0003800000 */
.L_x_91:
[----:B------:R-:W-:Y:S01]  /*1ae0*/  LOP3.LUT R7, R16, 0x80000000, R7, 0x48, !PT ;  /* 0x8000000010077812 */ /* 0x000fe200078e4807 */
[----:B------:R-:W-:Y:S06]  /*1af0*/  BRA `(.L_x_97) ;  /* 0x00000000000c7947 */ /* 0x000fec0003800000 */
.L_x_90:
[----:B------:R-:W0:Y:S01]  /*1b00*/  MUFU.RSQ R7, -QNAN ;  /* 0xffc0000000077908 */ /* 0x000e220000001400 */
[----:B------:R-:W-:Y:S05]  /*1b10*/  BRA `(.L_x_97) ;  /* 0x0000000000047947 */ /* 0x000fea0003800000 */
.L_x_89:
[----:B------:R-:W-:-:S07]  /*1b20*/  FADD.FTZ R7, R5, 37 ;  /* 0x4214000005077421 */ /* 0x000fce0000010000 */
.L_x_97:
[----:B------:R-:W-:Y:S05]  /*1b30*/  BSYNC.RECONVERGENT B3 ;  /* 0x0000000000037941 */ /* 0x000fea0003800200 */
.L_x_86:
[----:B0-----:R-:W-:Y:S01]  /*1b40*/  MOV R5, R7 ;  /* 0x0000000700057202 */ /* 0x001fe20000000f00 */
[----:B------:R-:W-:-:S04]  /*1b50*/  IMAD.MOV.U32 R7, RZ, RZ, 0x0 ;  /* 0x00000000ff077424 */ /* 0x000fc800078e00ff */
[----:B------:R-:W-:Y:S05]  /*1b60*/  RET.REL.NODEC R6 `(_Z13_atanh2Hm1_32iPfS_) ;  /* 0xffffffe406247950 */ /* 0x000fea0003c3ffff */
.L_x_98:
        /* <DEDUP_REMOVED lines=9> */
.L_x_618:


//--------------------- .text._Z6_GH_64iPdS_      --------------------------
	.section	.text._Z6_GH_64iPdS_,"ax",@progbits
	.align	128
        .global         _Z6_GH_64iPdS_
        .type           _Z6_GH_64iPdS_,@function
        .size           _Z6_GH_64iPdS_,(.L_x_620 - _Z6_GH_64iPdS_)
        .other          _Z6_GH_64iPdS_,@"STO_CUDA_ENTRY STV_DEFAULT"
_Z6_GH_64iPdS_:
.text._Z6_GH_64iPdS_:
        /* <DEDUP_REMOVED lines=12> */
[----:B------:R-:W4:Y:S01]  /*00c0*/  LDCU UR6, c[0x0][0x380] ;  /* 0x00007000ff0677ac */ /* 0x000f220008000800 */
[----:B-1----:R-:W-:-:S07]  /*00d0*/  IMAD R7, R7, UR7, RZ ;  /* 0x0000000707077c24 */ /* 0x002fce000f8e02ff */
.L_x_118:
[----:B0-----:R-:W-:-:S06]  /*00e0*/  IMAD.WIDE R20, R6, 0x8, R24 ;  /* 0x0000000806147825 */ /* 0x001fcc00078e0218 */
[----:B--2---:R-:W2:Y:S01]  /*00f0*/  LDG.E.64 R20, desc[UR4][R20.64] ;  /* 0x0000000414147981 */ /* 0x004ea2000c1e1b00 */
[--C-:B------:R-:W-:Y:S01]  /*0100*/  IMAD.MOV.U32 R8, RZ, RZ, R6.reuse ;  /* 0x000000ffff087224 */ /* 0x100fe200078e0006 */
[----:B------:R-:W-:Y:S01]  /*0110*/  BSSY.RECONVERGENT B0, `(.L_x_99) ;  /* 0x000017c000007945 */ /* 0x000fe20003800200 */
[----:B------:R-:W-:-:S05]  /*0120*/  IMAD.IADD R6, R7, 0x1, R6 ;  /* 0x0000000107067824 */ /* 0x000fca00078e0206 */
[----:B----4-:R-:W-:Y:S01]  /*0130*/  ISETP.GE.AND P1, PT, R6, UR6, PT ;  /* 0x0000000606007c0c */ /* 0x010fe2000bf26270 */
[----:B--2---:R-:W-:-:S14]  /*0140*/  DSETP.GT.AND P0, PT, R20, 30, PT ;  /* 0x403e00001400742a */ /* 0x004fdc0003f04000 */
[----:B-1----:R-:W-:Y:S05]  /*0150*/  @!P0 BRA `(.L_x_100) ;  /* 0x0000000400708947 */ /* 0x002fea0003800000 */
[----:B------:R-:W0:Y:S01]  /*0160*/  MUFU.RCP64H R3, R21 ;  /* 0x0000001500037308 */ /* 0x000e220000001800 */
[----:B------:R-:W-:Y:S01]  /*0170*/  VIADD R2, R21, 0x300402 ;  /* 0x0030040215027836 */ /* 0x000fe20000000000 */
[----:B------:R-:W-:Y:S04]  /*0180*/  BSSY.RECONVERGENT B1, `(.L_x_101) ;  /* 0x000000c000017945 */ /* 0x000fe80003800200 */
[----:B------:R-:W-:Y:S01]  /*0190*/  FSETP.GEU.AND P0, PT, |R2|, 5.8789094863358348022e-39, PT ;  /* 0x004004020200780b */ /* 0x000fe20003f0e200 */
[----:B0-----:R-:W-:-:S08]  /*01a0*/  DFMA R4, -R20, R2, 1 ;  /* 0x3ff000001404742b */ /* 0x001fd00000000102 */
[----:B------:R-:W-:-:S08]  /*01b0*/  DFMA R4, R4, R4, R4 ;  /* 0x000000040404722b */ /* 0x000fd00000000004 */
[----:B------:R-:W-:-:S08]  /*01c0*/  DFMA R4, R2, R4, R2 ;  /* 0x000000040204722b */ /* 0x000fd00000000002 */
[----:B------:R-:W-:-:S08]  /*01d0*/  DFMA R18, -R20, R4, 1 ;  /* 0x3ff000001412742b */ /* 0x000fd00000000104 */
[----:B------:R-:W-:Y:S01]  /*01e0*/  DFMA R18, R4, R18, R4 ;  /* 0x000000120412722b */ /* 0x000fe20000000004 */
[----:B------:R-:W-:Y:S10]  /*01f0*/  @P0 BRA `(.L_x_102) ;  /* 0x0000000000100947 */ /* 0x000ff40003800000 */
[----:B------:R-:W-:-:S05]  /*0200*/  LOP3.LUT R0, R21, 0x7fffffff, RZ, 0xc0, !PT ;  /* 0x7fffffff15007812 */ /* 0x000fca00078ec0ff */
[----:B------:R-:W-:Y:S01]  /*0210*/  VIADD R10, R0, 0xfff00000 ;  /* 0xfff00000000a7836 */ /* 0x000fe20000000000 */
[----:B------:R-:W-:-:S07]  /*0220*/  MOV R0, 0x240 ;  /* 0x0000024000007802 */ /* 0x000fce0000000f00 */
[----:B---3--:R-:W-:Y:S05]  /*0230*/  CALL.REL.NOINC `($__internal_3_$__cuda_sm20_dblrcp_rn_slowpath_v3) ;  /* 0x0000001400b87944 */ /* 0x008fea0003c00000 */
.L_x_102:
[----:B------:R-:W-:Y:S05]  /*0240*/  BSYNC.RECONVERGENT B1 ;  /* 0x0000000000017941 */ /* 0x000fea0003800200 */
.L_x_101:
[----:B------:R-:W-:Y:S01]  /*0250*/  DMUL R16, R20, R20 ;  /* 0x0000001414107228 */ /* 0x000fe20000000000 */
[----:B------:R-:W-:Y:S01]  /*0260*/  IMAD.MOV.U32 R2, RZ, RZ, 0x1 ;  /* 0x00000001ff027424 */ /* 0x000fe200078e00ff */
[----:B------:R-:W-:Y:S04]  /*0270*/  BSSY.RECONVERGENT B1, `(.L_x_103) ;  /* 0x0000015000017945 */ /* 0x000fe80003800200 */
[----:B------:R-:W0:Y:S02]  /*0280*/  MUFU.RCP64H R3, R17 ;  /* 0x0000001100037308 */ /* 0x000e240000001800 */
[----:B0-----:R-:W-:-:S08]  /*0290*/  DFMA R4, -R16, R2, 1 ;  /* 0x3ff000001004742b */ /* 0x001fd00000000102 */
[----:B------:R-:W-:-:S08]  /*02a0*/  DFMA R4, R4, R4, R4 ;  /* 0x000000040404722b */ /* 0x000fd00000000004 */
[----:B------:R-:W-:-:S08]  /*02b0*/  DFMA R4, R2, R4, R2 ;  /* 0x000000040204722b */ /* 0x000fd00000000002 */
[----:B------:R-:W-:-:S08]  /*02c0*/  DFMA R2, -R16, R4, 1 ;  /* 0x3ff000001002742b */ /* 0x000fd00000000104 */
[----:B------:R-:W-:-:S08]  /*02d0*/  DFMA R2, R4, R2, R4 ;  /* 0x000000020402722b */ /* 0x000fd00000000004 */
[----:B------:R-:W-:-:S08]  /*02e0*/  DMUL R4, R2, -2 ;  /* 0xc000000002047828 */ /* 0x000fd00000000000 */
[----:B------:R-:W-:-:S08]  /*02f0*/  DFMA R10, -R16, R4, -2 ;  /* 0xc0000000100a742b */ /* 0x000fd00000000104 */
[----:B------:R-:W-:-:S10]  /*0300*/  DFMA R4, R2, R10, R4 ;  /* 0x0000000a0204722b */ /* 0x000fd40000000004 */
[----:B------:R-:W-:-:S05]  /*0310*/  FFMA R0, RZ, R17, R5 ;  /* 0x00000011ff007223 */ /* 0x000fca0000000005 */
[----:B------:R-:W-:-:S13]  /*0320*/  FSETP.GT.AND P0, PT, |R0|, 1.469367938527859385e-39, PT ;  /* 0x001000000000780b */ /* 0x000fda0003f04200 */
[----:B------:R-:W-:Y:S05]  /*0330*/  @P0 BRA `(.L_x_104) ;  /* 0x0000000000200947 */ /* 0x000fea0003800000 */
[----:B------:R-:W-:Y:S01]  /*0340*/  IMAD.MOV.U32 R10, RZ, RZ, RZ ;  /* 0x000000ffff0a7224 */ /* 0x000fe200078e00ff */
[----:B------:R-:W-:Y:S01]  /*0350*/  MOV R13, R17 ;  /* 0x00000011000d7202 */ /* 0x000fe20000000f00 */
[----:B------:R-:W-:Y:S01]  /*0360*/  IMAD.MOV.U32 R11, RZ, RZ, -0x40000000 ;  /* 0xc0000000ff0b7424 */ /* 0x000fe200078e00ff */
[----:B------:R-:W-:Y:S01]  /*0370*/  MOV R0, 0x3a0 ;  /* 0x000003a000007802 */ /* 0x000fe20000000f00 */
[----:B------:R-:W-:-:S07]  /*0380*/  IMAD.MOV.U32 R12, RZ, RZ, R16 ;  /* 0x000000ffff0c7224 */ /* 0x000fce00078e0010 */
[----:B---3--:R-:W-:Y:S05]  /*0390*/  CALL.REL.NOINC `($__internal_4_$__cuda_sm20_div_rn_f64_full) ;  /* 0x0000001800107944 */ /* 0x008fea0003c00000 */
[----:B------:R-:W-:Y:S02]  /*03a0*/  IMAD.MOV.U32 R4, RZ, RZ, R28 ;  /* 0x000000ffff047224 */ /* 0x000fe400078e001c */
[----:B------:R-:W-:-:S07]  /*03b0*/  IMAD.MOV.U32 R5, RZ, RZ, R29 ;  /* 0x000000ffff057224 */ /* 0x000fce00078e001d */
.L_x_104:
[----:B------:R-:W-:Y:S05]  /*03c0*/  BSYNC.RECONVERGENT B1 ;  /* 0x0000000000017941 */ /* 0x000fea0003800200 */
.L_x_103:
        /* <DEDUP_REMOVED lines=15> */
[----:B------:R-:W-:Y:S01]  /*04c0*/  MOV R0, 0x510 ;  /* 0x0000051000007802 */ /* 0x000fe20000000f00 */
[----:B------:R-:W-:Y:S02]  /*04d0*/  IMAD.MOV.U32 R11, RZ, RZ, -0x3fec0000 ;  /* 0xc0140000ff0b7424 */ /* 0x000fe400078e00ff */
[----:B------:R-:W-:Y:S02]  /*04e0*/  IMAD.MOV.U32 R12, RZ, RZ, R16 ;  /* 0x000000ffff0c7224 */ /* 0x000fe400078e0010 */
[----:B------:R-:W-:-:S07]  /*04f0*/  IMAD.MOV.U32 R13, RZ, RZ, R17 ;  /* 0x000000ffff0d7224 */ /* 0x000fce00078e0011 */
[----:B---3--:R-:W-:Y:S05]  /*0500*/  CALL.REL.NOINC `($__internal_4_$__cuda_sm20_div_rn_f64_full) ;  /* 0x0000001400b47944 */ /* 0x008fea0003c00000 */
[----:B------:R-:W-:Y:S01]  /*0510*/  MOV R2, R28 ;  /* 0x0000001c00027202 */ /* 0x000fe20000000f00 */
[----:B------:R-:W-:-:S07]  /*0520*/  IMAD.MOV.U32 R3, RZ, RZ, R29 ;  /* 0x000000ffff037224 */ /* 0x000fce00078e001d */
.L_x_106:
[----:B------:R-:W-:Y:S05]  /*0530*/  BSYNC.RECONVERGENT B1 ;  /* 0x0000000000017941 */ /* 0x000fea0003800200 */
.L_x_105:
[----:B------:R-:W0:Y:S01]  /*0540*/  MUFU.RCP64H R11, R17 ;  /* 0x00000011000b7308 */ /* 0x000e220000001800 */
[----:B------:R-:W-:Y:S01]  /*0550*/  IMAD.MOV.U32 R10, RZ, RZ, 0x1 ;  /* 0x00000001ff0a7424 */ /* 0x000fe200078e00ff */
[----:B------:R-:W-:Y:S01]  /*0560*/  UMOV UR8, 0x9999999a ;  /* 0x9999999a00087882 */ /* 0x000fe20000000000 */
[----:B------:R-:W-:Y:S01]  /*0570*/  UMOV UR9, 0x401d9999 ;  /* 0x401d999900097882 */ /* 0x000fe20000000000 */
[----:B------:R-:W-:Y:S03]  /*0580*/  BSSY.RECONVERGENT B1, `(.L_x_107) ;  /* 0x0000014000017945 */ /* 0x000fe60003800200 */
[----:B0-----:R-:W-:-:S08]  /*0590*/  DFMA R12, -R16, R10, 1 ;  /* 0x3ff00000100c742b */ /* 0x001fd0000000010a */
[----:B------:R-:W-:-:S08]  /*05a0*/  DFMA R12, R12, R12, R12 ;  /* 0x0000000c0c0c722b */ /* 0x000fd0000000000c */
[----:B------:R-:W-:-:S08]  /*05b0*/  DFMA R12, R10, R12, R10 ;  /* 0x0000000c0a0c722b */ /* 0x000fd0000000000a */
[----:B------:R-:W-:-:S08]  /*05c0*/  DFMA R10, -R16, R12, 1 ;  /* 0x3ff00000100a742b */ /* 0x000fd0000000010c */
[----:B------:R-:W-:-:S08]  /*05d0*/  DFMA R14, R12, R10, R12 ;  /* 0x0000000a0c0e722b */ /* 0x000fd0000000000c */
[----:B------:R-:W-:-:S08]  /*05e0*/  DMUL R10, R14, -UR8 ;  /* 0x800000080e0a7c28 */ /* 0x000fd00008000000 */
[----:B------:R-:W-:-:S08]  /*05f0*/  DFMA R12, -R16, R10, -UR8 ;  /* 0x80000008100c7e2b */ /* 0x000fd0000800010a */
[----:B------:R-:W-:-:S10]  /*0600*/  DFMA R10, R14, R12, R10 ;  /* 0x0000000c0e0a722b */ /* 0x000fd4000000000a */
[----:B------:R-:W-:-:S05]  /*0610*/  FFMA R0, RZ, R17, R11 ;  /* 0x00000011ff007223 */ /* 0x000fca000000000b */
[----:B------:R-:W-:-:S13]  /*0620*/  FSETP.GT.AND P0, PT, |R0|, 1.469367938527859385e-39, PT ;  /* 0x001000000000780b */ /* 0x000fda0003f04200 */
[----:B------:R-:W-:Y:S05]  /*0630*/  @P0 BRA `(.L_x_108) ;  /* 0x0000000000200947 */ /* 0x000fea0003800000 */
[----:B------:R-:W-:Y:S01]  /*0640*/  IMAD.MOV.U32 R12, RZ, RZ, R16 ;  /* 0x000000ffff0c7224 */ /* 0x000fe200078e0010 */
[----:B------:R-:W-:Y:S01]  /*0650*/  MOV R0, 0x6a0 ;  /* 0x000006a000007802 */ /* 0x000fe20000000f00 */
[----:B------:R-:W-:Y:S02]  /*0660*/  IMAD.MOV.U32 R13, RZ, RZ, R17 ;  /* 0x000000ffff0d7224 */ /* 0x000fe400078e0011 */
[----:B------:R-:W-:Y:S02]  /*0670*/  IMAD.MOV.U32 R10, RZ, RZ, -0x66666666 ;  /* 0x9999999aff0a7424 */ /* 0x000fe400078e00ff */
[----:B------:R-:W-:-:S07]  /*0680*/  IMAD.MOV.U32 R11, RZ, RZ, -0x3fe26667 ;  /* 0xc01d9999ff0b7424 */ /* 0x000fce00078e00ff */
[----:B---3--:R-:W-:Y:S05]  /*0690*/  CALL.REL.NOINC `($__internal_4_$__cuda_sm20_div_rn_f64_full) ;  /* 0x0000001400507944 */ /* 0x008fea0003c00000 */
[----:B------:R-:W-:Y:S01]  /*06a0*/  IMAD.MOV.U32 R10, RZ, RZ, R28 ;  /* 0x000000ffff0a7224 */ /* 0x000fe200078e001c */
[----:B------:R-:W-:-:S07]  /*06b0*/  MOV R11, R29 ;  /* 0x0000001d000b7202 */ /* 0x000fce0000000f00 */
.L_x_108:
[----:B------:R-:W-:Y:S05]  /*06c0*/  BSYNC.RECONVERGENT B1 ;  /* 0x0000000000017941 */ /* 0x000fea0003800200 */
.L_x_107:
[----:B------:R-:W-:-:S08]  /*06d0*/  DADD R10, R10, 1 ;  /* 0x3ff000000a0a7429 */ /* 0x000fd00000000000 */
[----:B------:R-:W-:-:S08]  /*06e0*/  DFMA R10, R10, R2, 1 ;  /* 0x3ff000000a0a742b */ /* 0x000fd00000000002 */
[----:B------:R-:W-:-:S08]  /*06f0*/  DFMA R10, R10, R4, 1 ;  /* 0x3ff000000a0a742b */ /* 0x000fd00000000004 */
[----:B------:R-:W-:Y:S01]  /*0700*/  DFMA R4, R10, R18, R20 ;  /* 0x000000120a04722b */ /* 0x000fe20000000014 */
[----:B------:R-:W-:Y:S10]  /*0710*/  BRA `(.L_x_109) ;  /* 0x00000010006c7947 */ /* 0x000ff40003800000 */
.L_x_100:
[----:B------:R-:W-:Y:S01]  /*0720*/  DMUL R10, R20, R20 ;  /* 0x00000014140a7228 */ /* 0x000fe20000000000 */
[----:B------:R-:W-:Y:S01]  /*0730*/  IMAD.MOV.U32 R12, RZ, RZ, 0x652b82fe ;  /* 0x652b82feff0c7424 */ /* 0x000fe200078e00ff */
[----:B------:R-:W-:Y:S01]  /*0740*/  UMOV UR8, 0xfefa39ef ;  /* 0xfefa39ef00087882 */ /* 0x000fe20000000000 */
[----:B------:R-:W-:Y:S01]  /*0750*/  IMAD.MOV.U32 R13, RZ, RZ, 0x3ff71547 ;  /* 0x3ff71547ff0d7424 */ /* 0x000fe200078e00ff */
[----:B------:R-:W-:Y:S01]  /*0760*/  UMOV UR9, 0x3fe62e42 ;  /* 0x3fe62e4200097882 */ /* 0x000fe20000000000 */
[----:B------:R-:W0:Y:S01]  /*0770*/  MUFU.RCP64H R17, 1.4141998291015625 ;  /* 0x3ff6a09000117908 */ /* 0x000e220000001800 */
[----:B------:R-:W-:Y:S01]  /*0780*/  IMAD.MOV.U32 R16, RZ, RZ, 0x1 ;  /* 0x00000001ff107424 */ /* 0x000fe200078e00ff */
[----:B------:R-:W-:Y:S01]  /*0790*/  BSSY.RECONVERGENT B1, `(.L_x_110) ;  /* 0x0000045000017945 */ /* 0x000fe20003800200 */
[----:B------:R-:W-:Y:S01]  /*07a0*/  DMUL R10, R10, -0.5 ;  /* 0xbfe000000a0a7828 */ /* 0x000fe20000000000 */
[----:B------:R-:W-:-:S07]  /*07b0*/  FSETP.GEU.AND P2, PT, |R21|, 6.5827683646048100446e-37, PT ;  /* 0x036000001500780b */ /* 0x000fce0003f4e200 */
        /* <DEDUP_REMOVED lines=8> */
[----:B------:R-:W-:Y:S01]  /*0840*/  IMAD.MOV.U32 R4, RZ, RZ, -0x35dec16 ;  /* 0xfca213eaff047424 */ /* 0x000fe200078e00ff */
[----:B------:R-:W-:Y:S01]  /*0850*/  UMOV UR9, 0x3e5ade15 ;  /* 0x3e5ade1500097882 */ /* 0x000fe20000000000 */
[----:B------:R-:W-:-:S06]  /*0860*/  IMAD.MOV.U32 R5, RZ, RZ, 0x3e928af3 ;  /* 0x3e928af3ff057424 */ /* 0x000fcc00078e00ff */
[----:B------:R-:W-:Y:S01]  /*0870*/  DFMA R4, R2, UR8, R4 ;  /* 0x0000000802047c2b */ /* 0x000fe20008000004 */
[----:B------:R-:W-:Y:S01]  /*0880*/  UMOV UR8, 0x62401315 ;  /* 0x6240131500087882 */ /* 0x000fe20000000000 */
[----:B------:R-:W-:-:S06]  /*0890*/  UMOV UR9, 0x3ec71dee ;  /* 0x3ec71dee00097882 */ /* 0x000fcc0000000000 */
[----:B------:R-:W-:Y:S01]  /*08a0*/  DFMA R14, R2, R4, UR8 ;  /* 0x00000008020e7e2b */ /* 0x000fe20008000004 */
[----:B------:R-:W-:Y:S01]  /*08b0*/  UMOV UR8, 0x7c89eb71 ;  /* 0x7c89eb7100087882 */ /* 0x000fe20000000000 */
[----:B------:R-:W-:Y:S01]  /*08c0*/  IMAD.MOV.U32 R4, RZ, RZ, 0x2de00d1b ;  /* 0x2de00d1bff047424 */ /* 0x000fe200078e00ff */
[----:B------:R-:W-:Y:S01]  /*08d0*/  UMOV UR9, 0x3efa0199 ;  /* 0x3efa019900097882 */ /* 0x000fe20000000000 */
[----:B------:R-:W-:-:S04]  /*08e0*/  IMAD.MOV.U32 R5, RZ, RZ, 0x3ff6a090 ;  /* 0x3ff6a090ff057424 */ /* 0x000fc800078e00ff */
[----:B------:R-:W-:Y:S01]  /*08f0*/  DFMA R14, R2, R14, UR8 ;  /* 0x00000008020e7e2b */ /* 0x000fe2000800000e */
[----:B------:R-:W-:Y:S01]  /*0900*/  UMOV UR8, 0x14761f65 ;  /* 0x14761f6500087882 */ /* 0x000fe20000000000 */
[----:B0-----:R-:W-:Y:S01]  /*0910*/  DFMA R18, R16, -R4, 1 ;  /* 0x3ff000001012742b */ /* 0x001fe20000000804 */
[----:B------:R-:W-:-:S05]  /*0920*/  UMOV UR9, 0x3f2a01a0 ;  /* 0x3f2a01a000097882 */ /* 0x000fca0000000000 */
[----:B------:R-:W-:Y:S01]  /*0930*/  DFMA R14, R2, R14, UR8 ;  /* 0x00000008020e7e2b */ /* 0x000fe2000800000e */
[----:B------:R-:W-:Y:S01]  /*0940*/  UMOV UR8, 0x1852b7af ;  /* 0x1852b7af00087882 */ /* 0x000fe20000000000 */
[----:B------:R-:W-:Y:S01]  /*0950*/  DFMA R18, R18, R18, R18 ;  /* 0x000000121212722b */ /* 0x000fe20000000012 */
[----:B------:R-:W-:-:S05]  /*0960*/  UMOV UR9, 0x3f56c16c ;  /* 0x3f56c16c00097882 */ /* 0x000fca0000000000 */
[----:B------:R-:W-:Y:S01]  /*0970*/  DFMA R14, R2, R14, UR8 ;  /* 0x00000008020e7e2b */ /* 0x000fe2000800000e */
[----:B------:R-:W-:Y:S01]  /*0980*/  UMOV UR8, 0x11122322 ;  /* 0x1112232200087882 */ /* 0x000fe20000000000 */
[----:B------:R-:W-:Y:S01]  /*0990*/  DFMA R18, R16, R18, R16 ;  /* 0x000000121012722b */ /* 0x000fe20000000010 */
[----:B------:R-:W-:-:S05]  /*09a0*/  UMOV UR9, 0x3f811111 ;  /* 0x3f81111100097882 */ /* 0x000fca0000000000 */
[----:B------:R-:W-:Y:S01]  /*09b0*/  DFMA R14, R2, R14, UR8 ;  /* 0x00000008020e7e2b */ /* 0x000fe2000800000e */
[----:B------:R-:W-:Y:S01]  /*09c0*/  UMOV UR8, 0x555502a1 ;  /* 0x555502a100087882 */ /* 0x000fe20000000000 */
[----:B------:R-:W-:Y:S01]  /*09d0*/  DFMA R16, R18, -R4, 1 ;  /* 0x3ff000001210742b */ /* 0x000fe20000000804 */
[----:B------:R-:W-:-:S05]  /*09e0*/  UMOV UR9, 0x3fa55555 ;  /* 0x3fa5555500097882 */ /* 0x000fca0000000000 */
[----:B------:R-:W-:Y:S01]  /*09f0*/  DFMA R14, R2, R14, UR8 ;  /* 0x00000008020e7e2b */ /* 0x000fe2000800000e */
[----:B------:R-:W-:Y:S01]  /*0a00*/  UMOV UR8, 0x55555511 ;  /* 0x5555551100087882 */ /* 0x000fe20000000000 */
[----:B------:R-:W-:Y:S01]  /*0a10*/  DFMA R16, R18, R16, R18 ;  /* 0x000000101210722b */ /* 0x000fe20000000012 */
[----:B------:R-:W-:-:S05]  /*0a20*/  UMOV UR9, 0x3fc55555 ;  /* 0x3fc5555500097882 */ /* 0x000fca0000000000 */
[----:B------:R-:W-:Y:S01]  /*0a30*/  DFMA R14, R2, R14, UR8 ;  /* 0x00000008020e7e2b */ /* 0x000fe2000800000e */
[----:B------:R-:W-:Y:S01]  /*0a40*/  UMOV UR8, 0xb ;  /* 0x0000000b00087882 */ /* 0x000fe20000000000 */
[----:B------:R-:W-:Y:S01]  /*0a50*/  DMUL R18, R20, R16 ;  /* 0x0000001014127228 */ /* 0x000fe20000000000 */
[----:B------:R-:W-:-:S05]  /*0a60*/  UMOV UR9, 0x3fe00000 ;  /* 0x3fe0000000097882 */ /* 0x000fca0000000000 */
[----:B------:R-:W-:Y:S02]  /*0a70*/  DFMA R14, R2, R14, UR8 ;  /* 0x00000008020e7e2b */ /* 0x000fe4000800000e */
[----:B------:R-:W-:-:S06]  /*0a80*/  DFMA R4, R18, -R4, R20 ;  /* 0x800000041204722b */ /* 0x000fcc0000000014 */
[----:B------:R-:W-:Y:S02]  /*0a90*/  DFMA R14, R2, R14, 1 ;  /* 0x3ff00000020e742b */ /* 0x000fe4000000000e */
[----:B------:R-:W-:-:S06]  /*0aa0*/  DFMA R4, R16, R4, R18 ;  /* 0x000000041004722b */ /* 0x000fcc0000000012 */
[----:B------:R-:W-:-:S04]  /*0ab0*/  DFMA R14, R2, R14, 1 ;  /* 0x3ff00000020e742b */ /* 0x000fc8000000000e */
[----:B------:R-:W-:-:S05]  /*0ac0*/  FFMA R0, RZ, 1.9267749786376953125, R5 ;  /* 0x3ff6a090ff007823 */ /* 0x000fca0000000005 */
[----:B------:R-:W-:Y:S01]  /*0ad0*/  FSETP.GT.AND P0, PT, |R0|, 1.469367938527859385e-39, PT ;  /* 0x001000000000780b */ /* 0x000fe20003f04200 */
[----:B------:R-:W-:Y:S01]  /*0ae0*/  IMAD.MOV.U32 R2, RZ, RZ, R14 ;  /* 0x000000ffff027224 */ /* 0x000fe200078e000e */
[----:B------:R-:W-:Y:S01]  /*0af0*/  LEA R3, R12, R15, 0x14 ;  /* 0x0000000f0c037211 */ /* 0x000fe200078ea0ff */
[----:B------:R-:W-:Y:S10]  /*0b00*/  @!P3 BRA `(.L_x_111) ;  /* 0x000000000034b947 */ /* 0x000ff40003800000 */
[----:B------:R-:W-:Y:S01]  /*0b10*/  FSETP.GEU.AND P4, PT, |R11|, 4.2275390625, PT ;  /* 0x408748000b00780b */ /* 0x000fe20003f8e200 */
[C---:B------:R-:W-:Y:S02]  /*0b20*/  DADD R2, R10.reuse, +INF ;  /* 0x7ff000000a027429 */ /* 0x040fe40000000000 */
[----:B------:R-:W-:-:S08]  /*0b30*/  DSETP.GEU.AND P3, PT, R10, RZ, PT ;  /* 0x000000ff0a00722a */ /* 0x000fd00003f6e000 */
[----:B------:R-:W-:Y:S02]  /*0b40*/  FSEL R2, R2, RZ, P3 ;  /* 0x000000ff02027208 */ /* 0x000fe40001800000 */
[----:B------:R-:W-:Y:S01]  /*0b50*/  @!P4 LEA.HI R0, R12, R12, RZ, 0x1 ;  /* 0x0000000c0c00c211 */ /* 0x000fe200078f08ff */
[----:B------:R-:W-:Y:S01]  /*0b60*/  @!P4 IMAD.MOV.U32 R10, RZ, RZ, R14 ;  /* 0x000000ffff0ac224 */ /* 0x000fe200078e000e */
[----:B------:R-:W-:Y:S02]  /*0b70*/  FSEL R3, R3, RZ, P3 ;  /* 0x000000ff03037208 */ /* 0x000fe40001800000 */
[----:B------:R-:W-:-:S05]  /*0b80*/  @!P4 SHF.R.S32.HI R11, RZ, 0x1, R0 ;  /* 0x00000001ff0bc819 */ /* 0x000fca0000011400 */
[----:B------:R-:W-:Y:S02]  /*0b90*/  @!P4 IMAD.IADD R12, R12, 0x1, -R11 ;  /* 0x000000010c0cc824 */ /* 0x000fe400078e0a0b */
[----:B------:R-:W-:-:S03]  /*0ba0*/  @!P4 IMAD R11, R11, 0x100000, R15 ;  /* 0x001000000b0bc824 */ /* 0x000fc600078e020f */
[----:B------:R-:W-:Y:S01]  /*0bb0*/  @!P4 LEA R13, R12, 0x3ff00000, 0x14 ;  /* 0x3ff000000c0dc811 */ /* 0x000fe200078ea0ff */
[----:B------:R-:W-:-:S06]  /*0bc0*/  @!P4 IMAD.MOV.U32 R12, RZ, RZ, RZ ;  /* 0x000000ffff0cc224 */ /* 0x000fcc00078e00ff */
[----:B------:R-:W-:-:S11]  /*0bd0*/  @!P4 DMUL R2, R10, R12 ;  /* 0x0000000c0a02c228 */ /* 0x000fd60000000000 */
.L_x_111:
[----:B------:R-:W-:Y:S05]  /*0be0*/  BSYNC.RECONVERGENT B1 ;  /* 0x0000000000017941 */ /* 0x000fea0003800200 */
.L_x_110:
[----:B------:R-:W-:Y:S04]  /*0bf0*/  BSSY.RECONVERGENT B1, `(.L_x_112) ;  /* 0x000000a000017945 */ /* 0x000fe80003800200 */
[----:B------:R-:W-:Y:S05]  /*0c00*/  @P0 BRA P2, `(.L_x_113) ;  /* 0x0000000000200947 */ /* 0x000fea0001000000 */
[----:B------:R-:W-:Y:S01]  /*0c10*/  IMAD.MOV.U32 R10, RZ, RZ, R20 ;  /* 0x000000ffff0a7224 */ /* 0x000fe200078e0014 */
[----:B------:R-:W-:Y:S01]  /*0c20*/  MOV R12, 0x2de00d1b ;  /* 0x2de00d1b000c7802 */ /* 0x000fe20000000f00 */
[----:B------:R-:W-:Y:S01]  /*0c30*/  IMAD.MOV.U32 R11, RZ, RZ, R21 ;  /* 0x000000ffff0b7224 */ /* 0x000fe200078e0015 */
[----:B------:R-:W-:Y:S01]  /*0c40*/  MOV R0, 0xc70 ;  /* 0x00000c7000007802 */ /* 0x000fe20000000f00 */
[----:B------:R-:W-:-:S07]  /*0c50*/  IMAD.MOV.U32 R13, RZ, RZ, 0x3ff6a090 ;  /* 0x3ff6a090ff0d7424 */ /* 0x000fce00078e00ff */
[----:B---3--:R-:W-:Y:S05]  /*0c60*/  CALL.REL.NOINC `($__internal_4_$__cuda_sm20_div_rn_f64_full) ;  /* 0x0000000c00dc7944 */ /* 0x008fea0003c00000 */
[----:B------:R-:W-:Y:S02]  /*0c70*/  IMAD.MOV.U32 R4, RZ, RZ, R28 ;  /* 0x000000ffff047224 */ /* 0x000fe400078e001c */
[----:B------:R-:W-:-:S07]  /*0c80*/  IMAD.MOV.U32 R5, RZ, RZ, R29 ;  /* 0x000000ffff057224 */ /* 0x000fce00078e001d */
.L_x_113:
[----:B------:R-:W-:Y:S05]  /*0c90*/  BSYNC.RECONVERGENT B1 ;  /* 0x0000000000017941 */ /* 0x000fea0003800200 */
.L_x_112:
[----:B------:R-:W-:Y:S01]  /*0ca0*/  LOP3.LUT R17, R5, 0x7fffffff, RZ, 0xc0, !PT ;  /* 0x7fffffff05117812 */ /* 0x000fe200078ec0ff */
[----:B------:R-:W-:Y:S03]  /*0cb0*/  BSSY.RECONVERGENT B1, `(.L_x_114) ;  /* 0x00000a6000017945 */ /* 0x000fe60003800200 */
[----:B------:R-:W-:-:S13]  /*0cc0*/  ISETP.GT.U32.AND P0, PT, R17, 0x7fefffff, PT ;  /* 0x7fefffff1100780c */ /* 0x000fda0003f04070 */
[----:B------:R-:W-:Y:S05]  /*0cd0*/  @P0 BRA `(.L_x_115) ;  /* 0x0000000800680947 */ /* 0x000fea0003800000 */
[----:B------:R-:W-:Y:S01]  /*0ce0*/  IMAD.MOV.U32 R16, RZ, RZ, R4 ;  /* 0x000000ffff107224 */ /* 0x000fe200078e0004 */
[----:B------:R-:W-:Y:S01]  /*0cf0*/  UMOV UR8, 0xd4e0bfd7 ;  /* 0xd4e0bfd700087882 */ /* 0x000fe20000000000 */
[----:B------:R-:W-:Y:S01]  /*0d00*/  IMAD.MOV.U32 R14, RZ, RZ, RZ ;  /* 0x000000ffff0e7224 */ /* 0x000fe200078e00ff */
[----:B------:R-:W-:Y:S01]  /*0d10*/  UMOV UR9, 0x3df8774a ;  /* 0x3df8774a00097882 */ /* 0x000fe20000000000 */
[----:B------:R-:W-:Y:S02]  /*0d20*/  ISETP.GT.U32.AND P0, PT, R17, 0x403b4000, PT ;  /* 0x403b40001100780c */ /* 0x000fe40003f04070 */
[----:B------:R-:W-:-:S06]  /*0d30*/  DADD R12, R16, 4 ;  /* 0x40100000100c7429 */ /* 0x000fcc0000000000 */
[----:B------:R-:W0:Y:S02]  /*0d40*/  MUFU.RCP64H R15, R13 ;  /* 0x0000000d000f7308 */ /* 0x000e240000001800 */
[----:B0-----:R-:W-:Y:S01]  /*0d50*/  DFMA R10, -R12, R14, 1 ;  /* 0x3ff000000c0a742b */ /* 0x001fe2000000010e */
[----:B------:R-:W-:Y:S02]  /*0d60*/  HFMA2 R12, -RZ, RZ, 1323, -4.565715789794921875e-05 ;  /* 0x652b82feff0c7431 */ /* 0x000fe400000001ff */
[----:B------:R-:W-:-:S05]  /*0d70*/  IMAD.MOV.U32 R13, RZ, RZ, 0x3ff71547 ;  /* 0x3ff71547ff0d7424 */ /* 0x000fca00078e00ff */
[----:B------:R-:W-:Y:S02]  /*0d80*/  DFMA R18, R10, R10, R10 ;  /* 0x0000000a0a12722b */ /* 0x000fe4000000000a */
[----:B------:R-:W-:-:S06]  /*0d90*/  DADD R10, R16, -4 ;  /* 0xc0100000100a7429 */ /* 0x000fcc0000000000 */
[----:B------:R-:W-:-:S08]  /*0da0*/  DFMA R18, R14, R18, R14 ;  /* 0x000000120e12722b */ /* 0x000fd0000000000e */
[----:B------:R-:W-:-:S08]  /*0db0*/  DMUL R10, R10, R18 ;  /* 0x000000120a0a7228 */ /* 0x000fd00000000000 */
[----:B------:R-:W-:-:S08]  /*0dc0*/  DADD R14, R10, 1 ;  /* 0x3ff000000a0e7429 */ /* 0x000fd00000000000 */
[----:B------:R-:W-:-:S08]  /*0dd0*/  DFMA R14, R14, -4, R16 ;  /* 0xc01000000e0e782b */ /* 0x000fd00000000010 */
[----:B------:R-:W-:-:S08]  /*0de0*/  DFMA R14, R16, -R10, R14 ;  /* 0x8000000a100e722b */ /* 0x000fd0000000000e */
[----:B------:R-:W-:Y:S01]  /*0df0*/  DFMA R18, R18, R14, R10 ;  /* 0x0000000e1212722b */ /* 0x000fe2000000000a */
[----:B------:R-:W-:Y:S01]  /*0e00*/  IMAD.MOV.U32 R10, RZ, RZ, -0x2fc2cd8 ;  /* 0xfd03d328ff0a7424 */ /* 0x000fe200078e00ff */
[----:B------:R-:W-:Y:S01]  /*0e10*/  DMUL R14, R16, -R16 ;  /* 0x80000010100e7228 */ /* 0x000fe20000000000 */
[----:B------:R-:W-:-:S06]  /*0e20*/  IMAD.MOV.U32 R11, RZ, RZ, 0x3e44e1c6 ;  /* 0x3e44e1c6ff0b7424 */ /* 0x000fcc00078e00ff */
[----:B------:R-:W-:Y:S01]  /*0e30*/  DFMA R10, R18, -UR8, -R10 ;  /* 0x80000008120a7c2b */ /* 0x000fe2000800080a */
[----:B------:R-:W-:Y:S01]  /*0e40*/  UMOV UR8, 0x9f7a56b6 ;  /* 0x9f7a56b600087882 */ /* 0x000fe20000000000 */
[----:B------:R-:W-:Y:S01]  /*0e50*/  UMOV UR9, 0x3e433014 ;  /* 0x3e43301400097882 */ /* 0x000fe20000000000 */
[----:B------:R-:W-:-:S05]  /*0e60*/  DFMA R12, R14, R12, 6.75539944105574400000e+15 ;  /* 0x433800000e0c742b */ /* 0x000fca000000000c */
[----:B------:R-:W-:Y:S01]  /*0e70*/  DFMA R10, R18, R10, -UR8 ;  /* 0x80000008120a7e2b */ /* 0x000fe2000800000a */
[----:B------:R-:W-:Y:S01]  /*0e80*/  UMOV UR8, 0xd8376273 ;  /* 0xd837627300087882 */ /* 0x000fe20000000000 */
[----:B------:R-:W-:Y:S01]  /*0e90*/  UMOV UR9, 0x3e7bedde ;  /* 0x3e7bedde00097882 */ /* 0x000fe20000000000 */
[----:B------:R-:W-:Y:S02]  /*0ea0*/  DADD R26, R12, -6.75539944105574400000e+15 ;  /* 0xc33800000c1a7429 */ /* 0x000fe40000000000 */
[----:B------:R-:W-:-:S03]  /*0eb0*/  LEA.HI R0, R12, R12, RZ, 0x1 ;  /* 0x0000000c0c007211 */ /* 0x000fc600078f08ff */
[----:B------:R-:W-:Y:S01]  /*0ec0*/  DFMA R10, R18, R10, UR8 ;  /* 0x00000008120a7e2b */ /* 0x000fe2000800000a */
[----:B------:R-:W-:Y:S01]  /*0ed0*/  UMOV UR8, 0xc3abf22b ;  /* 0xc3abf22b00087882 */ /* 0x000fe20000000000 */
[----:B------:R-:W-:Y:S01]  /*0ee0*/  UMOV UR9, 0x3e6f9254 ;  /* 0x3e6f925400097882 */ /* 0x000fe20000000000 */
[----:B------:R-:W-:-:S05]  /*0ef0*/  SHF.R.S32.HI R9, RZ, 0x1, R0 ;  /* 0x00000001ff097819 */ /* 0x000fca0000011400 */
[----:B------:R-:W-:Y:S01]  /*0f00*/  DFMA R10, R18, R10, UR8 ;  /* 0x00000008120a7e2b */ /* 0x000fe2000800000a */
[----:B------:R-:W-:Y:S01]  /*0f10*/  UMOV UR8, 0xc2148cf0 ;  /* 0xc2148cf000087882 */ /* 0x000fe20000000000 */
[----:B------:R-:W-:Y:S01]  /*0f20*/  UMOV UR9, 0x3eab9068 ;  /* 0x3eab906800097882 */ /* 0x000fe20000000000 */
[----:B------:R-:W-:-:S05]  /*0f30*/  IMAD.IADD R12, R12, 0x1, -R9 ;  /* 0x000000010c0c7824 */ /* 0x000fca00078e0a09 */
[----:B------:R-:W-:Y:S01]  /*0f40*/  DFMA R10, R18, R10, -UR8 ;  /* 0x80000008120a7e2b */ /* 0x000fe2000800000a */
[----:B------:R-:W-:Y:S01]  /*0f50*/  UMOV UR8, 0x4db34009 ;  /* 0x4db3400900087882 */ /* 0x000fe20000000000 */
[----:B------:R-:W-:Y:S01]  /*0f60*/  UMOV UR9, 0x3e94c645 ;  /* 0x3e94c64500097882 */ /* 0x000fe20000000000 */
[----:B------:R-:W-:Y:S01]  /*0f70*/  LEA R13, R12, 0x3ff00000, 0x14 ;  /* 0x3ff000000c0d7811 */ /* 0x000fe200078ea0ff */
[----:B------:R-:W-:-:S04]  /*0f80*/  IMAD.MOV.U32 R12, RZ, RZ, RZ ;  /* 0x000000ffff0c7224 */ /* 0x000fc800078e00ff */
[----:B------:R-:W-:Y:S01]  /*0f90*/  DFMA R10, R18, R10, UR8 ;  /* 0x00000008120a7e2b */ /* 0x000fe2000800000a */
[----:B------:R-:W-:Y:S01]  /*0fa0*/  UMOV UR8, 0x78f2311d ;  /* 0x78f2311d00087882 */ /* 0x000fe20000000000 */
[----:B------:R-:W-:-:S06]  /*0fb0*/  UMOV UR9, 0x3ed7f1c3 ;  /* 0x3ed7f1c300097882 */ /* 0x000fcc0000000000 */
[----:B------:R-:W-:Y:S01]  /*0fc0*/  DFMA R10, R18, R10, UR8 ;  /* 0x00000008120a7e2b */ /* 0x000fe2000800000a */
[----:B------:R-:W-:Y:S01]  /*0fd0*/  UMOV UR8, 0x1c6d5c58 ;  /* 0x1c6d5c5800087882 */ /* 0x000fe20000000000 */
[----:B------:R-:W-:-:S06]  /*0fe0*/  UMOV UR9, 0x3ee78e05 ;  /* 0x3ee78e0500097882 */ /* 0x000fcc0000000000 */
[----:B------:R-:W-:Y:S01]  /*0ff0*/  DFMA R10, R18, R10, -UR8 ;  /* 0x80000008120a7e2b */ /* 0x000fe2000800000a */
[----:B------:R-:W-:Y:S01]  /*1000*/  UMOV UR8, 0xead14a90 ;  /* 0xead14a9000087882 */ /* 0x000fe20000000000 */
[----:B------:R-:W-:-:S06]  /*1010*/  UMOV UR9, 0x3ef995b4 ;  /* 0x3ef995b400097882 */ /* 0x000fcc0000000000 */
[----:B------:R-:W-:Y:S01]  /*1020*/  DFMA R10, R18, R10, -UR8 ;  /* 0x80000008120a7e2b */ /* 0x000fe2000800000a */
[----:B------:R-:W-:Y:S01]  /*1030*/  UMOV UR8, 0xcf0a29b2 ;  /* 0xcf0a29b200087882 */ /* 0x000fe20000000000 */
[----:B------:R-:W-:-:S06]  /*1040*/  UMOV UR9, 0x3f23be27 ;  /* 0x3f23be2700097882 */ /* 0x000fcc0000000000 */
[----:B------:R-:W-:Y:S01]  /*1050*/  DFMA R10, R18, R10, UR8 ;  /* 0x00000008120a7e2b */ /* 0x000fe2000800000a */
[----:B------:R-:W-:Y:S01]  /*1060*/  UMOV UR8, 0x3e81672e ;  /* 0x3e81672e00087882 */ /* 0x000fe20000000000 */
[----:B------:R-:W-:-:S06]  /*1070*/  UMOV UR9, 0x3f2a1def ;  /* 0x3f2a1def00097882 */ /* 0x000fcc0000000000 */
[----:B------:R-:W-:Y:S01]  /*1080*/  DFMA R10, R18, R10, -UR8 ;  /* 0x80000008120a7e2b */ /* 0x000fe2000800000a */
[----:B------:R-:W-:Y:S01]  /*1090*/  UMOV UR8, 0xfefa39ef ;  /* 0xfefa39ef00087882 */ /* 0x000fe20000000000 */
[----:B------:R-:W-:Y:S02]  /*10a0*/  UMOV UR9, 0x3fe62e42 ;  /* 0x3fe62e4200097882 */ /* 0x000fe40000000000 */
[--C-:B------:R-:W-:Y:S01]  /*10b0*/  DFMA R28, R26, -UR8, R14.reuse ;  /* 0x800000081a1c7c2b */ /* 0x100fe2000800000e */
[----:B------:R-:W-:Y:S01]  /*10c0*/  UMOV UR8, 0xe68c1713 ;  /* 0xe68c171300087882 */ /* 0x000fe20000000000 */
[----:B------:R-:W-:Y:S01]  /*10d0*/  UMOV UR9, 0x3f48d4ab ;  /* 0x3f48d4ab00097882 */ /* 0x000fe20000000000 */
[----:B------:R-:W-:Y:S02]  /*10e0*/  DFMA R14, -R16, R16, -R14 ;  /* 0x00000010100e722b */ /* 0x000fe4000000090e */
[----:B------:R-:W-:Y:S01]  /*10f0*/  DFMA R20, R18, R10, -UR8 ;  /* 0x8000000812147e2b */ /* 0x000fe2000800000a */
[----:B------:R-:W-:Y:S01]  /*1100*/  UMOV UR8, 0x3b39803f ;  /* 0x3b39803f00087882 */ /* 0x000fe20000000000 */
[----:B------:R-:W-:-:S02]  /*1110*/  UMOV UR9, 0x3c7abc9e ;  /* 0x3c7abc9e00097882 */ /* 0x000fc40000000000 */
[----:B------:R-:W-:Y:S01]  /*1120*/  DFMA R10, R26, -UR8, R28 ;  /* 0x800000081a0a7c2b */ /* 0x000fe2000800001c */
[----:B------:R-:W-:Y:S01]  /*1130*/  UMOV UR8, 0x210dd6b4 ;  /* 0x210dd6b400087882 */ /* 0x000fe20000000000 */
[----:B------:R-:W-:Y:S01]  /*1140*/  UMOV UR9, 0x3f749c67 ;  /* 0x3f749c6700097882 */ /* 0x000fe20000000000 */
[----:B------:R-:W-:Y:S01]  /*1150*/  IMAD.MOV.U32 R26, RZ, RZ, -0x35dec16 ;  /* 0xfca213eaff1a7424 */ /* 0x000fe200078e00ff */
[----:B------:R-:W-:Y:S01]  /*1160*/  DFMA R20, R18, R20, UR8 ;  /* 0x0000000812147e2b */ /* 0x000fe20008000014 */
[----:B------:R-:W-:Y:S01]  /*1170*/  IMAD.MOV.U32 R27, RZ, RZ, 0x3e928af3 ;  /* 0x3e928af3ff1b7424 */ /* 0x000fe200078e00ff */
[----:B------:R-:W-:Y:S01]  /*1180*/  UMOV UR8, 0x69ce2bdf ;  /* 0x69ce2bdf00087882 */ /* 0x000fe20000000000 */
[----:B------:R-:W-:Y:S01]  /*1190*/  UMOV UR9, 0x3e5ade15 ;  /* 0x3e5ade1500097882 */ /* 0x000fe20000000000 */
[----:B------:R-:W-:Y:S02]  /*11a0*/  IMAD.MOV.U32 R28, RZ, RZ, 0x0 ;  /* 0x00000000ff1c7424 */ /* 0x000fe400078e00ff */
[----:B------:R-:W-:Y:S01]  /*11b0*/  IMAD.MOV.U32 R29, RZ, RZ, 0x3ff00000 ;  /* 0x3ff00000ff1d7424 */ /* 0x000fe200078e00ff */
[----:B------:R-:W-:Y:S01]  /*11c0*/  DFMA R26, R10, UR8, R26 ;  /* 0x000000080a1a7c2b */ /* 0x000fe2000800001a */
[----:B------:R-:W-:Y:S01]  /*11d0*/  UMOV UR8, 0x8568e357 ;  /* 0x8568e35700087882 */ /* 0x000fe20000000000 */
[----:B------:R-:W-:-:S02]  /*11e0*/  UMOV UR9, 0x3f909623 ;  /* 0x3f90962300097882 */ /* 0x000fc40000000000 */
[----:B------:R-:W-:Y:S01]  /*11f0*/  DFMA R20, R18, R20, -UR8 ;  /* 0x8000000812147e2b */ /* 0x000fe20008000014 */
[----:B------:R-:W-:Y:S01]  /*1200*/  UMOV UR8, 0x62401315 ;  /* 0x6240131500087882 */ /* 0x000fe20000000000 */
[----:B------:R-:W-:Y:S01]  /*1210*/  UMOV UR9, 0x3ec71dee ;  /* 0x3ec71dee00097882 */ /* 0x000fe20000000000 */
[----:B------:R-:W-:Y:S02]  /*1220*/  DFMA R28, R16, 2, R28 ;  /* 0x40000000101c782b */ /* 0x000fe4000000001c */
[----:B------:R-:W-:Y:S01]  /*1230*/  DFMA R26, R10, R26, UR8 ;  /* 0x000000080a1a7e2b */ /* 0x000fe2000800001a */
[----:B------:R-:W-:Y:S01]  /*1240*/  UMOV UR8, 0xdf8c2dc9 ;  /* 0xdf8c2dc900087882 */ /* 0x000fe20000000000 */
[----:B------:R-:W-:Y:S02]  /*1250*/  UMOV UR9, 0x3fa3079e ;  /* 0x3fa3079e00097882 */ /* 0x000fe40000000000 */
[----:B------:R-:W-:Y:S01]  /*1260*/  DFMA R20, R18, R20, UR8 ;  /* 0x0000000812147e2b */ /* 0x000fe20008000014 */
[----:B------:R-:W-:Y:S01]  /*1270*/  UMOV UR8, 0x7c89eb71 ;  /* 0x7c89eb7100087882 */ /* 0x000fe20000000000 */
[----:B------:R-:W-:-:S02]  /*1280*/  UMOV UR9, 0x3efa0199 ;  /* 0x3efa019900097882 */ /* 0x000fc40000000000 */
[----:B------:R-:W-:Y:S01]  /*1290*/  DFMA R26, R10, R26, UR8 ;  /* 0x000000080a1a7e2b */ /* 0x000fe2000800001a */
[----:B------:R-:W-:Y:S01]  /*12a0*/  UMOV UR8, 0xdff601fc ;  /* 0xdff601fc00087882 */ /* 0x000fe20000000000 */
[----:B------:R-:W-:Y:S02]  /*12b0*/  UMOV UR9, 0x3fb0fb06 ;  /* 0x3fb0fb0600097882 */ /* 0x000fe40000000000 */
[----:B------:R-:W-:Y:S01]  /*12c0*/  DFMA R20, R18, R20, -UR8 ;  /* 0x8000000812147e2b */ /* 0x000fe20008000014 */
[----:B------:R-:W-:Y:S01]  /*12d0*/  UMOV UR8, 0x14761f65 ;  /* 0x14761f6500087882 */ /* 0x000fe20000000000 */
[----:B------:R-:W-:Y:S02]  /*12e0*/  UMOV UR9, 0x3f2a01a0 ;  /* 0x3f2a01a000097882 */ /* 0x000fe40000000000 */
[----:B------:R-:W-:Y:S01]  /*12f0*/  DFMA R30, R10, R26, UR8 ;  /* 0x000000080a1e7e2b */ /* 0x000fe2000800001a */
[----:B------:R-:W-:Y:S01]  /*1300*/  UMOV UR8, 0x4dfbcdc ;  /* 0x04dfbcdc00087882 */ /* 0x000fe20000000000 */
[----:B------:R-:W-:-:S02]  /*1310*/  UMOV UR9, 0x3fb7fee0 ;  /* 0x3fb7fee000097882 */ /* 0x000fc40000000000 */
[----:B------:R-:W-:Y:S01]  /*1320*/  DFMA R26, R18, R20, UR8 ;  /* 0x00000008121a7e2b */ /* 0x000fe20008000014 */
[----:B------:R-:W-:Y:S01]  /*1330*/  UMOV UR8, 0x1852b7af ;  /* 0x1852b7af00087882 */ /* 0x000fe20000000000 */
[----:B------:R-:W0:Y:S01]  /*1340*/  MUFU.RCP64H R21, R29 ;  /* 0x0000001d00157308 */ /* 0x000e220000001800 */
[----:B------:R-:W-:Y:S01]  /*1350*/  UMOV UR9, 0x3f56c16c ;  /* 0x3f56c16c00097882 */ /* 0x000fe20000000000 */
[----:B------:R-:W-:Y:S01]  /*1360*/  IMAD.MOV.U32 R20, RZ, RZ, RZ ;  /* 0x000000ffff147224 */ /* 0x000fe200078e00ff */
[----:B------:R-:W-:Y:S01]  /*1370*/  DFMA R30, R10, R30, UR8 ;  /* 0x000000080a1e7e2b */ /* 0x000fe2000800001e */
[----:B------:R-:W-:Y:S01]  /*1380*/  UMOV UR8, 0x3c3db8c6 ;  /* 0x3c3db8c600087882 */ /* 0x000fe20000000000 */
[----:B------:R-:W-:Y:S02]  /*1390*/  UMOV UR9, 0x3fb9ddb2 ;  /* 0x3fb9ddb200097882 */ /* 0x000fe40000000000 */
[----:B------:R-:W-:Y:S01]  /*13a0*/  DFMA R26, R18, R26, -UR8 ;  /* 0x80000008121a7e2b */ /* 0x000fe2000800001a */
[----:B------:R-:W-:Y:S01]  /*13b0*/  UMOV UR8, 0x11122322 ;  /* 0x1112232200087882 */ /* 0x000fe20000000000 */
[----:B------:R-:W-:-:S02]  /*13c0*/  UMOV UR9, 0x3f811111 ;  /* 0x3f81111100097882 */ /* 0x000fc40000000000 */
[----:B------:R-:W-:Y:S01]  /*13d0*/  DFMA R32, R10, R30, UR8 ;  /* 0x000000080a207e2b */ /* 0x000fe2000800001e */
[----:B------:R-:W-:Y:S01]  /*13e0*/  UMOV UR8, 0xfcfa5fda ;  /* 0xfcfa5fda00087882 */ /* 0x000fe20000000000 */
[----:B------:R-:W-:Y:S02]  /*13f0*/  UMOV UR9, 0x3fb16ece ;  /* 0x3fb16ece00097882 */ /* 0x000fe40000000000 */
[----:B------:R-:W-:Y:S01]  /*1400*/  DFMA R26, R18, R26, UR8 ;  /* 0x00000008121a7e2b */ /* 0x000fe2000800001a */
[----:B------:R-:W-:Y:S01]  /*1410*/  UMOV UR8, 0x555502a1 ;  /* 0x555502a100087882 */ /* 0x000fe20000000000 */
[----:B------:R-:W-:Y:S01]  /*1420*/  UMOV UR9, 0x3fa55555 ;  /* 0x3fa5555500097882 */ /* 0x000fe20000000000 */
[----:B0-----:R-:W-:Y:S02]  /*1430*/  DFMA R30, -R28, R20, 1 ;  /* 0x3ff000001c1e742b */ /* 0x001fe40000000114 */
[----:B------:R-:W-:Y:S01]  /*1440*/  DFMA R28, R10, R32, UR8 ;  /* 0x000000080a1c7e2b */ /* 0x000fe20008000020 */
[----:B------:R-:W-:Y:S01]  /*1450*/  UMOV UR8, 0xf66fb6d6 ;  /* 0xf66fb6d600087882 */ /* 0x000fe20000000000 */
[----:B------:R-:W-:-:S02]  /*1460*/  UMOV UR9, 0x3f8f7f5d ;  /* 0x3f8f7f5d00097882 */ /* 0x000fc40000000000 */
[----:B------:R-:W-:Y:S01]  /*1470*/  DFMA R26, R18, R26, UR8 ;  /* 0x00000008121a7e2b */ /* 0x000fe2000800001a */
[----:B------:R-:W-:Y:S01]  /*1480*/  UMOV UR8, 0x55555511 ;  /* 0x5555551100087882 */ /* 0x000fe20000000000 */
[----:B------:R-:W-:Y:S01]  /*1490*/  UMOV UR9, 0x3fc55555 ;  /* 0x3fc5555500097882 */ /* 0x000fe20000000000 */
[----:B------:R-:W-:Y:S02]  /*14a0*/  DFMA R30, R30, R30, R30 ;  /* 0x0000001e1e1e722b */ /* 0x000fe4000000001e */
[----:B------:R-:W-:Y:S01]  /*14b0*/  DFMA R28, R10, R28, UR8 ;  /* 0x000000080a1c7e2b */ /* 0x000fe2000800001c */
[----:B------:R-:W-:Y:S01]  /*14c0*/  UMOV UR8, 0xd154a29d ;  /* 0xd154a29d00087882 */ /* 0x000fe20000000000 */
[----:B------:R-:W-:Y:S02]  /*14d0*/  UMOV UR9, 0x3fc1df1a ;  /* 0x3fc1df1a00097882 */ /* 0x000fe40000000000 */
[----:B------:R-:W-:Y:S01]  /*14e0*/  DFMA R26, R18, R26, -UR8 ;  /* 0x80000008121a7e2b */ /* 0x000fe2000800001a */
[----:B------:R-:W-:Y:S01]  /*14f0*/  UMOV UR8, 0xb ;  /* 0x0000000b00087882 */ /* 0x000fe20000000000 */
[----:B------:R-:W-:Y:S01]  /*1500*/  UMOV UR9, 0x3fe00000 ;  /* 0x3fe0000000097882 */ /* 0x000fe20000000000 */
[----:B------:R-:W-:-:S02]  /*1510*/  DFMA R30, R20, R30, R20 ;  /* 0x0000001e141e722b */ /* 0x000fc40000000014 */
[----:B------:R-:W-:Y:S01]  /*1520*/  DFMA R28, R10, R28, UR8 ;  /* 0x000000080a1c7e2b */ /* 0x000fe2000800001c */
[----:B------:R-:W-:Y:S01]  /*1530*/  UMOV UR8, 0x16e9fd7f ;  /* 0x16e9fd7f00087882 */ /* 0x000fe20000000000 */
[----:B------:R-:W-:Y:S02]  /*1540*/  UMOV UR9, 0x3ff3ba59 ;  /* 0x3ff3ba5900097882 */ /* 0x000fe40000000000 */
[----:B------:R-:W-:-:S04]  /*1550*/  DFMA R26, R18, R26, UR8 ;  /* 0x00000008121a7e2b */ /* 0x000fc8000800001a */
[----:B------:R-:W-:-:S04]  /*1560*/  DFMA R28, R10, R28, 1 ;  /* 0x3ff000000a1c742b */ /* 0x000fc8000000001c */
[----:B------:R-:W-:-:S04]  /*1570*/  DMUL R18, R26, R30 ;  /* 0x0000001e1a127228 */ /* 0x000fc80000000000 */
[----:B------:R-:W-:-:S04]  /*1580*/  DFMA R10, R10, R28, 1 ;  /* 0x3ff000000a0a742b */ /* 0x000fc8000000001c */
[----:B------:R-:W-:-:S06]  /*1590*/  DMUL R20, R18, -2 ;  /* 0xc000000012147828 */ /* 0x000fcc0000000000 */
[----:B------:R-:W-:Y:S02]  /*15a0*/  LEA R11, R9, R11, 0x14 ;  /* 0x0000000b090b7211 */ /* 0x000fe400078ea0ff */
[----:B------:R-:W-:-:S04]  /*15b0*/  DFMA R20, R16, R20, R26 ;  /* 0x000000141014722b */ /* 0x000fc8000000001a */
[----:B------:R-:W-:-:S04]  /*15c0*/  DMUL R10, R10, R12 ;  /* 0x0000000c0a0a7228 */ /* 0x000fc80000000000 */
[----:B------:R-:W-:-:S04]  /*15d0*/  DADD R20, -R18, R20 ;  /* 0x0000000012147229 */ /* 0x000fc80000000114 */
[----:B------:R-:W-:-:S04]  /*15e0*/  DFMA R14, R10, R14, R10 ;  /* 0x0000000e0a0e722b */ /* 0x000fc8000000000a */
[----:B------:R-:W-:-:S08]  /*15f0*/  DFMA R20, R30, R20, R18 ;  /* 0x000000141e14722b */ /* 0x000fd00000000012 */
[----:B------:R-:W-:-:S10]  /*1600*/  DMUL R14, R20, R14 ;  /* 0x0000000e140e7228 */ /* 0x000fd40000000000 */
[----:B------:R-:W-:Y:S02]  /*1610*/  FSEL R12, R14, RZ, !P0 ;  /* 0x000000ff0e0c7208 */ /* 0x000fe40004000000 */
[----:B------:R-:W-:Y:S02]  /*1620*/  FSEL R13, R15, RZ, !P0 ;  /* 0x000000ff0f0d7208 */ /* 0x000fe40004000000 */
[----:B------:R-:W-:-:S04]  /*1630*/  ISETP.GE.AND P0, PT, R5, RZ, PT ;  /* 0x000000ff0500720c */ /* 0x000fc80003f06270 */
[----:B------:R-:W-:-:S10]  /*1640*/  DADD R10, -R12, 2 ;  /* 0x400000000c0a7429 */ /* 0x000fd40000000100 */
[----:B------:R-:W-:Y:S02]  /*1650*/  FSEL R12, R10, R12, !P0 ;  /* 0x0000000c0a0c7208 */ /* 0x000fe40004000000 */
[----:B------:R-:W-:Y:S01]  /*1660*/  FSEL R13, R11, R13, !P0 ;  /* 0x0000000d0b0d7208 */ /* 0x000fe20004000000 */
[----:B------:R-:W-:Y:S06]  /*1670*/  BRA `(.L_x_116) ;  /* 0x0000000000247947 */ /* 0x000fec0003800000 */
.L_x_115:
[----:B------:R-:W-:Y:S01]  /*1680*/  DADD R10, R4, R4 ;  /* 0x00000000040a7229 */ /* 0x000fe20000000004 */
[----:B------:R-:W-:Y:S02]  /*1690*/  ISETP.GE.AND P0, PT, R5, RZ, PT ;  /* 0x000000ff0500720c */ /* 0x000fe40003f06270 */
[----:B------:R-:W-:Y:S02]  /*16a0*/  ISETP.NE.AND P2, PT, R4, RZ, PT ;  /* 0x000000ff0400720c */ /* 0x000fe40003f45270 */
[----:B------:R-:W-:Y:S02]  /*16b0*/  FSEL R5, RZ, 2, P0 ;  /* 0x40000000ff057808 */ /* 0x000fe40000000000 */
[----:B------:R-:W-:-:S03]  /*16c0*/  ISETP.NE.AND P0, PT, R17, 0x7ff00000, PT ;  /* 0x7ff000001100780c */ /* 0x000fc60003f05270 */
[----:B------:R-:W-:Y:S02]  /*16d0*/  FSEL R13, R10, RZ, P2 ;  /* 0x000000ff0a0d7208 */ /* 0x000fe40001000000 */
[-C--:B------:R-:W-:Y:S02]  /*16e0*/  FSEL R5, R5, R11.reuse, !P2 ;  /* 0x0000000b05057208 */ /* 0x080fe40005000000 */
[----:B------:R-:W-:Y:S02]  /*16f0*/  FSEL R12, R13, R10, !P0 ;  /* 0x0000000a0d0c7208 */ /* 0x000fe40004000000 */
[----:B------:R-:W-:-:S07]  /*1700*/  FSEL R13, R5, R11, !P0 ;  /* 0x0000000b050d7208 */ /* 0x000fce0004000000 */
.L_x_116:
[----:B------:R-:W-:Y:S05]  /*1710*/  BSYNC.RECONVERGENT B1 ;  /* 0x0000000000017941 */ /* 0x000fea0003800200 */
.L_x_114:
[----:B------:R-:W-:Y:S01]  /*1720*/  UMOV UR8, 0x4d013a93 ;  /* 0x4d013a9300087882 */ /* 0x000fe20000000000 */
[----:B------:R-:W-:Y:S01]  /*1730*/  UMOV UR9, 0x3ff40d84 ;  /* 0x3ff40d8400097882 */ /* 0x000fe20000000000 */
[----:B------:R-:W-:Y:S01]  /*1740*/  IMAD.MOV.U32 R4, RZ, RZ, 0x1 ;  /* 0x00000001ff047424 */ /* 0x000fe200078e00ff */
[----:B------:R-:W-:Y:S01]  /*1750*/  DMUL R12, R12, UR8 ;  /* 0x000000080c0c7c28 */ /* 0x000fe20008000000 */
[----:B------:R-:W-:Y:S01]  /*1760*/  IMAD.MOV.U32 R14, RZ, RZ, R2 ;  /* 0x000000ffff0e7224 */ /* 0x000fe200078e0002 */
[----:B------:R-:W-:Y:S01]  /*1770*/  FSETP.GEU.AND P2, PT, |R3|, 6.5827683646048100446e-37, PT ;  /* 0x036000000300780b */ /* 0x000fe20003f4e200 */
[----:B------:R-:W-:Y:S01]  /*1780*/  IMAD.MOV.U32 R15, RZ, RZ, R3 ;  /* 0x000000ffff0f7224 */ /* 0x000fe200078e0003 */
[----:B------:R-:W-:Y:S02]  /*1790*/  BSSY.RECONVERGENT B1, `(.L_x_109) ;  /* 0x0000013000017945 */ /* 0x000fe40003800200 */
        /* <DEDUP_REMOVED lines=15> */
[----:B---3--:R-:W-:Y:S05]  /*1890*/  CALL.REL.NOINC `($__internal_4_$__cuda_sm20_div_rn_f64_full) ;  /* 0x0000000000d07944 */ /* 0x008fea0003c00000 */
[----:B------:R-:W-:Y:S01]  /*18a0*/  IMAD.MOV.U32 R4, RZ, RZ, R28 ;  /* 0x000000ffff047224 */ /* 0x000fe200078e001c */
[----:B------:R-:W-:-:S07]  /*18b0*/  MOV R5, R29 ;  /* 0x0000001d00057202 */ /* 0x000fce0000000f00 */
.L_x_117:
[----:B------:R-:W-:Y:S05]  /*18c0*/  BSYNC.RECONVERGENT B1 ;  /* 0x0000000000017941 */ /* 0x000fea0003800200 */
.L_x_109:
[----:B------:R-:W-:Y:S05]  /*18d0*/  BSYNC.RECONVERGENT B0 ;  /* 0x0000000000007941 */ /* 0x000fea0003800200 */
.L_x_99:
[----:B---3--:R-:W-:-:S05]  /*18e0*/  IMAD.WIDE R2, R8, 0x8, R22 ;  /* 0x0000000808027825 */ /* 0x008fca00078e0216 */
[----:B------:R1:W-:Y:S01]  /*18f0*/  STG.E.64 desc[UR4][R2.64], R4 ;  /* 0x0000000402007986 */ /* 0x0003e2000c101b04 */
[----:B------:R-:W-:Y:S05]  /*1900*/  @!P1 BRA `(.L_x_118) ;  /* 0xffffffe400f49947 */ /* 0x000fea000383ffff */
[----:B------:R-:W-:Y:S05]  /*1910*/  EXIT ;  /* 0x000000000000794d */ /* 0x000fea0003800000 */
        .weak           $__internal_3_$__cuda_sm20_dblrcp_rn_slowpath_v3
        .type           $__internal_3_$__cuda_sm20_dblrcp_rn_slowpath_v3,@function
        .size           $__internal_3_$__cuda_sm20_dblrcp_rn_slowpath_v3,($__internal_4_$__cuda_sm20_div_rn_f64_full - $__internal_3_$__cuda_sm20_dblrcp_rn_slowpath_v3)
$__internal_3_$__cuda_sm20_dblrcp_rn_slowpath_v3:
[----:B------:R-:W-:Y:S01]  /*1920*/  IMAD.MOV.U32 R2, RZ, RZ, R20 ;  /* 0x000000ffff027224 */ /* 0x000fe200078e0014 */
[----:B------:R-:W-:Y:S01]  /*1930*/  BSSY.RECONVERGENT B2, `(.L_x_119) ;  /* 0x0000025000027945 */ /* 0x000fe20003800200 */
[----:B------:R-:W-:-:S06]  /*1940*/  IMAD.MOV.U32 R3, RZ, RZ, R21 ;  /* 0x000000ffff037224 */ /* 0x000fcc00078e0015 */
[----:B------:R-:W-:-:S14]  /*1950*/  DSETP.GTU.AND P0, PT, |R2|, +INF , PT ;  /* 0x7ff000000200742a */ /* 0x000fdc0003f0c200 */
[----:B------:R-:W-:Y:S05]  /*1960*/  @P0 BRA `(.L_x_120) ;  /* 0x00000000007c0947 */ /* 0x000fea0003800000 */
[----:B------:R-:W-:-:S05]  /*1970*/  LOP3.LUT R9, R21, 0x7fffffff, RZ, 0xc0, !PT ;  /* 0x7fffffff15097812 */ /* 0x000fca00078ec0ff */
[----:B------:R-:W-:-:S05]  /*1980*/  VIADD R4, R9, 0xffffffff ;  /* 0xffffffff09047836 */ /* 0x000fca0000000000 */
[----:B------:R-:W-:-:S13]  /*1990*/  ISETP.GE.U32.AND P0, PT, R4, 0x7fefffff, PT ;  /* 0x7fefffff0400780c */ /* 0x000fda0003f06070 */
[----:B------:R-:W-:Y:S01]  /*19a0*/  @P0 LOP3.LUT R5, R3, 0x7ff00000, RZ, 0x3c, !PT ;  /* 0x7ff0000003050812 */ /* 0x000fe200078e3cff */
[----:B------:R-:W-:Y:S01]  /*19b0*/  @P0 IMAD.MOV.U32 R4, RZ, RZ, RZ ;  /* 0x000000ffff040224 */ /* 0x000fe200078e00ff */
[----:B------:R-:W-:Y:S06]  /*19c0*/  @P0 BRA `(.L_x_121) ;  /* 0x00000000006c0947 */ /* 0x000fec0003800000 */
[----:B------:R-:W-:-:S13]  /*19d0*/  ISETP.GE.U32.AND P0, PT, R9, 0x1000001, PT ;  /* 0x010000010900780c */ /* 0x000fda0003f06070 */
[----:B------:R-:W-:Y:S05]  /*19e0*/  @!P0 BRA `(.L_x_122) ;  /* 0x0000000000348947 */ /* 0x000fea0003800000 */
[----:B------:R-:W-:Y:S02]  /*19f0*/  VIADD R5, R3, 0xc0200000 ;  /* 0xc020000003057836 */ /* 0x000fe40000000000 */
[----:B------:R-:W-:Y:S02]  /*1a00*/  IMAD.MOV.U32 R4, RZ, RZ, R2 ;  /* 0x000000ffff047224 */ /* 0x000fe400078e0002 */
[----:B------:R-:W0:Y:S04]  /*1a10*/  MUFU.RCP64H R11, R5 ;  /* 0x00000005000b7308 */ /* 0x000e280000001800 */
[----:B0-----:R-:W-:-:S08]  /*1a20*/  DFMA R12, -R4, R10, 1 ;  /* 0x3ff00000040c742b */ /* 0x001fd0000000010a */
[----:B------:R-:W-:-:S08]  /*1a30*/  DFMA R12, R12, R12, R12 ;  /* 0x0000000c0c0c722b */ /* 0x000fd0000000000c */
[----:B------:R-:W-:-:S08]  /*1a40*/  DFMA R12, R10, R12, R10 ;  /* 0x0000000c0a0c722b */ /* 0x000fd0000000000a */
[----:B------:R-:W-:-:S08]  /*1a50*/  DFMA R10, -R4, R12, 1 ;  /* 0x3ff00000040a742b */ /* 0x000fd0000000010c */
[----:B------:R-:W-:-:S08]  /*1a60*/  DFMA R10, R12, R10, R12 ;  /* 0x0000000a0c0a722b */ /* 0x000fd0000000000c */
[----:B------:R-:W-:-:S08]  /*1a70*/  DMUL R10, R10, 2.2250738585072013831e-308 ;  /* 0x001000000a0a7828 */ /* 0x000fd00000000000 */
[----:B------:R-:W-:-:S08]  /*1a80*/  DFMA R2, -R2, R10, 1 ;  /* 0x3ff000000202742b */ /* 0x000fd0000000010a */
[----:B------:R-:W-:-:S08]  /*1a90*/  DFMA R2, R2, R2, R2 ;  /* 0x000000020202722b */ /* 0x000fd00000000002 */
[----:B------:R-:W-:Y:S01]  /*1aa0*/  DFMA R4, R10, R2, R10 ;  /* 0x000000020a04722b */ /* 0x000fe2000000000a */
[----:B------:R-:W-:Y:S10]  /*1ab0*/  BRA `(.L_x_121) ;  /* 0x0000000000307947 */ /* 0x000ff40003800000 */
.L_x_122:
[----:B------:R-:W-:Y:S01]  /*1ac0*/  DMUL R2, R2, 8.11296384146066816958e+31 ;  /* 0x4690000002027828 */ /* 0x000fe20000000000 */
[----:B------:R-:W-:-:S05]  /*1ad0*/  IMAD.MOV.U32 R4, RZ, RZ, R10 ;  /* 0x000000ffff047224 */ /* 0x000fca00078e000a */
[----:B------:R-:W0:Y:S02]  /*1ae0*/  MUFU.RCP64H R5, R3 ;  /* 0x0000000300057308 */ /* 0x000e240000001800 */
[----:B0-----:R-:W-:-:S08]  /*1af0*/  DFMA R10, -R2, R4, 1 ;  /* 0x3ff00000020a742b */ /* 0x001fd00000000104 */
[----:B------:R-:W-:-:S08]  /*1b00*/  DFMA R10, R10, R10, R10 ;  /* 0x0000000a0a0a722b */ /* 0x000fd0000000000a */
[----:B------:R-:W-:-:S08]  /*1b10*/  DFMA R10, R4, R10, R4 ;  /* 0x0000000a040a722b */ /* 0x000fd00000000004 */
[----:B------:R-:W-:-:S08]  /*1b20*/  DFMA R4, -R2, R10, 1 ;  /* 0x3ff000000204742b */ /* 0x000fd0000000010a */
[----:B------:R-:W-:-:S08]  /*1b30*/  DFMA R4, R10, R4, R10 ;  /* 0x000000040a04722b */ /* 0x000fd0000000000a */
[----:B------:R-:W-:Y:S01]  /*1b40*/  DMUL R4, R4, 8.11296384146066816958e+31 ;  /* 0x4690000004047828 */ /* 0x000fe20000000000 */
[----:B------:R-:W-:Y:S10]  /*1b50*/  BRA `(.L_x_121) ;  /* 0x0000000000087947 */ /* 0x000ff40003800000 */
.L_x_120:
[----:B------:R-:W-:Y:S02]  /*1b60*/  LOP3.LUT R5, R3, 0x80000, RZ, 0xfc, !PT ;  /* 0x0008000003057812 */ /* 0x000fe400078efcff */
[----:B------:R-:W-:-:S07]  /*1b70*/  MOV R4, R2 ;  /* 0x0000000200047202 */ /* 0x000fce0000000f00 */
.L_x_121:
[----:B------:R-:W-:Y:S05]  /*1b80*/  BSYNC.RECONVERGENT B2 ;  /* 0x0000000000027941 */ /* 0x000fea0003800200 */
.L_x_119:
[----:B------:R-:W-:Y:S02]  /*1b90*/  IMAD.MOV.U32 R2, RZ, RZ, R0 ;  /* 0x000000ffff027224 */ /* 0x000fe400078e0000 */
[----:B------:R-:W-:Y:S02]  /*1ba0*/  IMAD.MOV.U32 R3, RZ, RZ, 0x0 ;  /* 0x00000000ff037424 */ /* 0x000fe400078e00ff */
[----:B------:R-:W-:Y:S02]  /*1bb0*/  IMAD.MOV.U32 R18, RZ, RZ, R4 ;  /* 0x000000ffff127224 */ /* 0x000fe400078e0004 */
[----:B------:R-:W-:Y:S01]  /*1bc0*/  IMAD.MOV.U32 R19, RZ, RZ, R5 ;  /* 0x000000ffff137224 */ /* 0x000fe200078e0005 */
[----:B------:R-:W-:Y:S06]  /*1bd0*/  RET.REL.NODEC R2 `(_Z6_GH_64iPdS_) ;  /* 0xffffffe402087950 */ /* 0x000fec0003c3ffff */
        .weak           $__internal_4_$__cuda_sm20_div_rn_f64_full
        .type           $__internal_4_$__cuda_sm20_div_rn_f64_full,@function
        .size           $__internal_4_$__cuda_sm20_div_rn_f64_full,(.L_x_620 - $__internal_4_$__cuda_sm20_div_rn_f64_full)
$__internal_4_$__cuda_sm20_div_rn_f64_full:
[C---:B------:R-:W-:Y:S01]  /*1be0*/  FSETP.GEU.AND P0, PT, |R13|.reuse, 1.469367938527859385e-39, PT ;  /* 0x001000000d00780b */ /* 0x040fe20003f0e200 */
[----:B------:R-:W-:Y:S01]  /*1bf0*/  IMAD.MOV.U32 R26, RZ, RZ, 0x1 ;  /* 0x00000001ff1a7424 */ /* 0x000fe200078e00ff */
[----:B------:R-:W-:Y:S01]  /*1c00*/  LOP3.LUT R14, R13, 0x800fffff, RZ, 0xc0, !PT ;  /* 0x800fffff0d0e7812 */ /* 0x000fe200078ec0ff */
[----:B------:R-:W-:Y:S01]  /*1c10*/  IMAD.MOV.U32 R34, RZ, RZ, 0x1ca00000 ;  /* 0x1ca00000ff227424 */ /* 0x000fe200078e00ff */
[C---:B------:R-:W-:Y:S01]  /*1c20*/  FSETP.GEU.AND P3, PT, |R11|.reuse, 1.469367938527859385e-39, PT ;  /* 0x001000000b00780b */ /* 0x040fe20003f6e200 */
[----:B------:R-:W-:Y:S01]  /*1c30*/  BSSY.RECONVERGENT B2, `(.L_x_123) ;  /* 0x0000052000027945 */ /* 0x000fe20003800200 */
[----:B------:R-:W-:Y:S01]  /*1c40*/  LOP3.LUT R15, R14, 0x3ff00000, RZ, 0xfc, !PT ;  /* 0x3ff000000e0f7812 */ /* 0x000fe200078efcff */
[----:B------:R-:W-:Y:S01]  /*1c50*/  IMAD.MOV.U32 R14, RZ, RZ, R12 ;  /* 0x000000ffff0e7224 */ /* 0x000fe200078e000c */
[----:B------:R-:W-:Y:S02]  /*1c60*/  LOP3.LUT R9, R11, 0x7ff00000, RZ, 0xc0, !PT ;  /* 0x7ff000000b097812 */ /* 0x000fe400078ec0ff */
[----:B------:R-:W-:-:S03]  /*1c70*/  LOP3.LUT R36, R13, 0x7ff00000, RZ, 0xc0, !PT ;  /* 0x7ff000000d247812 */ /* 0x000fc600078ec0ff */
[----:B------:R-:W-:Y:S01]  /*1c80*/  @!P0 DMUL R14, R12, 8.98846567431157953865e+307 ;  /* 0x7fe000000c0e8828 */ /* 0x000fe20000000000 */
[----:B------:R-:W-:-:S03]  /*1c90*/  ISETP.GE.U32.AND P2, PT, R9, R36, PT ;  /* 0x000000240900720c */ /* 0x000fc60003f46070 */
[----:B------:R-:W-:Y:S02]  /*1ca0*/  @!P3 LOP3.LUT R28, R13, 0x7ff00000, RZ, 0xc0, !PT ;  /* 0x7ff000000d1cb812 */ /* 0x000fe400078ec0ff */
[----:B------:R-:W0:Y:S02]  /*1cb0*/  MUFU.RCP64H R27, R15 ;  /* 0x0000000f001b7308 */ /* 0x000e240000001800 */
[----:B------:R-:W-:Y:S02]  /*1cc0*/  @!P3 ISETP.GE.U32.AND P4, PT, R9, R28, PT ;  /* 0x0000001c0900b20c */ /* 0x000fe40003f86070 */
[----:B------:R-:W-:Y:S02]  /*1cd0*/  @!P0 LOP3.LUT R36, R15, 0x7ff00000, RZ, 0xc0, !PT ;  /* 0x7ff000000f248812 */ /* 0x000fe400078ec0ff */
[----:B------:R-:W-:-:S04]  /*1ce0*/  @!P3 SEL R29, R34, 0x63400000, !P4 ;  /* 0x63400000221db807 */ /* 0x000fc80006000000 */
[----:B------:R-:W-:-:S04]  /*1cf0*/  @!P3 LOP3.LUT R32, R29, 0x80000000, R11, 0xf8, !PT ;  /* 0x800000001d20b812 */ /* 0x000fc800078ef80b */
[----:B------:R-:W-:Y:S01]  /*1d00*/  @!P3 LOP3.LUT R33, R32, 0x100000, RZ, 0xfc, !PT ;  /* 0x001000002021b812 */ /* 0x000fe200078efcff */
[----:B------:R-:W-:Y:S01]  /*1d10*/  @!P3 IMAD.MOV.U32 R32, RZ, RZ, RZ ;  /* 0x000000ffff20b224 */ /* 0x000fe200078e00ff */
[----:B0-----:R-:W-:-:S08]  /*1d20*/  DFMA R30, R26, -R14, 1 ;  /* 0x3ff000001a1e742b */ /* 0x001fd0000000080e */
[----:B------:R-:W-:-:S08]  /*1d30*/  DFMA R30, R30, R30, R30 ;  /* 0x0000001e1e1e722b */ /* 0x000fd0000000001e */
[----:B------:R-:W-:Y:S01]  /*1d40*/  DFMA R30, R26, R30, R26 ;  /* 0x0000001e1a1e722b */ /* 0x000fe2000000001a */
[----:B------:R-:W-:Y:S02]  /*1d50*/  SEL R27, R34, 0x63400000, !P2 ;  /* 0x63400000221b7807 */ /* 0x000fe40005000000 */
[----:B------:R-:W-:Y:S02]  /*1d60*/  MOV R26, R10 ;  /* 0x0000000a001a7202 */ /* 0x000fe40000000f00 */
[----:B------:R-:W-:-:S03]  /*1d70*/  LOP3.LUT R27, R27, 0x800fffff, R11, 0xf8, !PT ;  /* 0x800fffff1b1b7812 */ /* 0x000fc600078ef80b */
[----:B------:R-:W-:-:S03]  /*1d80*/  DFMA R28, R30, -R14, 1 ;  /* 0x3ff000001e1c742b */ /* 0x000fc6000000080e */
[----:B------:R-:W-:-:S05]  /*1d90*/  @!P3 DFMA R26, R26, 2, -R32 ;  /* 0x400000001a1ab82b */ /* 0x000fca0000000820 */
[----:B------:R-:W-:-:S08]  /*1da0*/  DFMA R28, R30, R28, R30 ;  /* 0x0000001c1e1c722b */ /* 0x000fd0000000001e */
[----:B------:R-:W-:-:S08]  /*1db0*/  DMUL R30, R28, R26 ;  /* 0x0000001a1c1e7228 */ /* 0x000fd00000000000 */
[----:B------:R-:W-:-:S08]  /*1dc0*/  DFMA R32, R30, -R14, R26 ;  /* 0x8000000e1e20722b */ /* 0x000fd0000000001a */
[----:B------:R-:W-:Y:S01]  /*1dd0*/  DFMA R32, R28, R32, R30 ;  /* 0x000000201c20722b */ /* 0x000fe2000000001e */
[----:B------:R-:W-:Y:S01]  /*1de0*/  IMAD.MOV.U32 R30, RZ, RZ, R9 ;  /* 0x000000ffff1e7224 */ /* 0x000fe200078e0009 */
[----:B------:R-:W-:Y:S01]  /*1df0*/  @!P3 LOP3.LUT R30, R27, 0x7ff00000, RZ, 0xc0, !PT ;  /* 0x7ff000001b1eb812 */ /* 0x000fe200078ec0ff */
[----:B------:R-:W-:-:S04]  /*1e00*/  VIADD R29, R36, 0xffffffff ;  /* 0xffffffff241d7836 */ /* 0x000fc80000000000 */
[----:B------:R-:W-:-:S05]  /*1e10*/  VIADD R28, R30, 0xffffffff ;  /* 0xffffffff1e1c7836 */ /* 0x000fca0000000000 */
[----:B------:R-:W-:-:S04]  /*1e20*/  ISETP.GT.U32.AND P0, PT, R28, 0x7feffffe, PT ;  /* 0x7feffffe1c00780c */ /* 0x000fc80003f04070 */
[----:B------:R-:W-:-:S13]  /*1e30*/  ISETP.GT.U32.OR P0, PT, R29, 0x7feffffe, P0 ;  /* 0x7feffffe1d00780c */ /* 0x000fda0000704470 */
[----:B------:R-:W-:Y:S05]  /*1e40*/  @P0 BRA `(.L_x_124) ;  /* 0x00000000006c0947 */ /* 0x000fea0003800000 */
[----:B------:R-:W-:-:S04]  /*1e50*/  LOP3.LUT R28, R13, 0x7ff00000, RZ, 0xc0, !PT ;  /* 0x7ff000000d1c7812 */ /* 0x000fc800078ec0ff */
[CC--:B------:R-:W-:Y:S02]  /*1e60*/  VIADDMNMX R10, R9.reuse, -R28.reuse, 0xb9600000, !PT ;  /* 0xb9600000090a7446 */ /* 0x0c0fe4000780091c */
[----:B------:R-:W-:Y:S02]  /*1e70*/  ISETP.GE.U32.AND P0, PT, R9, R28, PT ;  /* 0x0000001c0900720c */ /* 0x000fe40003f06070 */
[----:B------:R-:W-:Y:S02]  /*1e80*/  VIMNMX R9, PT, PT, R10, 0x46a00000, PT ;  /* 0x46a000000a097848 */ /* 0x000fe40003fe0100 */
[----:B------:R-:W-:Y:S02]  /*1e90*/  SEL R34, R34, 0x63400000, !P0 ;  /* 0x6340000022227807 */ /* 0x000fe40004000000 */
[----:B------:R-:W-:-:S03]  /*1ea0*/  MOV R10, RZ ;  /* 0x000000ff000a7202 */ /* 0x000fc60000000f00 */
[----:B------:R-:W-:-:S04]  /*1eb0*/  IMAD.IADD R9, R9, 0x1, -R34 ;  /* 0x0000000109097824 */ /* 0x000fc800078e0a22 */
[----:B------:R-:W-:-:S06]  /*1ec0*/  VIADD R11, R9, 0x7fe00000 ;  /* 0x7fe00000090b7836 */ /* 0x000fcc0000000000 */
[----:B------:R-:W-:-:S10]  /*1ed0*/  DMUL R28, R32, R10 ;  /* 0x0000000a201c7228 */ /* 0x000fd40000000000 */
[----:B------:R-:W-:-:S13]  /*1ee0*/  FSETP.GTU.AND P0, PT, |R29|, 1.469367938527859385e-39, PT ;  /* 0x001000001d00780b */ /* 0x000fda0003f0c200 */
[----:B------:R-:W-:Y:S05]  /*1ef0*/  @P0 BRA `(.L_x_125) ;  /* 0x0000000000940947 */ /* 0x000fea0003800000 */
[----:B------:R-:W-:-:S06]  /*1f00*/  DFMA R14, R32, -R14, R26 ;  /* 0x8000000e200e722b */ /* 0x000fcc000000001a */
[----:B------:R-:W-:-:S04]  /*1f10*/  IMAD.MOV.U32 R14, RZ, RZ, RZ ;  /* 0x000000ffff0e7224 */ /* 0x000fc800078e00ff */
        /* <DEDUP_REMOVED lines=14> */
.L_x_124:
[----:B------:R-:W-:-:S14]  /*2000*/  DSETP.NAN.AND P0, PT, R10, R10, PT ;  /* 0x0000000a0a00722a */ /* 0x000fdc0003f08000 */
[----:B------:R-:W-:Y:S05]  /*2010*/  @P0 BRA `(.L_x_126) ;  /* 0x0000000000440947 */ /* 0x000fea0003800000 */
[----:B------:R-:W-:-:S14]  /*2020*/  DSETP.NAN.AND P0, PT, R12, R12, PT ;  /* 0x0000000c0c00722a */ /* 0x000fdc0003f08000 */
[----:B------:R-:W-:Y:S05]  /*2030*/  @P0 BRA `(.L_x_127) ;  /* 0x0000000000300947 */ /* 0x000fea0003800000 */
[----:B------:R-:W-:Y:S01]  /*2040*/  ISETP.NE.AND P0, PT, R30, R36, PT ;  /* 0x000000241e00720c */ /* 0x000fe20003f05270 */
[----:B------:R-:W-:Y:S02]  /*2050*/  IMAD.MOV.U32 R28, RZ, RZ, 0x0 ;  /* 0x00000000ff1c7424 */ /* 0x000fe400078e00ff */
[----:B------:R-:W-:-:S10]  /*2060*/  IMAD.MOV.U32 R29, RZ, RZ, -0x80000 ;  /* 0xfff80000ff1d7424 */ /* 0x000fd400078e00ff */
        /* <DEDUP_REMOVED lines=9> */
.L_x_127:
[----:B------:R-:W-:Y:S01]  /*2100*/  LOP3.LUT R29, R13, 0x80000, RZ, 0xfc, !PT ;  /* 0x000800000d1d7812 */ /* 0x000fe200078efcff */
[----:B------:R-:W-:Y:S01]  /*2110*/  IMAD.MOV.U32 R28, RZ, RZ, R12 ;  /* 0x000000ffff1c7224 */ /* 0x000fe200078e000c */
[----:B------:R-:W-:Y:S06]  /*2120*/  BRA `(.L_x_125) ;  /* 0x0000000000087947 */ /* 0x000fec0003800000 */
.L_x_126:
[----:B------:R-:W-:Y:S01]  /*2130*/  LOP3.LUT R29, R11, 0x80000, RZ, 0xfc, !PT ;  /* 0x000800000b1d7812 */ /* 0x000fe200078efcff */
[----:B------:R-:W-:-:S07]  /*2140*/  IMAD.MOV.U32 R28, RZ, RZ, R10 ;  /* 0x000000ffff1c7224 */ /* 0x000fce00078e000a */
.L_x_125:
[----:B------:R-:W-:Y:S05]  /*2150*/  BSYNC.RECONVERGENT B2 ;  /* 0x0000000000027941 */ /* 0x000fea0003800200 */
.L_x_123:
[----:B------:R-:W-:Y:S02]  /*2160*/  IMAD.MOV.U32 R10, RZ, RZ, R0 ;  /* 0x000000ffff0a7224 */ /* 0x000fe400078e0000 */
[----:B------:R-:W-:-:S04]  /*2170*/  IMAD.MOV.U32 R11, RZ, RZ, 0x0 ;  /* 0x00000000ff0b7424 */ /* 0x000fc800078e00ff */
[----:B------:R-:W-:Y:S05]  /*2180*/  RET.REL.NODEC R10 `(_Z6_GH_64iPdS_) ;  /* 0xffffffdc0a9c7950 */ /* 0x000fea0003c3ffff */
.L_x_128:
        /* <DEDUP_REMOVED lines=15> */
.L_x_620:


//--------------------- .text._Z6_GH_32iPfS_      --------------------------
	.section	.text._Z6_GH_32iPfS_,"ax",@progbits
	.align	128
        .global         _Z6_GH_32iPfS_
        .type           _Z6_GH_32iPfS_,@function
        .size           _Z6_GH_32iPfS_,(.L_x_623 - _Z6_GH_32iPfS_)
        .other          _Z6_GH_32iPfS_,@"STO_CUDA_ENTRY STV_DEFAULT"
_Z6_GH_32iPfS_:
.text._Z6_GH_32iPfS_:
        /* <DEDUP_REMOVED lines=8> */
[----:B------:R-:W0:Y:S01]  /*0080*/  LDCU UR4, c[0x0][0x370] ;  /* 0x00006e00ff0477ac */ /* 0x000e220008000800 */
[----:B------:R-:W1:Y:S01]  /*0090*/  LDCU.64 UR6, c[0x0][0x358] ;  /* 0x00006b00ff0677ac */ /* 0x000e620008000a00 */
[----:B------:R-:W2:Y:S01]  /*00a0*/  LDCU UR8, c[0x0][0x380] ;  /* 0x00007000ff0877ac */ /* 0x000ea20008000800 */
[----:B0-----:R-:W-:-:S07]  /*00b0*/  IMAD R3, R3, UR4, RZ ;  /* 0x0000000403037c24 */ /* 0x001fce000f8e02ff */
.L_x_147:
[----:B0-----:R-:W0:Y:S02]  /*00c0*/  LDC.64 R4, c[0x0][0x388] ;  /* 0x0000e200ff047b82 */ /* 0x001e240000000a00 */
[----:B0-----:R-:W-:-:S06]  /*00d0*/  IMAD.WIDE R4, R0, 0x4, R4 ;  /* 0x0000000400047825 */ /* 0x001fcc00078e0204 */
[----:B-1----:R-:W3:Y:S01]  /*00e0*/  LDG.E R4, desc[UR6][R4.64] ;  /* 0x0000000604047981 */ /* 0x002ee2000c1e1900 */
[--C-:B------:R-:W-:Y:S01]  /*00f0*/  IMAD.MOV.U32 R2, RZ, RZ, R0.reuse ;  /* 0x000000ffff027224 */ /* 0x100fe200078e0000 */
[----:B------:R-:W-:Y:S01]  /*0100*/  BSSY.RECONVERGENT B0, `(.L_x_129) ;  /* 0x000013e000007945 */ /* 0x000fe20003800200 */
[----:B------:R-:W-:-:S05]  /*0110*/  IMAD.IADD R0, R3, 0x1, R0 ;  /* 0x0000000103007824 */ /* 0x000fca00078e0200 */
[----:B--2---:R-:W-:Y:S02]  /*0120*/  ISETP.GE.AND P1, PT, R0, UR8, PT ;  /* 0x0000000800007c0c */ /* 0x004fe4000bf26270 */
[----:B---3--:R-:W-:-:S13]  /*0130*/  FSETP.GT.AND P0, PT, R4, 30, PT ;  /* 0x41f000000400780b */ /* 0x008fda0003f04000 */
[----:B------:R-:W-:Y:S05]  /*0140*/  @!P0 BRA `(.L_x_130) ;  /* 0x0000000400408947 */ /* 0x000fea0003800000 */
[----:B------:R-:W-:Y:S01]  /*0150*/  VIADD R5, R4, 0x1800000 ;  /* 0x0180000004057836 */ /* 0x000fe20000000000 */
[----:B------:R0:W1:Y:S01]  /*0160*/  F2F.F64.F32 R6, R4 ;  /* 0x0000000400067310 */ /* 0x0000620000201800 */
[----:B------:R-:W-:Y:S03]  /*0170*/  BSSY.RECONVERGENT B1, `(.L_x_131) ;  /* 0x000000c000017945 */ /* 0x000fe60003800200 */
[----:B------:R-:W-:-:S04]  /*0180*/  LOP3.LUT R5, R5, 0x7f800000, RZ, 0xc0, !PT ;  /* 0x7f80000005057812 */ /* 0x000fc800078ec0ff */
[----:B------:R-:W-:-:S13]  /*0190*/  ISETP.GT.U32.AND P0, PT, R5, 0x1ffffff, PT ;  /* 0x01ffffff0500780c */ /* 0x000fda0003f04070 */
[----:B01----:R-:W-:Y:S05]  /*01a0*/  @P0 BRA `(.L_x_132) ;  /* 0x0000000000100947 */ /* 0x003fea0003800000 */
[----:B------:R-:W-:-:S07]  /*01b0*/  MOV R12, 0x1d0 ;  /* 0x000001d0000c7802 */ /* 0x000fce0000000f00 */
[----:B------:R-:W-:Y:S05]  /*01c0*/  CALL.REL.NOINC `($__internal_6_$__cuda_sm20_rcp_rn_f32_slowpath) ;  /* 0x0000001800507944 */ /* 0x000fea0003c00000 */
[----:B------:R-:W-:Y:S01]  /*01d0*/  IMAD.MOV.U32 R8, RZ, RZ, R5 ;  /* 0x000000ffff087224 */ /* 0x000fe200078e0005 */
[----:B------:R-:W-:Y:S06]  /*01e0*/  BRA `(.L_x_133) ;  /* 0x0000000000107947 */ /* 0x000fec0003800000 */
.L_x_132:
[----:B------:R-:W0:Y:S02]  /*01f0*/  MUFU.RCP R5, R4 ;  /* 0x0000000400057308 */ /* 0x000e240000001000 */
[----:B0-----:R-:W-:-:S04]  /*0200*/  FFMA R8, R4, R5, -1 ;  /* 0xbf80000004087423 */ /* 0x001fc80000000005 */
[----:B------:R-:W-:-:S04]  /*0210*/  FADD.FTZ R8, -R8, -RZ ;  /* 0x800000ff08087221 */ /* 0x000fc80000010100 */
[----:B------:R-:W-:-:S07]  /*0220*/  FFMA R8, R5, R8, R5 ;  /* 0x0000000805087223 */ /* 0x000fce0000000005 */
.L_x_133:
[----:B------:R-:W-:Y:S05]  /*0230*/  BSYNC.RECONVERGENT B1 ;  /* 0x0000000000017941 */ /* 0x000fea0003800200 */
.L_x_131:
[----:B------:R-:W-:Y:S01]  /*0240*/  FMUL R5, R4, R4 ;  /* 0x0000000404057220 */ /* 0x000fe20000400000 */
[----:B------:R-:W-:Y:S01]  /*0250*/  UMOV UR4, 0x40000000 ;  /* 0x4000000000047882 */ /* 0x000fe20000000000 */
[----:B------:R-:W0:Y:S01]  /*0260*/  F2F.F64.F32 R8, R8 ;  /* 0x0000000800087310 */ /* 0x000e220000201800 */
[----:B------:R-:W-:Y:S01]  /*0270*/  IMAD.U32 R12, RZ, RZ, UR4 ;  /* 0x00000004ff0c7e24 */ /* 0x000fe2000f8e00ff */
[----:B------:R-:W-:Y:S06]  /*0280*/  BSSY.RECONVERGENT B1, `(.L_x_134) ;  /* 0x000000d000017945 */ /* 0x000fec0003800200 */
[----:B------:R-:W1:Y:S08]  /*0290*/  MUFU.RCP R4, R5 ;  /* 0x0000000500047308 */ /* 0x000e700000001000 */
[----:B------:R-:W2:Y:S01]  /*02a0*/  FCHK P0, -R12, R5 ;  /* 0x000000050c007302 */ /* 0x000ea20000000100 */
[----:B-1----:R-:W-:-:S04]  /*02b0*/  FFMA R11, -R5, R4, 1 ;  /* 0x3f800000050b7423 */ /* 0x002fc80000000104 */
[----:B------:R-:W-:-:S04]  /*02c0*/  FFMA R4, R4, R11, R4 ;  /* 0x0000000b04047223 */ /* 0x000fc80000000004 */
[----:B------:R-:W-:-:S04]  /*02d0*/  FFMA R10, R4, -2, RZ ;  /* 0xc0000000040a7823 */ /* 0x000fc800000000ff */
[----:B------:R-:W-:-:S04]  /*02e0*/  FFMA R11, -R5, R10, -2 ;  /* 0xc0000000050b7423 */ /* 0x000fc8000000010a */
[----:B------:R-:W-:Y:S01]  /*02f0*/  FFMA R10, R4, R11, R10 ;  /* 0x0000000b040a7223 */ /* 0x000fe2000000000a */
[----:B0-2---:R-:W-:Y:S06]  /*0300*/  @!P0 BRA `(.L_x_135) ;  /* 0x0000000000108947 */ /* 0x005fec0003800000 */
[----:B------:R-:W-:Y:S01]  /*0310*/  IMAD.MOV.U32 R4, RZ, RZ, -0x40000000 ;  /* 0xc0000000ff047424 */ /* 0x000fe200078e00ff */
[----:B------:R-:W-:-:S07]  /*0320*/  MOV R12, 0x340 ;  /* 0x00000340000c7802 */ /* 0x000fce0000000f00 */
[----:B------:R-:W-:Y:S05]  /*0330*/  CALL.REL.NOINC `($__internal_7_$__cuda_sm3x_div_rn_noftz_f32_slowpath) ;  /* 0x0000001800cc7944 */ /* 0x000fea0003c00000 */
[----:B------:R-:W-:-:S07]  /*0340*/  IMAD.MOV.U32 R10, RZ, RZ, R15 ;  /* 0x000000ffff0a7224 */ /* 0x000fce00078e000f */
.L_x_135:
[----:B------:R-:W-:Y:S05]  /*0350*/  BSYNC.RECONVERGENT B1 ;  /* 0x0000000000017941 */ /* 0x000fea0003800200 */
.L_x_134:
[----:B------:R-:W0:Y:S01]  /*0360*/  MUFU.RCP R4, R5 ;  /* 0x0000000500047308 */ /* 0x000e220000001000 */
[----:B------:R-:W-:Y:S01]  /*0370*/  UMOV UR4, 0x40a00000 ;  /* 0x40a0000000047882 */ /* 0x000fe20000000000 */
[----:B------:R-:W-:Y:S01]  /*0380*/  BSSY.RECONVERGENT B1, `(.L_x_136) ;  /* 0x000000e000017945 */ /* 0x000fe20003800200 */
[----:B------:R-:W-:-:S05]  /*0390*/  IMAD.U32 R14, RZ, RZ, UR4 ;  /* 0x00000004ff0e7e24 */ /* 0x000fca000f8e00ff */
[----:B------:R-:W1:Y:S08]  /*03a0*/  FCHK P0, -R14, R5 ;  /* 0x000000050e007302 */ /* 0x000e700000000100 */
[----:B------:R-:W2:Y:S01]  /*03b0*/  F2F.F64.F32 R10, R10 ;  /* 0x0000000a000a7310 */ /* 0x000ea20000201800 */
[----:B0-----:R-:W-:-:S04]  /*03c0*/  FFMA R13, -R5, R4, 1 ;  /* 0x3f800000050d7423 */ /* 0x001fc80000000104 */
[----:B------:R-:W-:-:S04]  /*03d0*/  FFMA R4, R4, R13, R4 ;  /* 0x0000000d04047223 */ /* 0x000fc80000000004 */
[----:B------:R-:W-:-:S04]  /*03e0*/  FFMA R12, R4, -5, RZ ;  /* 0xc0a00000040c7823 */ /* 0x000fc800000000ff */
[----:B------:R-:W-:-:S04]  /*03f0*/  FFMA R13, -R5, R12, -5 ;  /* 0xc0a00000050d7423 */ /* 0x000fc8000000010c */
[----:B------:R-:W-:Y:S01]  /*0400*/  FFMA R20, R4, R13, R12 ;  /* 0x0000000d04147223 */ /* 0x000fe2000000000c */
[----:B-12---:R-:W-:Y:S06]  /*0410*/  @!P0 BRA `(.L_x_137) ;  /* 0x0000000000108947 */ /* 0x006fec0003800000 */
[----:B------:R-:W-:Y:S01]  /*0420*/  IMAD.MOV.U32 R4, RZ, RZ, -0x3f600000 ;  /* 0xc0a00000ff047424 */ /* 0x000fe200078e00ff */
[----:B------:R-:W-:-:S07]  /*0430*/  MOV R12, 0x450 ;  /* 0x00000450000c7802 */ /* 0x000fce0000000f00 */
[----:B------:R-:W-:Y:S05]  /*0440*/  CALL.REL.NOINC `($__internal_7_$__cuda_sm3x_div_rn_noftz_f32_slowpath) ;  /* 0x0000001800887944 */ /* 0x000fea0003c00000 */
[----:B------:R-:W-:-:S07]  /*0450*/  IMAD.MOV.U32 R20, RZ, RZ, R15 ;  /* 0x000000ffff147224 */ /* 0x000fce00078e000f */
.L_x_137:
[----:B------:R-:W-:Y:S05]  /*0460*/  BSYNC.RECONVERGENT B1 ;  /* 0x0000000000017941 */ /* 0x000fea0003800200 */
.L_x_136:
[----:B------:R-:W0:Y:S01]  /*0470*/  F2F.F64.F32 R18, R5 ;  /* 0x0000000500127310 */ /* 0x000e220000201800 */
[----:B------:R-:W-:Y:S01]  /*0480*/  IMAD.MOV.U32 R12, RZ, RZ, 0x1 ;  /* 0x00000001ff0c7424 */ /* 0x000fe200078e00ff */
[----:B------:R-:W-:Y:S01]  /*0490*/  UMOV UR4, 0x9999999a ;  /* 0x9999999a00047882 */ /* 0x000fe20000000000 */
[----:B------:R-:W-:Y:S01]  /*04a0*/  UMOV UR5, 0x401d9999 ;  /* 0x401d999900057882 */ /* 0x000fe20000000000 */
[----:B------:R-:W-:Y:S04]  /*04b0*/  BSSY.RECONVERGENT B1, `(.L_x_138) ;  /* 0x0000014000017945 */ /* 0x000fe80003800200 */
[----:B0-----:R-:W0:Y:S02]  /*04c0*/  MUFU.RCP64H R13, R19 ;  /* 0x00000013000d7308 */ /* 0x001e240000001800 */
[----:B0-----:R-:W-:-:S08]  /*04d0*/  DFMA R14, -R18, R12, 1 ;  /* 0x3ff00000120e742b */ /* 0x001fd0000000010c */
[----:B------:R-:W-:-:S08]  /*04e0*/  DFMA R14, R14, R14, R14 ;  /* 0x0000000e0e0e722b */ /* 0x000fd0000000000e */
[----:B------:R-:W-:-:S08]  /*04f0*/  DFMA R14, R12, R14, R12 ;  /* 0x0000000e0c0e722b */ /* 0x000fd0000000000c */
[----:B------:R-:W-:-:S08]  /*0500*/  DFMA R12, -R18, R14, 1 ;  /* 0x3ff00000120c742b */ /* 0x000fd0000000010e */
[----:B------:R-:W-:-:S08]  /*0510*/  DFMA R12, R14, R12, R14 ;  /* 0x0000000c0e0c722b */ /* 0x000fd0000000000e */
[----:B------:R-:W-:-:S08]  /*0520*/  DMUL R14, R12, -UR4 ;  /* 0x800000040c0e7c28 */ /* 0x000fd00008000000 */
[----:B------:R-:W-:-:S08]  /*0530*/  DFMA R16, -R18, R14, -UR4 ;  /* 0x8000000412107e2b */ /* 0x000fd0000800010e */
[----:B------:R-:W-:Y:S01]  /*0540*/  DFMA R4, R12, R16, R14 ;  /* 0x000000100c04722b */ /* 0x000fe2000000000e */
[----:B------:R0:W1:Y:S09]  /*0550*/  F2F.F64.F32 R12, R20 ;  /* 0x00000014000c7310 */ /* 0x0000720000201800 */
[----:B------:R-:W-:-:S05]  /*0560*/  FFMA R14, RZ, R19, R5 ;  /* 0x00000013ff0e7223 */ /* 0x000fca0000000005 */
[----:B------:R-:W-:-:S13]  /*0570*/  FSETP.GT.AND P0, PT, |R14|, 1.469367938527859385e-39, PT ;  /* 0x001000000e00780b */ /* 0x000fda0003f04200 */
[----:B01----:R-:W-:Y:S05]  /*0580*/  @P0 BRA `(.L_x_139) ;  /* 0x0000000000180947 */ /* 0x003fea0003800000 */
[----:B------:R-:W-:Y:S01]  /*0590*/  IMAD.MOV.U32 R14, RZ, RZ, R18 ;  /* 0x000000ffff0e7224 */ /* 0x000fe200078e0012 */
[----:B------:R-:W-:Y:S01]  /*05a0*/  MOV R20, 0x5f0 ;  /* 0x000005f000147802 */ /* 0x000fe20000000f00 */
[----:B------:R-:W-:Y:S02]  /*05b0*/  IMAD.MOV.U32 R15, RZ, RZ, R19 ;  /* 0x000000ffff0f7224 */ /* 0x000fe400078e0013 */
[----:B------:R-:W-:Y:S02]  /*05c0*/  IMAD.MOV.U32 R16, RZ, RZ, -0x66666666 ;  /* 0x9999999aff107424 */ /* 0x000fe400078e00ff */
[----:B------:R-:W-:-:S07]  /*05d0*/  IMAD.MOV.U32 R17, RZ, RZ, -0x3fe26667 ;  /* 0xc01d9999ff117424 */ /* 0x000fce00078e00ff */
[----:B------:R-:W-:Y:S05]  /*05e0*/  CALL.REL.NOINC `($__internal_5_$__cuda_sm20_div_rn_f64_full) ;  /* 0x0000000c00d87944 */ /* 0x000fea0003c00000 */
.L_x_139:
[----:B------:R-:W-:Y:S05]  /*05f0*/  BSYNC.RECONVERGENT B1 ;  /* 0x0000000000017941 */ /* 0x000fea0003800200 */
.L_x_138:
[----:B------:R-:W-:-:S08]  /*0600*/  DADD R4, R4, 1 ;  /* 0x3ff0000004047429 */ /* 0x000fd00000000000 */
[----:B------:R-:W-:-:S08]  /*0610*/  DFMA R4, R12, R4, 1 ;  /* 0x3ff000000c04742b */ /* 0x000fd00000000004 */
[----:B------:R-:W-:-:S08]  /*0620*/  DFMA R4, R10, R4, 1 ;  /* 0x3ff000000a04742b */ /* 0x000fd00000000004 */
[----:B------:R-:W-:Y:S01]  /*0630*/  DFMA R4, R8, R4, R6 ;  /* 0x000000040804722b */ /* 0x000fe20000000006 */
[----:B------:R-:W-:Y:S10]  /*0640*/  BRA `(.L_x_140) ;  /* 0x0000000c00a47947 */ /* 0x000ff40003800000 */
.L_x_130:
[----:B------:R-:W-:Y:S01]  /*0650*/  FMUL R5, R4, R4 ;  /* 0x0000000404057220 */ /* 0x000fe20000400000 */
[----:B------:R-:W-:Y:S01]  /*0660*/  IMAD.MOV.U32 R14, RZ, RZ, 0x652b82fe ;  /* 0x652b82feff0e7424 */ /* 0x000fe200078e00ff */
[----:B------:R-:W-:Y:S01]  /*0670*/  MOV R15, 0x3ff71547 ;  /* 0x3ff71547000f7802 */ /* 0x000fe20000000f00 */
[----:B------:R-:W-:Y:S01]  /*0680*/  IMAD.MOV.U32 R8, RZ, RZ, -0x105c611 ;  /* 0xfefa39efff087424 */ /* 0x000fe200078e00ff */
[----:B------:R-:W0:Y:S01]  /*0690*/  F2F.F64.F32 R16, R5 ;  /* 0x0000000500107310 */ /* 0x000e220000201800 */
[----:B------:R-:W-:Y:S01]  /*06a0*/  IMAD.MOV.U32 R9, RZ, RZ, 0x3fe62e42 ;  /* 0x3fe62e42ff097424 */ /* 0x000fe200078e00ff */
[----:B------:R-:W-:Y:S01]  /*06b0*/  MOV R26, 0x1852b7af ;  /* 0x1852b7af001a7802 */ /* 0x000fe20000000f00 */
[----:B------:R-:W-:Y:S01]  /*06c0*/  IMAD.MOV.U32 R36, RZ, RZ, 0x3b39803f ;  /* 0x3b39803fff247424 */ /* 0x000fe200078e00ff */
[----:B------:R-:W-:Y:S01]  /*06d0*/  BSSY.RECONVERGENT B1, `(.L_x_141) ;  /* 0x0000036000017945 */ /* 0x000fe20003800200 */
[----:B------:R-:W-:Y:S02]  /*06e0*/  IMAD.MOV.U32 R37, RZ, RZ, 0x3c7abc9e ;  /* 0x3c7abc9eff257424 */ /* 0x000fe400078e00ff */
[----:B------:R-:W-:-:S02]  /*06f0*/  IMAD.MOV.U32 R20, RZ, RZ, 0x69ce2bdf ;  /* 0x69ce2bdfff147424 */ /* 0x000fc400078e00ff */
[----:B------:R-:W-:Y:S02]  /*0700*/  IMAD.MOV.U32 R21, RZ, RZ, 0x3e5ade15 ;  /* 0x3e5ade15ff157424 */ /* 0x000fe400078e00ff */
[----:B------:R-:W-:Y:S02]  /*0710*/  IMAD.MOV.U32 R34, RZ, RZ, -0x35dec16 ;  /* 0xfca213eaff227424 */ /* 0x000fe400078e00ff */
[----:B------:R-:W-:Y:S01]  /*0720*/  IMAD.MOV.U32 R35, RZ, RZ, 0x3e928af3 ;  /* 0x3e928af3ff237424 */ /* 0x000fe200078e00ff */
[----:B0-----:R-:W-:Y:S01]  /*0730*/  DMUL R16, R16, -0.5 ;  /* 0xbfe0000010107828 */ /* 0x001fe20000000000 */
[----:B------:R-:W-:Y:S02]  /*0740*/  IMAD.MOV.U32 R32, RZ, RZ, 0x62401315 ;  /* 0x62401315ff207424 */ /* 0x000fe400078e00ff */
[----:B------:R-:W-:Y:S02]  /*0750*/  IMAD.MOV.U32 R33, RZ, RZ, 0x3ec71dee ;  /* 0x3ec71deeff217424 */ /* 0x000fe400078e00ff */
[----:B------:R-:W-:-:S02]  /*0760*/  IMAD.MOV.U32 R30, RZ, RZ, 0x7c89eb71 ;  /* 0x7c89eb71ff1e7424 */ /* 0x000fc400078e00ff */
[----:B------:R-:W-:Y:S01]  /*0770*/  IMAD.MOV.U32 R31, RZ, RZ, 0x3efa0199 ;  /* 0x3efa0199ff1f7424 */ /* 0x000fe200078e00ff */
[----:B------:R-:W-:Y:S01]  /*0780*/  DFMA R6, R16, R14, 6.75539944105574400000e+15 ;  /* 0x433800001006742b */ /* 0x000fe2000000000e */
[----:B------:R-:W-:Y:S01]  /*0790*/  IMAD.MOV.U32 R24, RZ, RZ, 0x14761f65 ;  /* 0x14761f65ff187424 */ /* 0x000fe200078e00ff */
[----:B------:R-:W-:Y:S01]  /*07a0*/  FSETP.GEU.AND P0, PT, |R17|, 4.1917929649353027344, PT ;  /* 0x4086232b1100780b */ /* 0x000fe20003f0e200 */
[----:B------:R-:W-:Y:S02]  /*07b0*/  IMAD.MOV.U32 R25, RZ, RZ, 0x3f2a01a0 ;  /* 0x3f2a01a0ff197424 */ /* 0x000fe400078e00ff */
[----:B------:R-:W-:Y:S02]  /*07c0*/  IMAD.MOV.U32 R27, RZ, RZ, 0x3f56c16c ;  /* 0x3f56c16cff1b7424 */ /* 0x000fe400078e00ff */
[----:B------:R-:W-:Y:S01]  /*07d0*/  IMAD.MOV.U32 R28, RZ, RZ, 0x11122322 ;  /* 0x11122322ff1c7424 */ /* 0x000fe200078e00ff */
[----:B------:R-:W-:Y:S01]  /*07e0*/  DADD R18, R6, -6.75539944105574400000e+15 ;  /* 0xc338000006127429 */ /* 0x000fe20000000000 */
[----:B------:R-:W-:-:S02]  /*07f0*/  IMAD.MOV.U32 R29, RZ, RZ, 0x3f811111 ;  /* 0x3f811111ff1d7424 */ /* 0x000fc400078e00ff */
[----:B------:R-:W-:Y:S02]  /*0800*/  IMAD.MOV.U32 R22, RZ, RZ, 0x555502a1 ;  /* 0x555502a1ff167424 */ /* 0x000fe400078e00ff */
[----:B------:R-:W-:Y:S02]  /*0810*/  IMAD.MOV.U32 R23, RZ, RZ, 0x3fa55555 ;  /* 0x3fa55555ff177424 */ /* 0x000fe400078e00ff */
[----:B------:R-:W-:Y:S01]  /*0820*/  IMAD.MOV.U32 R12, RZ, RZ, 0x55555511 ;  /* 0x55555511ff0c7424 */ /* 0x000fe200078e00ff */
[----:B------:R-:W-:Y:S01]  /*0830*/  DFMA R10, R18, -R8, R16 ;  /* 0x80000008120a722b */ /* 0x000fe20000000010 */
[----:B------:R-:W-:-:S07]  /*0840*/  IMAD.MOV.U32 R13, RZ, RZ, 0x3fc55555 ;  /* 0x3fc55555ff0d7424 */ /* 0x000fce00078e00ff */
[----:B------:R-:W-:-:S08]  /*0850*/  DFMA R18, R18, -R36, R10 ;  /* 0x800000241212722b */ /* 0x000fd0000000000a */
[----:B------:R-:W-:-:S08]  /*0860*/  DFMA R10, R18, R20, R34 ;  /* 0x00000014120a722b */ /* 0x000fd00000000022 */
[----:B------:R-:W-:-:S08]  /*0870*/  DFMA R10, R18, R10, R32 ;  /* 0x0000000a120a722b */ /* 0x000fd00000000020 */
[----:B------:R-:W-:-:S08]  /*0880*/  DFMA R10, R18, R10, R30 ;  /* 0x0000000a120a722b */ /* 0x000fd0000000001e */
[----:B------:R-:W-:-:S08]  /*0890*/  DFMA R10, R18, R10, R24 ;  /* 0x0000000a120a722b */ /* 0x000fd00000000018 */
[----:B------:R-:W-:-:S08]  /*08a0*/  DFMA R10, R18, R10, R26 ;  /* 0x0000000a120a722b */ /* 0x000fd0000000001a */
[----:B------:R-:W-:-:S08]  /*08b0*/  DFMA R10, R18, R10, R28 ;  /* 0x0000000a120a722b */ /* 0x000fd0000000001c */
[----:B------:R-:W-:-:S08]  /*08c0*/  DFMA R10, R18, R10, R22 ;  /* 0x0000000a120a722b */ /* 0x000fd00000000016 */
[----:B------:R-:W-:Y:S01]  /*08d0*/  DFMA R38, R18, R10, R12 ;  /* 0x0000000a1226722b */ /* 0x000fe2000000000c */
[----:B------:R-:W-:Y:S02]  /*08e0*/  IMAD.MOV.U32 R10, RZ, RZ, 0xb ;  /* 0x0000000bff0a7424 */ /* 0x000fe400078e00ff */
[----:B------:R-:W-:-:S06]  /*08f0*/  IMAD.MOV.U32 R11, RZ, RZ, 0x3fe00000 ;  /* 0x3fe00000ff0b7424 */ /* 0x000fcc00078e00ff */
[----:B------:R-:W-:-:S08]  /*0900*/  DFMA R38, R18, R38, R10 ;  /* 0x000000261226722b */ /* 0x000fd0000000000a */
[----:B------:R-:W-:-:S08]  /*0910*/  DFMA R38, R18, R38, 1 ;  /* 0x3ff000001226742b */ /* 0x000fd00000000026 */
[----:B------:R-:W-:Y:S01]  /*0920*/  DFMA R38, R18, R38, 1 ;  /* 0x3ff000001226742b */ /* 0x000fe20000000026 */
[----:B------:R0:W1:Y:S09]  /*0930*/  F2F.F64.F32 R18, R4 ;  /* 0x0000000400127310 */ /* 0x0000720000201800 */
[----:B------:R-:W-:-:S02]  /*0940*/  IMAD R5, R6, 0x100000, R39 ;  /* 0x0010000006057824 */ /* 0x000fc400078e0227 */
[----:B0-----:R-:W-:Y:S01]  /*0950*/  IMAD.MOV.U32 R4, RZ, RZ, R38 ;  /* 0x000000ffff047224 */ /* 0x001fe200078e0026 */
[----:B------:R-:W-:Y:S06]  /*0960*/  @!P0 BRA `(.L_x_142) ;  /* 0x0000000000308947 */ /* 0x000fec0003800000 */
[----:B------:R-:W-:Y:S01]  /*0970*/  FSETP.GEU.AND P2, PT, |R17|, 4.2275390625, PT ;  /* 0x408748001100780b */ /* 0x000fe20003f4e200 */
[C---:B------:R-:W-:Y:S02]  /*0980*/  DADD R40, R16.reuse, +INF ;  /* 0x7ff0000010287429 */ /* 0x040fe40000000000 */
[----:B------:R-:W-:-:S08]  /*0990*/  DSETP.GEU.AND P0, PT, R16, RZ, PT ;  /* 0x000000ff1000722a */ /* 0x000fd00003f0e000 */
[----:B------:R-:W-:Y:S02]  /*09a0*/  FSEL R5, R41, RZ, P0 ;  /* 0x000000ff29057208 */ /* 0x000fe40000000000 */
[----:B------:R-:W-:-:S04]  /*09b0*/  @!P2 LEA.HI R4, R6, R6, RZ, 0x1 ;  /* 0x000000060604a211 */ /* 0x000fc800078f08ff */
[----:B------:R-:W-:Y:S02]  /*09c0*/  @!P2 SHF.R.S32.HI R7, RZ, 0x1, R4 ;  /* 0x00000001ff07a819 */ /* 0x000fe40000011404 */
[----:B------:R-:W-:-:S03]  /*09d0*/  FSEL R4, R40, RZ, P0 ;  /* 0x000000ff28047208 */ /* 0x000fc60000000000 */
[----:B------:R-:W-:Y:S02]  /*09e0*/  @!P2 IMAD.IADD R6, R6, 0x1, -R7 ;  /* 0x000000010606a824 */ /* 0x000fe400078e0a07 */
[----:B------:R-:W-:-:S03]  /*09f0*/  @!P2 IMAD R39, R7, 0x100000, R39 ;  /* 0x001000000727a824 */ /* 0x000fc600078e0227 */
[----:B------:R-:W-:Y:S02]  /*0a00*/  @!P2 LEA R7, R6, 0x3ff00000, 0x14 ;  /* 0x3ff000000607a811 */ /* 0x000fe400078ea0ff */
[----:B------:R-:W-:-:S06]  /*0a10*/  @!P2 MOV R6, RZ ;  /* 0x000000ff0006a202 */ /* 0x000fcc0000000f00 */
[----:B------:R-:W-:-:S11]  /*0a20*/  @!P2 DMUL R4, R38, R6 ;  /* 0x000000062604a228 */ /* 0x000fd60000000000 */
.L_x_142:
[----:B------:R-:W-:Y:S05]  /*0a30*/  BSYNC.RECONVERGENT B1 ;  /* 0x0000000000017941 */ /* 0x000fea0003800200 */
.L_x_141:
[----:B------:R-:W-:Y:S01]  /*0a40*/  UMOV UR4, 0x607dc426 ;  /* 0x607dc42600047882 */ /* 0x000fe20000000000 */
[----:B------:R-:W-:Y:S01]  /*0a50*/  UMOV UR5, 0x3fe6a09e ;  /* 0x3fe6a09e00057882 */ /* 0x000fe20000000000 */
[----:B------:R-:W-:Y:S01]  /*0a60*/  BSSY.RECONVERGENT B1, `(.L_x_143) ;  /* 0x000008e000017945 */ /* 0x000fe20003800200 */
[----:B-1----:R-:W-:-:S10]  /*0a70*/  DMUL R6, R18, UR4 ;  /* 0x0000000412067c28 */ /* 0x002fd40008000000 */
[----:B------:R-:W-:-:S04]  /*0a80*/  LOP3.LUT R19, R7, 0x7fffffff, RZ, 0xc0, !PT ;  /* 0x7fffffff07137812 */ /* 0x000fc800078ec0ff */
[----:B------:R-:W-:-:S13]  /*0a90*/  ISETP.GT.U32.AND P0, PT, R19, 0x7fefffff, PT ;  /* 0x7fefffff1300780c */ /* 0x000fda0003f04070 */
[----:B------:R-:W-:Y:S05]  /*0aa0*/  @P0 BRA `(.L_x_144) ;  /* 0x0000000800000947 */ /* 0x000fea0003800000 */
[----:B------:R-:W-:Y:S01]  /*0ab0*/  IMAD.MOV.U32 R18, RZ, RZ, R6 ;  /* 0x000000ffff127224 */ /* 0x000fe200078e0006 */
[----:B------:R-:W-:Y:S01]  /*0ac0*/  UMOV UR4, 0xd4e0bfd7 ;  /* 0xd4e0bfd700047882 */ /* 0x000fe20000000000 */
[----:B------:R-:W-:Y:S01]  /*0ad0*/  UMOV UR5, 0x3df8774a ;  /* 0x3df8774a00057882 */ /* 0x000fe20000000000 */
[----:B------:R-:W-:-:S03]  /*0ae0*/  ISETP.GT.U32.AND P0, PT, R19, 0x403b4000, PT ;  /* 0x403b40001300780c */ /* 0x000fc60003f04070 */
[C---:B------:R-:W-:Y:S02]  /*0af0*/  DMUL R16, R18.reuse, -R18 ;  /* 0x8000001212107228 */ /* 0x040fe40000000000 */
[----:B------:R-:W-:-:S06]  /*0b00*/  DADD R42, R18, 4 ;  /* 0x40100000122a7429 */ /* 0x000fcc0000000000 */
[----:B------:R-:W-:-:S08]  /*0b10*/  DFMA R14, R16, R14, 6.75539944105574400000e+15 ;  /* 0x43380000100e742b */ /* 0x000fd0000000000e */
[----:B------:R-:W-:Y:S02]  /*0b20*/  DADD R38, R14, -6.75539944105574400000e+15 ;  /* 0xc33800000e267429 */ /* 0x000fe40000000000 */
[----:B------:R-:W-:-:S06]  /*0b30*/  LEA.HI R6, R14, R14, RZ, 0x1 ;  /* 0x0000000e0e067211 */ /* 0x000fcc00078f08ff */
[--C-:B------:R-:W-:Y:S02]  /*0b40*/  DFMA R8, R38, -R8, R16.reuse ;  /* 0x800000082608722b */ /* 0x100fe40000000010 */
[----:B------:R-:W-:-:S06]  /*0b50*/  DFMA R16, -R18, R18, -R16 ;  /* 0x000000121210722b */ /* 0x000fcc0000000910 */
[----:B------:R-:W-:Y:S01]  /*0b60*/  DFMA R8, R38, -R36, R8 ;  /* 0x800000242608722b */ /* 0x000fe20000000008 */
[----:B------:R-:W0:Y:S01]  /*0b70*/  MUFU.RCP64H R37, R43 ;  /* 0x0000002b00257308 */ /* 0x000e220000001800 */
[----:B------:R-:W-:-:S06]  /*0b80*/  IMAD.MOV.U32 R36, RZ, RZ, RZ ;  /* 0x000000ffff247224 */ /* 0x000fcc00078e00ff */
[----:B------:R-:W-:-:S08]  /*0b90*/  DFMA R20, R8, R20, R34 ;  /* 0x000000140814722b */ /* 0x000fd00000000022 */
[----:B------:R-:W-:Y:S02]  /*0ba0*/  DFMA R20, R8, R20, R32 ;  /* 0x000000140814722b */ /* 0x000fe40000000020 */
[----:B0-----:R-:W-:-:S06]  /*0bb0*/  DFMA R38, -R42, R36, 1 ;  /* 0x3ff000002a26742b */ /* 0x001fcc0000000124 */
[----:B------:R-:W-:Y:S01]  /*0bc0*/  DFMA R30, R8, R20, R30 ;  /* 0x00000014081e722b */ /* 0x000fe2000000001e */
[----:B------:R-:W-:Y:S01]  /*0bd0*/  IMAD.MOV.U32 R20, RZ, RZ, 0x0 ;  /* 0x00000000ff147424 */ /* 0x000fe200078e00ff */
[----:B------:R-:W-:Y:S01]  /*0be0*/  DFMA R38, R38, R38, R38 ;  /* 0x000000262626722b */ /* 0x000fe20000000026 */
[----:B------:R-:W-:-:S05]  /*0bf0*/  IMAD.MOV.U32 R21, RZ, RZ, 0x3ff00000 ;  /* 0x3ff00000ff157424 */ /* 0x000fca00078e00ff */
[----:B------:R-:W-:Y:S02]  /*0c00*/  DFMA R30, R8, R30, R24 ;  /* 0x0000001e081e722b */ /* 0x000fe40000000018 */
[----:B------:R-:W-:Y:S01]  /*0c10*/  DFMA R20, R18, 2, R20 ;  /* 0x400000001214782b */ /* 0x000fe20000000014 */
[----:B------:R-:W-:Y:S01]  /*0c20*/  IMAD.MOV.U32 R24, RZ, RZ, RZ ;  /* 0x000000ffff187224 */ /* 0x000fe200078e00ff */
[----:B------:R-:W-:Y:S02]  /*0c30*/  DFMA R36, R36, R38, R36 ;  /* 0x000000262424722b */ /* 0x000fe40000000024 */
[----:B------:R-:W-:Y:S02]  /*0c40*/  DADD R38, R18, -4 ;  /* 0xc010000012267429 */ /* 0x000fe40000000000 */
[----:B------:R-:W-:Y:S01]  /*0c50*/  DFMA R30, R8, R30, R26 ;  /* 0x0000001e081e722b */ /* 0x000fe2000000001a */
[----:B------:R-:W0:Y:S05]  /*0c60*/  MUFU.RCP64H R25, R21 ;  /* 0x0000001500197308 */ /* 0x000e2a0000001800 */
[----:B------:R-:W-:-:S02]  /*0c70*/  DMUL R38, R38, R36 ;  /* 0x0000002426267228 */ /* 0x000fc40000000000 */
[----:B------:R-:W-:-:S06]  /*0c80*/  DFMA R30, R8, R30, R28 ;  /* 0x0000001e081e722b */ /* 0x000fcc000000001c */
[----:B------:R-:W-:Y:S02]  /*0c90*/  DADD R40, R38, 1 ;  /* 0x3ff0000026287429 */ /* 0x000fe40000000000 */
[----:B------:R-:W-:Y:S02]  /*0ca0*/  DFMA R30, R8, R30, R22 ;  /* 0x0000001e081e722b */ /* 0x000fe40000000016 */
[----:B0-----:R-:W-:-:S04]  /*0cb0*/  DFMA R26, -R20, R24, 1 ;  /* 0x3ff00000141a742b */ /* 0x001fc80000000118 */
[----:B------:R-:W-:Y:S02]  /*0cc0*/  DFMA R40, R40, -4, R18 ;  /* 0xc01000002828782b */ /* 0x000fe40000000012 */
[----:B------:R-:W-:Y:S02]  /*0cd0*/  DFMA R30, R8, R30, R12 ;  /* 0x0000001e081e722b */ /* 0x000fe4000000000c */
[----:B------:R-:W-:Y:S01]  /*0ce0*/  DFMA R26, R26, R26, R26 ;  /* 0x0000001a1a1a722b */ /* 0x000fe2000000001a */
[----:B------:R-:W-:-:S03]  /*0cf0*/  SHF.R.S32.HI R13, RZ, 0x1, R6 ;  /* 0x00000001ff0d7819 */ /* 0x000fc60000011406 */
[----:B------:R-:W-:Y:S02]  /*0d00*/  DFMA R40, R18, -R38, R40 ;  /* 0x800000261228722b */ /* 0x000fe40000000028 */
[----:B------:R-:W-:Y:S01]  /*0d10*/  DFMA R30, R8, R30, R10 ;  /* 0x0000001e081e722b */ /* 0x000fe2000000000a */
[----:B------:R-:W-:Y:S01]  /*0d20*/  IMAD.IADD R12, R14, 0x1, -R13 ;  /* 0x000000010e0c7824 */ /* 0x000fe200078e0a0d */
[----:B------:R-:W-:-:S04]  /*0d30*/  DFMA R24, R24, R26, R24 ;  /* 0x0000001a1818722b */ /* 0x000fc80000000018 */
[----:B------:R-:W-:Y:S01]  /*0d40*/  DFMA R40, R36, R40, R38 ;  /* 0x000000282428722b */ /* 0x000fe20000000026 */
[----:B------:R-:W-:Y:S01]  /*0d50*/  IMAD.MOV.U32 R36, RZ, RZ, -0x2fc2cd8 ;  /* 0xfd03d328ff247424 */ /* 0x000fe200078e00ff */
[----:B------:R-:W-:Y:S01]  /*0d60*/  DFMA R30, R8, R30, 1 ;  /* 0x3ff00000081e742b */ /* 0x000fe2000000001e */
[----:B------:R-:W-:-:S06]  /*0d70*/  IMAD.MOV.U32 R37, RZ, RZ, 0x3e44e1c6 ;  /* 0x3e44e1c6ff257424 */ /* 0x000fcc00078e00ff */
[----:B------:R-:W-:Y:S01]  /*0d80*/  DFMA R36, R40, -UR4, -R36 ;  /* 0x8000000428247c2b */ /* 0x000fe20008000824 */
[----:B------:R-:W-:Y:S01]  /*0d90*/  UMOV UR4, 0x9f7a56b6 ;  /* 0x9f7a56b600047882 */ /* 0x000fe20000000000 */
[----:B------:R-:W-:Y:S01]  /*0da0*/  UMOV UR5, 0x3e433014 ;  /* 0x3e43301400057882 */ /* 0x000fe20000000000 */
[----:B------:R-:W-:-:S05]  /*0db0*/  DFMA R30, R8, R30, 1 ;  /* 0x3ff00000081e742b */ /* 0x000fca000000001e */
[----:B------:R-:W-:Y:S01]  /*0dc0*/  DFMA R36, R40, R36, -UR4 ;  /* 0x8000000428247e2b */ /* 0x000fe20008000024 */
[----:B------:R-:W-:Y:S01]  /*0dd0*/  UMOV UR4, 0xd8376273 ;  /* 0xd837627300047882 */ /* 0x000fe20000000000 */
[----:B------:R-:W-:-:S03]  /*0de0*/  UMOV UR5, 0x3e7bedde ;  /* 0x3e7bedde00057882 */ /* 0x000fc60000000000 */
[----:B------:R-:W-:Y:S01]  /*0df0*/  IMAD R31, R13, 0x100000, R31 ;  /* 0x001000000d1f7824 */ /* 0x000fe200078e021f */
[----:B------:R-:W-:Y:S01]  /*0e00*/  LEA R13, R12, 0x3ff00000, 0x14 ;  /* 0x3ff000000c0d7811 */ /* 0x000fe200078ea0ff */
[----:B------:R-:W-:Y:S01]  /*0e10*/  IMAD.MOV.U32 R12, RZ, RZ, RZ ;  /* 0x000000ffff0c7224 */ /* 0x000fe200078e00ff */
[----:B------:R-:W-:Y:S01]  /*0e20*/  DFMA R36, R40, R36, UR4 ;  /* 0x0000000428247e2b */ /* 0x000fe20008000024 */
[----:B------:R-:W-:Y:S01]  /*0e30*/  UMOV UR4, 0xc3abf22b ;  /* 0xc3abf22b00047882 */ /* 0x000fe20000000000 */
[----:B------:R-:W-:-:S03]  /*0e40*/  UMOV UR5, 0x3e6f9254 ;  /* 0x3e6f925400057882 */ /* 0x000fc60000000000 */
[----:B------:R-:W-:-:S03]  /*0e50*/  DMUL R12, R30, R12 ;  /* 0x0000000c1e0c7228 */ /* 0x000fc60000000000 */
[----:B------:R-:W-:Y:S01]  /*0e60*/  DFMA R36, R40, R36, UR4 ;  /* 0x0000000428247e2b */ /* 0x000fe20008000024 */
[----:B------:R-:W-:Y:S01]  /*0e70*/  UMOV UR4, 0xc2148cf0 ;  /* 0xc2148cf000047882 */ /* 0x000fe20000000000 */
[----:B------:R-:W-:-:S03]  /*0e80*/  UMOV UR5, 0x3eab9068 ;  /* 0x3eab906800057882 */ /* 0x000fc60000000000 */
[----:B------:R-:W-:-:S03]  /*0e90*/  DFMA R16, R12, R16, R12 ;  /* 0x000000100c10722b */ /* 0x000fc6000000000c */
[----:B------:R-:W-:Y:S01]  /*0ea0*/  DFMA R36, R40, R36, -UR4 ;  /* 0x8000000428247e2b */ /* 0x000fe20008000024 */
        /* <DEDUP_REMOVED lines=50> */
[----:B------:R-:W-:-:S08]  /*11d0*/  DFMA R36, R40, R36, UR4 ;  /* 0x0000000428247e2b */ /* 0x000fd00008000024 */
[----:B------:R-:W-:-:S08]  /*11e0*/  DMUL R10, R36, R24 ;  /* 0x00000018240a7228 */ /* 0x000fd00000000000 */
[----:B------:R-:W-:-:S08]  /*11f0*/  DMUL R8, R10, -2 ;  /* 0xc00000000a087828 */ /* 0x000fd00000000000 */
[----:B------:R-:W-:-:S08]  /*1200*/  DFMA R8, R18, R8, R36 ;  /* 0x000000081208722b */ /* 0x000fd00000000024 */
[----:B------:R-:W-:-:S08]  /*1210*/  DADD R8, -R10, R8 ;  /* 0x000000000a087229 */ /* 0x000fd00000000108 */
        /* <DEDUP_REMOVED lines=9> */
.L_x_144:
        /* <DEDUP_REMOVED lines=9> */
.L_x_145:
[----:B------:R-:W-:Y:S05]  /*1340*/  BSYNC.RECONVERGENT B1 ;  /* 0x0000000000017941 */ /* 0x000fea0003800200 */
.L_x_143:
[----:B------:R-:W0:Y:S01]  /*1350*/  MUFU.RCP64H R9, R7 ;  /* 0x0000000700097308 */ /* 0x000e220000001800 */
[----:B------:R-:W-:Y:S01]  /*1360*/  IMAD.MOV.U32 R8, RZ, RZ, 0x1 ;  /* 0x00000001ff087424 */ /* 0x000fe200078e00ff */
[----:B------:R-:W-:Y:S01]  /*1370*/  UMOV UR4, 0x48df6ce3 ;  /* 0x48df6ce300047882 */ /* 0x000fe20000000000 */
[----:B------:R-:W-:Y:S01]  /*1380*/  UMOV UR5, 0x3fe98845 ;  /* 0x3fe9884500057882 */ /* 0x000fe20000000000 */
[----:B------:R-:W-:Y:S01]  /*1390*/  BSSY.RECONVERGENT B1, `(.L_x_140) ;  /* 0x0000014000017945 */ /* 0x000fe20003800200 */
[----:B------:R-:W-:-:S10]  /*13a0*/  DMUL R12, R4, UR4 ;  /* 0x00000004040c7c28 */ /* 0x000fd40008000000 */
[----:B------:R-:W-:Y:S01]  /*13b0*/  FSETP.GEU.AND P2, PT, |R13|, 6.5827683646048100446e-37, PT ;  /* 0x036000000d00780b */ /* 0x000fe20003f4e200 */
[----:B0-----:R-:W-:-:S08]  /*13c0*/  DFMA R10, R8, -R6, 1 ;  /* 0x3ff00000080a742b */ /* 0x001fd00000000806 */
[----:B------:R-:W-:-:S08]  /*13d0*/  DFMA R10, R10, R10, R10 ;  /* 0x0000000a0a0a722b */ /* 0x000fd0000000000a */
[----:B------:R-:W-:-:S08]  /*13e0*/  DFMA R10, R8, R10, R8 ;  /* 0x0000000a080a722b */ /* 0x000fd00000000008 */
[----:B------:R-:W-:-:S08]  /*13f0*/  DFMA R8, R10, -R6, 1 ;  /* 0x3ff000000a08742b */ /* 0x000fd00000000806 */
[----:B------:R-:W-:-:S08]  /*1400*/  DFMA R8, R10, R8, R10 ;  /* 0x000000080a08722b */ /* 0x000fd0000000000a */
[----:B------:R-:W-:-:S08]  /*1410*/  DMUL R4, R12, R8 ;  /* 0x000000080c047228 */ /* 0x000fd00000000000 */
[----:B------:R-:W-:-:S08]  /*1420*/  DFMA R10, R4, -R6, R12 ;  /* 0x80000006040a722b */ /* 0x000fd0000000000c */
[----:B------:R-:W-:-:S10]  /*1430*/  DFMA R4, R8, R10, R4 ;  /* 0x0000000a0804722b */ /* 0x000fd40000000004 */
[----:B------:R-:W-:-:S05]  /*1440*/  FFMA R8, RZ, R7, R5 ;  /* 0x00000007ff087223 */ /* 0x000fca0000000005 */
[----:B------:R-:W-:-:S13]  /*1450*/  FSETP.GT.AND P0, PT, |R8|, 1.469367938527859385e-39, PT ;  /* 0x001000000800780b */ /* 0x000fda0003f04200 */
[----:B------:R-:W-:Y:S05]  /*1460*/  @P0 BRA P2, `(.L_x_146) ;  /* 0x0000000000180947 */ /* 0x000fea0001000000 */
[----:B------:R-:W-:Y:S01]  /*1470*/  IMAD.MOV.U32 R16, RZ, RZ, R12 ;  /* 0x000000ffff107224 */ /* 0x000fe200078e000c */
[----:B------:R-:W-:Y:S01]  /*1480*/  MOV R14, R6 ;  /* 0x00000006000e7202 */ /* 0x000fe20000000f00 */
[----:B------:R-:W-:Y:S01]  /*1490*/  IMAD.MOV.U32 R17, RZ, RZ, R13 ;  /* 0x000000ffff117224 */ /* 0x000fe200078e000d */
[----:B------:R-:W-:Y:S01]  /*14a0*/  MOV R20, 0x14d0 ;  /* 0x000014d000147802 */ /* 0x000fe20000000f00 */
[----:B------:R-:W-:-:S07]  /*14b0*/  IMAD.MOV.U32 R15, RZ, RZ, R7 ;  /* 0x000000ffff0f7224 */ /* 0x000fce00078e0007 */
[----:B------:R-:W-:Y:S05]  /*14c0*/  CALL.REL.NOINC `($__internal_5_$__cuda_sm20_div_rn_f64_full) ;  /* 0x0000000000207944 */ /* 0x000fea0003c00000 */
.L_x_146:
[----:B------:R-:W-:Y:S05]  /*14d0*/  BSYNC.RECONVERGENT B1 ;  /* 0x0000000000017941 */ /* 0x000fea0003800200 */
.L_x_140:
[----:B------:R-:W-:Y:S05]  /*14e0*/  BSYNC.RECONVERGENT B0 ;  /* 0x0000000000007941 */ /* 0x000fea0003800200 */
.L_x_129:
[----:B------:R-:W0:Y:S01]  /*14f0*/  LDC.64 R6, c[0x0][0x390] ;  /* 0x0000e400ff067b82 */ /* 0x000e220000000a00 */
[----:B------:R-:W1:Y:S01]  /*1500*/  F2F.F32.F64 R5, R4 ;  /* 0x0000000400057310 */ /* 0x000e620000301000 */
[----:B0-----:R-:W-:-:S05]  /*1510*/  IMAD.WIDE R6, R2, 0x4, R6 ;  /* 0x0000000402067825 */ /* 0x001fca00078e0206 */
[----:B-1----:R0:W-:Y:S01]  /*1520*/  STG.E desc[UR6][R6.64], R5 ;  /* 0x0000000506007986 */ /* 0x0021e2000c101906 */
[----:B------:R-:W-:Y:S05]  /*1530*/  @!P1 BRA `(.L_x_147) ;  /* 0xffffffe800e09947 */ /* 0x000fea000383ffff */
[----:B------:R-:W-:Y:S05]  /*1540*/  EXIT ;  /* 0x000000000000794d */ /* 0x000fea0003800000 */
        .weak           $__internal_5_$__cuda_sm20_div_rn_f64_full
        .type           $__internal_5_$__cuda_sm20_div_rn_f64_full,@function
        .size           $__internal_5_$__cuda_sm20_div_rn_f64_full,($__internal_6_$__cuda_sm20_rcp_rn_f32_slowpath - $__internal_5_$__cuda_sm20_div_rn_f64_full)
$__internal_5_$__cuda_sm20_div_rn_f64_full:
        /* <DEDUP_REMOVED lines=8> */
[----:B------:R-:W-:-:S03]  /*15d0*/  LOP3.LUT R30, R15, 0x7ff00000, RZ, 0xc0, !PT ;  /* 0x7ff000000f1e7812 */ /* 0x000fc600078ec0ff */
[----:B------:R-:W-:Y:S01]  /*15e0*/  @!P0 DMUL R4, R14, 8.98846567431157953865e+307 ;  /* 0x7fe000000e048828 */ /* 0x000fe20000000000 */
[----:B------:R-:W-:Y:S01]  /*15f0*/  ISETP.GE.U32.AND P2, PT, R21, R30, PT ;  /* 0x0000001e1500720c */ /* 0x000fe20003f46070 */
[----:B------:R-:W-:Y:S02]  /*1600*/  IMAD.MOV.U32 R31, RZ, RZ, R21 ;  /* 0x000000ffff1f7224 */ /* 0x000fe400078e0015 */
[----:B------:R-:W-:Y:S02]  /*1610*/  @!P3 LOP3.LUT R24, R15, 0x7ff00000, RZ, 0xc0, !PT ;  /* 0x7ff000000f18b812 */ /* 0x000fe400078ec0ff */
[----:B------:R-:W0:Y:S02]  /*1620*/  MUFU.RCP64H R19, R5 ;  /* 0x0000000500137308 */ /* 0x000e240000001800 */
[----:B------:R-:W-:Y:S01]  /*1630*/  @!P3 ISETP.GE.U32.AND P4, PT, R21, R24, PT ;  /* 0x000000181500b20c */ /* 0x000fe20003f86070 */
[----:B------:R-:W-:Y:S01]  /*1640*/  IMAD.MOV.U32 R24, RZ, RZ, 0x1ca00000 ;  /* 0x1ca00000ff187424 */ /* 0x000fe200078e00ff */
[----:B------:R-:W-:-:S05]  /*1650*/  @!P0 LOP3.LUT R30, R5, 0x7ff00000, RZ, 0xc0, !PT ;  /* 0x7ff00000051e8812 */ /* 0x000fca00078ec0ff */
[----:B------:R-:W-:Y:S01]  /*1660*/  VIADD R32, R30, 0xffffffff ;  /* 0xffffffff1e207836 */ /* 0x000fe20000000000 */
[----:B0-----:R-:W-:-:S08]  /*1670*/  DFMA R22, R18, -R4, 1 ;  /* 0x3ff000001216742b */ /* 0x001fd00000000804 */
[----:B------:R-:W-:-:S08]  /*1680*/  DFMA R22, R22, R22, R22 ;  /* 0x000000161616722b */ /* 0x000fd00000000016 */
[----:B------:R-:W-:Y:S01]  /*1690*/  DFMA R26, R18, R22, R18 ;  /* 0x00000016121a722b */ /* 0x000fe20000000012 */
[C---:B------:R-:W-:Y:S01]  /*16a0*/  @!P3 SEL R23, R24.reuse, 0x63400000, !P4 ;  /* 0x634000001817b807 */ /* 0x040fe20006000000 */
[----:B------:R-:W-:Y:S01]  /*16b0*/  IMAD.MOV.U32 R18, RZ, RZ, R16 ;  /* 0x000000ffff127224 */ /* 0x000fe200078e0010 */
[----:B------:R-:W-:Y:S01]  /*16c0*/  SEL R19, R24, 0x63400000, !P2 ;  /* 0x6340000018137807 */ /* 0x000fe20005000000 */
[----:B------:R-:W-:Y:S01]  /*16d0*/  @!P3 IMAD.MOV.U32 R22, RZ, RZ, RZ ;  /* 0x000000ffff16b224 */ /* 0x000fe200078e00ff */
[--C-:B------:R-:W-:Y:S02]  /*16e0*/  @!P3 LOP3.LUT R23, R23, 0x80000000, R17.reuse, 0xf8, !PT ;  /* 0x800000001717b812 */ /* 0x100fe400078ef811 */
[----:B------:R-:W-:Y:S01]  /*16f0*/  LOP3.LUT R19, R19, 0x800fffff, R17, 0xf8, !PT ;  /* 0x800fffff13137812 */ /* 0x000fe200078ef811 */
[----:B------:R-:W-:Y:S01]  /*1700*/  DFMA R28, R26, -R4, 1 ;  /* 0x3ff000001a1c742b */ /* 0x000fe20000000804 */
[----:B------:R-:W-:-:S06]  /*1710*/  @!P3 LOP3.LUT R23, R23, 0x100000, RZ, 0xfc, !PT ;  /* 0x001000001717b812 */ /* 0x000fcc00078efcff */
[----:B------:R-:W-:Y:S02]  /*1720*/  @!P3 DFMA R18, R18, 2, -R22 ;  /* 0x400000001212b82b */ /* 0x000fe40000000816 */
[----:B------:R-:W-:-:S08]  /*1730*/  DFMA R28, R26, R28, R26 ;  /* 0x0000001c1a1c722b */ /* 0x000fd0000000001a */
[----:B------:R-:W-:Y:S01]  /*1740*/  @!P3 LOP3.LUT R31, R19, 0x7ff00000, RZ, 0xc0, !PT ;  /* 0x7ff00000131fb812 */ /* 0x000fe200078ec0ff */
[----:B------:R-:W-:-:S04]  /*1750*/  DMUL R22, R28, R18 ;  /* 0x000000121c167228 */ /* 0x000fc80000000000 */
[----:B------:R-:W-:-:S04]  /*1760*/  VIADD R25, R31, 0xffffffff ;  /* 0xffffffff1f197836 */ /* 0x000fc80000000000 */
[----:B------:R-:W-:Y:S01]  /*1770*/  DFMA R26, R22, -R4, R18 ;  /* 0x80000004161a722b */ /* 0x000fe20000000012 */
[----:B------:R-:W-:-:S04]  /*1780*/  ISETP.GT.U32.AND P0, PT, R25, 0x7feffffe, PT ;  /* 0x7feffffe1900780c */ /* 0x000fc80003f04070 */
[----:B------:R-:W-:-:S03]  /*1790*/  ISETP.GT.U32.OR P0, PT, R32, 0x7feffffe, P0 ;  /* 0x7feffffe2000780c */ /* 0x000fc60000704470 */
[----:B------:R-:W-:-:S10]  /*17a0*/  DFMA R22, R28, R26, R22 ;  /* 0x0000001a1c16722b */ /* 0x000fd40000000016 */
[----:B------:R-:W-:Y:S05]  /*17b0*/  @P0 BRA `(.L_x_149) ;  /* 0x00000000006c0947 */ /* 0x000fea0003800000 */
[----:B------:R-:W-:-:S04]  /*17c0*/  LOP3.LUT R26, R15, 0x7ff00000, RZ, 0xc0, !PT ;  /* 0x7ff000000f1a7812 */ /* 0x000fc800078ec0ff */
[CC--:B------:R-:W-:Y:S02]  /*17d0*/  VIADDMNMX R16, R21.reuse, -R26.reuse, 0xb9600000, !PT ;  /* 0xb960000015107446 */ /* 0x0c0fe4000780091a */
[----:B------:R-:W-:Y:S02]  /*17e0*/  ISETP.GE.U32.AND P0, PT, R21, R26, PT ;  /* 0x0000001a1500720c */ /* 0x000fe40003f06070 */
[----:B------:R-:W-:Y:S02]  /*17f0*/  VIMNMX R16, PT, PT, R16, 0x46a00000, PT ;  /* 0x46a0000010107848 */ /* 0x000fe40003fe0100 */
[----:B------:R-:W-:-:S05]  /*1800*/  SEL R21, R24, 0x63400000, !P0 ;  /* 0x6340000018157807 */ /* 0x000fca0004000000 */
[----:B------:R-:W-:Y:S02]  /*1810*/  IMAD.IADD R21, R16, 0x1, -R21 ;  /* 0x0000000110157824 */ /* 0x000fe400078e0a15 */
[----:B------:R-:W-:Y:S02]  /*1820*/  IMAD.MOV.U32 R16, RZ, RZ, RZ ;  /* 0x000000ffff107224 */ /* 0x000fe400078e00ff */
        /* <DEDUP_REMOVED lines=10> */
[----:B------:R-:W-:Y:S01]  /*18d0*/  IADD3 R5, PT, PT, -R21, RZ, RZ ;  /* 0x000000ff15057210 */ /* 0x000fe20007ffe1ff */
[----:B------:R-:W-:Y:S01]  /*18e0*/  IMAD.MOV.U32 R4, RZ, RZ, RZ ;  /* 0x000000ffff047224 */ /* 0x000fe200078e00ff */
[----:B------:R-:W-:-:S05]  /*18f0*/  DMUL.RP R16, R22, R16 ;  /* 0x0000001016107228 */ /* 0x000fca0000008000 */
[----:B------:R-:W-:-:S05]  /*1900*/  DFMA R4, R24, -R4, R22 ;  /* 0x800000041804722b */ /* 0x000fca0000000016 */
[----:B------:R-:W-:Y:S02]  /*1910*/  LOP3.LUT R15, R17, R15, RZ, 0x3c, !PT ;  /* 0x0000000f110f7212 */ /* 0x000fe400078e3cff */
[----:B------:R-:W-:-:S04]  /*1920*/  IADD3 R4, PT, PT, -R21, -0x43300000, RZ ;  /* 0xbcd0000015047810 */ /* 0x000fc80007ffe1ff */
[----:B------:R-:W-:-:S04]  /*1930*/  FSETP.NEU.AND P0, PT, |R5|, R4, PT ;  /* 0x000000040500720b */ /* 0x000fc80003f0d200 */
[----:B------:R-:W-:Y:S02]  /*1940*/  FSEL R24, R16, R24, !P0 ;  /* 0x0000001810187208 */ /* 0x000fe40004000000 */
[----:B------:R-:W-:Y:S01]  /*1950*/  FSEL R25, R15, R25, !P0 ;  /* 0x000000190f197208 */ /* 0x000fe20004000000 */
[----:B------:R-:W-:Y:S06]  /*1960*/  BRA `(.L_x_150) ;  /* 0x0000000000547947 */ /* 0x000fec0003800000 */
.L_x_149:
        /* <DEDUP_REMOVED lines=16> */
.L_x_152:
[----:B------:R-:W-:Y:S01]  /*1a70*/  LOP3.LUT R25, R15, 0x80000, RZ, 0xfc, !PT ;  /* 0x000800000f197812 */ /* 0x000fe200078efcff */
[----:B------:R-:W-:Y:S01]  /*1a80*/  IMAD.MOV.U32 R24, RZ, RZ, R14 ;  /* 0x000000ffff187224 */ /* 0x000fe200078e000e */
[----:B------:R-:W-:Y:S06]  /*1a90*/  BRA `(.L_x_150) ;  /* 0x0000000000087947 */ /* 0x000fec0003800000 */
.L_x_151:
[----:B------:R-:W-:Y:S01]  /*1aa0*/  LOP3.LUT R25, R17, 0x80000, RZ, 0xfc, !PT ;  /* 0x0008000011197812 */ /* 0x000fe200078efcff */
[----:B------:R-:W-:-:S07]  /*1ab0*/  IMAD.MOV.U32 R24, RZ, RZ, R16 ;  /* 0x000000ffff187224 */ /* 0x000fce00078e0010 */
.L_x_150:
[----:B------:R-:W-:Y:S05]  /*1ac0*/  BSYNC.RECONVERGENT B2 ;  /* 0x0000000000027941 */ /* 0x000fea0003800200 */
.L_x_148:
[----:B------:R-:W-:Y:S02]  /*1ad0*/  IMAD.MOV.U32 R21, RZ, RZ, 0x0 ;  /* 0x00000000ff157424 */ /* 0x000fe400078e00ff */
[----:B------:R-:W-:Y:S02]  /*1ae0*/  IMAD.MOV.U32 R4, RZ, RZ, R24 ;  /* 0x000000ffff047224 */ /* 0x000fe400078e0018 */
[----:B------:R-:W-:Y:S01]  /*1af0*/  IMAD.MOV.U32 R5, RZ, RZ, R25 ;  /* 0x000000ffff057224 */ /* 0x000fe200078e0019 */
[----:B------:R-:W-:Y:S06]  /*1b00*/  RET.REL.NODEC R20 `(_Z6_GH_32iPfS_) ;  /* 0xffffffe4143c7950 */ /* 0x000fec0003c3ffff */
        .weak           $__internal_6_$__cuda_sm20_rcp_rn_f32_slowpath
        .type           $__internal_6_$__cuda_sm20_rcp_rn_f32_slowpath,@function
        .size           $__internal_6_$__cuda_sm20_rcp_rn_f32_slowpath,($__internal_7_$__cuda_sm3x_div_rn_noftz_f32_slowpath - $__internal_6_$__cuda_sm20_rcp_rn_f32_slowpath)
$__internal_6_$__cuda_sm20_rcp_rn_f32_slowpath:
[----:B------:R-:W-:Y:S01]  /*1b10*/  IMAD.SHL.U32 R5, R4, 0x2, RZ ;  /* 0x0000000204057824 */ /* 0x000fe200078e00ff */
[----:B------:R-:W-:Y:S04]  /*1b20*/  BSSY.RECONVERGENT B2, `(.L_x_153) ;  /* 0x0000030000027945 */ /* 0x000fe80003800200 */
[----:B------:R-:W-:-:S04]  /*1b30*/  SHF.R.U32.HI R13, RZ, 0x18, R5 ;  /* 0x00000018ff0d7819 */ /* 0x000fc80000011605 */
[----:B------:R-:W-:-:S13]  /*1b40*/  ISETP.NE.U32.AND P0, PT, R13, RZ, PT ;  /* 0x000000ff0d00720c */ /* 0x000fda0003f05070 */
[----:B------:R-:W-:Y:S05]  /*1b50*/  @P0 BRA `(.L_x_154) ;  /* 0x0000000000280947 */ /* 0x000fea0003800000 */
[----:B------:R-:W-:-:S05]  /*1b60*/  IMAD.SHL.U32 R5, R4, 0x2, RZ ;  /* 0x0000000204057824 */ /* 0x000fca00078e00ff */
[----:B------:R-:W-:-:S13]  /*1b70*/  ISETP.NE.AND P0, PT, R5, RZ, PT ;  /* 0x000000ff0500720c */ /* 0x000fda0003f05270 */
[----:B------:R-:W-:Y:S01]  /*1b80*/  @P0 FFMA R9, R4, 1.84467440737095516160e+19, RZ ;  /* 0x5f80000004090823 */ /* 0x000fe200000000ff */
[----:B------:R-:W-:Y:S08]  /*1b90*/  @!P0 MUFU.RCP R8, R4 ;  /* 0x0000000400088308 */ /* 0x000ff00000001000 */
[----:B------:R-:W0:Y:S02]  /*1ba0*/  @P0 MUFU.RCP R10, R9 ;  /* 0x00000009000a0308 */ /* 0x000e240000001000 */
[----:B0-----:R-:W-:-:S04]  /*1bb0*/  @P0 FFMA R5, R9, R10, -1 ;  /* 0xbf80000009050423 */ /* 0x001fc8000000000a */
[----:B------:R-:W-:-:S04]  /*1bc0*/  @P0 FADD.FTZ R5, -R5, -RZ ;  /* 0x800000ff05050221 */ /* 0x000fc80000010100 */
[----:B------:R-:W-:-:S04]  /*1bd0*/  @P0 FFMA R5, R10, R5, R10 ;  /* 0x000000050a050223 */ /* 0x000fc8000000000a */
[----:B------:R-:W-:Y:S01]  /*1be0*/  @P0 FFMA R8, R5, 1.84467440737095516160e+19, RZ ;  /* 0x5f80000005080823 */ /* 0x000fe200000000ff */
[----:B------:R-:W-:Y:S06]  /*1bf0*/  BRA `(.L_x_155) ;  /* 0x0000000000887947 */ /* 0x000fec0003800000 */
.L_x_154:
[----:B------:R-:W-:-:S04]  /*1c00*/  IADD3 R14, PT, PT, R13, -0xfd, RZ ;  /* 0xffffff030d0e7810 */ /* 0x000fc80007ffe0ff */
[----:B------:R-:W-:-:S13]  /*1c10*/  ISETP.GT.U32.AND P0, PT, R14, 0x1, PT ;  /* 0x000000010e00780c */ /* 0x000fda0003f04070 */
[----:B------:R-:W-:Y:S05]  /*1c20*/  @P0 BRA `(.L_x_156) ;  /* 0x0000000000780947 */ /* 0x000fea0003800000 */
[----:B------:R-:W-:Y:S01]  /*1c30*/  LOP3.LUT R5, R4, 0x7fffff, RZ, 0xc0, !PT ;  /* 0x007fffff04057812 */ /* 0x000fe200078ec0ff */
[----:B------:R-:W-:-:S03]  /*1c40*/  IMAD.MOV.U32 R11, RZ, RZ, 0x3 ;  /* 0x00000003ff0b7424 */ /* 0x000fc600078e00ff */
[----:B------:R-:W-:Y:S02]  /*1c50*/  LOP3.LUT R5, R5, 0x3f800000, RZ, 0xfc, !PT ;  /* 0x3f80000005057812 */ /* 0x000fe400078efcff */
[----:B------:R-:W-:Y:S02]  /*1c60*/  SHF.L.U32 R11, R11, R14, RZ ;  /* 0x0000000e0b0b7219 */ /* 0x000fe400000006ff */
[----:B------:R-:W0:Y:S02]  /*1c70*/  MUFU.RCP R8, R5 ;  /* 0x0000000500087308 */ /* 0x000e240000001000 */
[----:B0-----:R-:W-:-:S04]  /*1c80*/  FFMA R9, R5, R8, -1 ;  /* 0xbf80000005097423 */ /* 0x001fc80000000008 */
[----:B------:R-:W-:-:S04]  /*1c90*/  FADD.FTZ R9, -R9, -RZ ;  /* 0x800000ff09097221 */ /* 0x000fc80000010100 */
[CCC-:B------:R-:W-:Y:S01]  /*1ca0*/  FFMA.RM R10, R8.reuse, R9.reuse, R8.reuse ;  /* 0x00000009080a7223 */ /* 0x1c0fe20000004008 */
[----:B------:R-:W-:-:S04]  /*1cb0*/  FFMA.RP R9, R8, R9, R8 ;  /* 0x0000000908097223 */ /* 0x000fc80000008008 */
[C---:B------:R-:W-:Y:S02]  /*1cc0*/  LOP3.LUT R8, R10.reuse, 0x7fffff, RZ, 0xc0, !PT ;  /* 0x007fffff0a087812 */ /* 0x040fe400078ec0ff */
[----:B------:R-:W-:Y:S02]  /*1cd0*/  FSETP.NEU.FTZ.AND P0, PT, R10, R9, PT ;  /* 0x000000090a00720b */ /* 0x000fe40003f1d000 */
[----:B------:R-:W-:Y:S02]  /*1ce0*/  LOP3.LUT R8, R8, 0x800000, RZ, 0xfc, !PT ;  /* 0x0080000008087812 */ /* 0x000fe400078efcff */
[----:B------:R-:W-:Y:S02]  /*1cf0*/  SEL R9, RZ, 0xffffffff, !P0 ;  /* 0xffffffffff097807 */ /* 0x000fe40004000000 */
[----:B------:R-:W-:-:S03]  /*1d00*/  LOP3.LUT R11, R11, R8, RZ, 0xc0, !PT ;  /* 0x000000080b0b7212 */ /* 0x000fc600078ec0ff */
[----:B------:R-:W-:Y:S01]  /*1d10*/  IMAD.MOV R9, RZ, RZ, -R9 ;  /* 0x000000ffff097224 */ /* 0x000fe200078e0a09 */
[----:B------:R-:W-:-:S04]  /*1d20*/  SHF.R.U32.HI R11, RZ, R14, R11 ;  /* 0x0000000eff0b7219 */ /* 0x000fc8000001160b */
[----:B------:R-:W-:Y:S02]  /*1d30*/  LOP3.LUT P2, RZ, R9, R14, R8, 0xf8, !PT ;  /* 0x0000000e09ff7212 */ /* 0x000fe4000784f808 */
[C---:B------:R-:W-:Y:S02]  /*1d40*/  LOP3.LUT P0, RZ, R11.reuse, 0x1, RZ, 0xc0, !PT ;  /* 0x000000010bff7812 */ /* 0x040fe4000780c0ff */
[----:B------:R-:W-:-:S04]  /*1d50*/  LOP3.LUT P3, RZ, R11, 0x2, RZ, 0xc0, !PT ;  /* 0x000000020bff7812 */ /* 0x000fc8000786c0ff */
[----:B------:R-:W-:Y:S02]  /*1d60*/  PLOP3.LUT P0, PT, P0, P2, P3, 0xe0, 0x0 ;  /* 0x000000000000781c */ /* 0x000fe40000705c30 */
[----:B------:R-:W-:Y:S02]  /*1d70*/  LOP3.LUT P2, RZ, R4, 0x7fffff, RZ, 0xc0, !PT ;  /* 0x007fffff04ff7812 */ /* 0x000fe4000784c0ff */
[----:B------:R-:W-:-:S05]  /*1d80*/  SEL R5, RZ, 0x1, !P0 ;  /* 0x00000001ff057807 */ /* 0x000fca0004000000 */
[----:B------:R-:W-:-:S05]  /*1d90*/  IMAD.MOV R5, RZ, RZ, -R5 ;  /* 0x000000ffff057224 */ /* 0x000fca00078e0a05 */
[----:B------:R-:W-:Y:S01]  /*1da0*/  ISETP.GE.AND P0, PT, R5, RZ, PT ;  /* 0x000000ff0500720c */ /* 0x000fe20003f06270 */
[----:B------:R-:W-:-:S05]  /*1db0*/  VIADD R5, R13, 0xffffff04 ;  /* 0xffffff040d057836 */ /* 0x000fca0000000000 */
[----:B------:R-:W-:-:S07]  /*1dc0*/  SHF.R.U32.HI R5, RZ, R5, R8 ;  /* 0x00000005ff057219 */ /* 0x000fce0000011608 */
[----:B------:R-:W-:-:S04]  /*1dd0*/  @!P0 VIADD R5, R5, 0x1 ;  /* 0x0000000105058836 */ /* 0x000fc80000000000 */
[----:B------:R-:W-:-:S05]  /*1de0*/  @!P2 IMAD.SHL.U32 R5, R5, 0x2, RZ ;  /* 0x000000020505a824 */ /* 0x000fca00078e00ff */
[----:B------:R-:W-:Y:S01]  /*1df0*/  LOP3.LUT R8, R5, 0x80000000, R4, 0xf8, !PT ;  /* 0x8000000005087812 */ /* 0x000fe200078ef804 */
[----:B------:R-:W-:Y:S06]  /*1e00*/  BRA `(.L_x_155) ;  /* 0x0000000000047947 */ /* 0x000fec0003800000 */
.L_x_156:
[----:B------:R0:W1:Y:S02]  /*1e10*/  MUFU.RCP R8, R4 ;  /* 0x0000000400087308 */ /* 0x0000640000001000 */
.L_x_155:
[----:B------:R-:W-:Y:S05]  /*1e20*/  BSYNC.RECONVERGENT B2 ;  /* 0x0000000000027941 */ /* 0x000fea0003800200 */
.L_x_153:
[----:B-1----:R-:W-:Y:S02]  /*1e30*/  IMAD.MOV.U32 R5, RZ, RZ, R8 ;  /* 0x000000ffff057224 */ /* 0x002fe400078e0008 */
[----:B------:R-:W-:Y:S02]  /*1e40*/  IMAD.MOV.U32 R8, RZ, RZ, R12 ;  /* 0x000000ffff087224 */ /* 0x000fe400078e000c */
[----:B------:R-:W-:-:S04]  /*1e50*/  IMAD.MOV.U32 R9, RZ, RZ, 0x0 ;  /* 0x00000000ff097424 */ /* 0x000fc800078e00ff */
[----:B0-----:R-:W-:Y:S05]  /*1e60*/  RET.REL.NODEC R8 `(_Z6_GH_32iPfS_) ;  /* 0xffffffe008647950 */ /* 0x001fea0003c3ffff */
        .weak           $__internal_7_$__cuda_sm3x_div_rn_noftz_f32_slowpath
        .type           $__internal_7_$__cuda_sm3x_div_rn_noftz_f32_slowpath,@function
        .size           $__internal_7_$__cuda_sm3x_div_rn_noftz_f32_slowpath,(.L_x_623 - $__internal_7_$__cuda_sm3x_div_rn_noftz_f32_slowpath)
$__internal_7_$__cuda_sm3x_div_rn_noftz_f32_slowpath:
[--C-:B------:R-:W-:Y:S01]  /*1e70*/  SHF.R.U32.HI R14, RZ, 0x17, R5.reuse ;  /* 0x00000017ff0e7819 */ /* 0x100fe20000011605 */
[----:B------:R-:W-:Y:S01]  /*1e80*/  BSSY.RECONVERGENT B2, `(.L_x_157) ;  /* 0x0000063000027945 */ /* 0x000fe20003800200 */
[----:B------:R-:W-:Y:S02]  /*1e90*/  SHF.R.U32.HI R13, RZ, 0x17, R4 ;  /* 0x00000017ff0d7819 */ /* 0x000fe40000011604 */
[----:B------:R-:W-:Y:S02]  /*1ea0*/  LOP3.LUT R20, R14, 0xff, RZ, 0xc0, !PT ;  /* 0x000000ff0e147812 */ /* 0x000fe400078ec0ff */
[----:B------:R-:W-:Y:S01]  /*1eb0*/  LOP3.LUT R18, R13, 0xff, RZ, 0xc0, !PT ;  /* 0x000000ff0d127812 */ /* 0x000fe200078ec0ff */
[----:B------:R-:W-:Y:S02]  /*1ec0*/  IMAD.MOV.U32 R13, RZ, RZ, R5 ;  /* 0x000000ffff0d7224 */ /* 0x000fe400078e0005 */
[----:B------:R-:W-:Y:S02]  /*1ed0*/  VIADD R16, R20, 0xffffffff ;  /* 0xffffffff14107836 */ /* 0x000fe40000000000 */
[----:B------:R-:W-:-:S03]  /*1ee0*/  VIADD R15, R18, 0xffffffff ;  /* 0xffffffff120f7836 */ /* 0x000fc60000000000 */
[----:B------:R-:W-:-:S04]  /*1ef0*/  ISETP.GT.U32.AND P0, PT, R16, 0xfd, PT ;  /* 0x000000fd1000780c */ /* 0x000fc80003f04070 */
[----:B------:R-:W-:-:S13]  /*1f00*/  ISETP.GT.U32.OR P0, PT, R15, 0xfd, P0 ;  /* 0x000000fd0f00780c */ /* 0x000fda0000704470 */
[----:B------:R-:W-:Y:S01]  /*1f10*/  @!P0 IMAD.MOV.U32 R14, RZ, RZ, RZ ;  /* 0x000000ffff0e8224 */ /* 0x000fe200078e00ff */
[----:B------:R-:W-:Y:S06]  /*1f20*/  @!P0 BRA `(.L_x_158) ;  /* 0x00000000005c8947 */ /* 0x000fec0003800000 */
[----:B------:R-:W-:Y:S02]  /*1f30*/  FSETP.GTU.FTZ.AND P0, PT, |R4|, +INF , PT ;  /* 0x7f8000000400780b */ /* 0x000fe40003f1c200 */
[----:B------:R-:W-:-:S04]  /*1f40*/  FSETP.GTU.FTZ.AND P2, PT, |R5|, +INF , PT ;  /* 0x7f8000000500780b */ /* 0x000fc80003f5c200 */
[----:B------:R-:W-:-:S13]  /*1f50*/  PLOP3.LUT P0, PT, P0, P2, PT, 0xf8, 0x8f ;  /* 0x00000000008f781c */ /* 0x000fda0000705f70 */
[----:B------:R-:W-:Y:S05]  /*1f60*/  @P0 BRA `(.L_x_159) ;  /* 0x00000004004c0947 */ /* 0x000fea0003800000 */
[----:B------:R-:W-:-:S13]  /*1f70*/  LOP3.LUT P0, RZ, R13, 0x7fffffff, R4, 0xc8, !PT ;  /* 0x7fffffff0dff7812 */ /* 0x000fda000780c804 */
[----:B------:R-:W-:Y:S05]  /*1f80*/  @!P0 BRA `(.L_x_160) ;  /* 0x00000004003c8947 */ /* 0x000fea0003800000 */
[C---:B------:R-:W-:Y:S02]  /*1f90*/  FSETP.NEU.FTZ.AND P2, PT, |R4|.reuse, +INF , PT ;  /* 0x7f8000000400780b */ /* 0x040fe40003f5d200 */
[----:B------:R-:W-:Y:S02]  /*1fa0*/  FSETP.NEU.FTZ.AND P3, PT, |R5|, +INF , PT ;  /* 0x7f8000000500780b */ /* 0x000fe40003f7d200 */
[----:B------:R-:W-:-:S11]  /*1fb0*/  FSETP.NEU.FTZ.AND P0, PT, |R4|, +INF , PT ;  /* 0x7f8000000400780b */ /* 0x000fd60003f1d200 */
[----:B------:R-:W-:Y:S05]  /*1fc0*/  @!P3 BRA !P2, `(.L_x_160) ;  /* 0x00000004002cb947 */ /* 0x000fea0005000000 */
[----:B------:R-:W-:-:S04]  /*1fd0*/  LOP3.LUT P2, RZ, R4, 0x7fffffff, RZ, 0xc0, !PT ;  /* 0x7fffffff04ff7812 */ /* 0x000fc8000784c0ff */
[----:B------:R-:W-:-:S13]  /*1fe0*/  PLOP3.LUT P2, PT, P3, P2, PT, 0x2f, 0xf2 ;  /* 0x0000000000f2781c */ /* 0x000fda0001f44577 */
[----:B------:R-:W-:Y:S05]  /*1ff0*/  @P2 BRA `(.L_x_161) ;  /* 0x0000000400182947 */ /* 0x000fea0003800000 */
[----:B------:R-:W-:-:S04]  /*2000*/  LOP3.LUT P2, RZ, R13, 0x7fffffff, RZ, 0xc0, !PT ;  /* 0x7fffffff0dff7812 */ /* 0x000fc8000784c0ff */
[----:B------:R-:W-:-:S13]  /*2010*/  PLOP3.LUT P0, PT, P0, P2, PT, 0x2f, 0xf2 ;  /* 0x0000000000f2781c */ /* 0x000fda0000704577 */
[----:B------:R-:W-:Y:S05]  /*2020*/  @P0 BRA `(.L_x_162) ;  /* 0x0000000400000947 */ /* 0x000fea0003800000 */
[----:B------:R-:W-:Y:S02]  /*2030*/  ISETP.GE.AND P0, PT, R15, RZ, PT ;  /* 0x000000ff0f00720c */ /* 0x000fe40003f06270 */
[----:B------:R-:W-:-:S11]  /*2040*/  ISETP.GE.AND P2, PT, R16, RZ, PT ;  /* 0x000000ff1000720c */ /* 0x000fd60003f46270 */
[----:B------:R-:W-:Y:S01]  /*2050*/  @P0 MOV R14, RZ ;  /* 0x000000ff000e0202 */ /* 0x000fe20000000f00 */
[----:B------:R-:W-:Y:S02]  /*2060*/  @!P0 IMAD.MOV.U32 R14, RZ, RZ, -0x40 ;  /* 0xffffffc0ff0e8424 */ /* 0x000fe400078e00ff */
[----:B------:R-:W-:Y:S01]  /*2070*/  @!P0 FFMA R4, R4, 1.84467440737095516160e+19, RZ ;  /* 0x5f80000004048823 */ /* 0x000fe200000000ff */
[----:B------:R-:W-:Y:S01]  /*2080*/  @!P2 FFMA R13, R5, 1.84467440737095516160e+19, RZ ;  /* 0x5f800000050da823 */ /* 0x000fe200000000ff */
[----:B------:R-:W-:-:S07]  /*2090*/  @!P2 VIADD R14, R14, 0x40 ;  /* 0x000000400e0ea836 */ /* 0x000fce0000000000 */
.L_x_158:
[----:B------:R-:W-:Y:S01]  /*20a0*/  LEA R16, R20, 0xc0800000, 0x17 ;  /* 0xc080000014107811 */ /* 0x000fe200078eb8ff */
[----:B------:R-:W-:Y:S04]  /*20b0*/  BSSY.RECONVERGENT B3, `(.L_x_163) ;  /* 0x0000036000037945 */ /* 0x000fe80003800200 */
[----:B------:R-:W-:Y:S02]  /*20c0*/  IMAD.IADD R16, R13, 0x1, -R16 ;  /* 0x000000010d107824 */ /* 0x000fe400078e0a10 */
[----:B------:R-:W-:Y:S02]  /*20d0*/  VIADD R13, R18, 0xffffff81 ;  /* 0xffffff81120d7836 */ /* 0x000fe40000000000 */
[----:B------:R-:W0:Y:S01]  /*20e0*/  MUFU.RCP R15, R16 ;  /* 0x00000010000f7308 */ /* 0x000e220000001000 */
[----:B------:R-:W-:Y:S01]  /*20f0*/  FADD.FTZ R17, -R16, -RZ ;  /* 0x800000ff10117221 */ /* 0x000fe20000010100 */
[C---:B------:R-:W-:Y:S01]  /*2100*/  IMAD R4, R13.reuse, -0x800000, R4 ;  /* 0xff8000000d047824 */ /* 0x040fe200078e0204 */
[----:B------:R-:W-:-:S05]  /*2110*/  IADD3 R13, PT, PT, R13, 0x7f, -R20 ;  /* 0x0000007f0d0d7810 */ /* 0x000fca0007ffe814 */
[----:B------:R-:W-:Y:S02]  /*2120*/  IMAD.IADD R13, R13, 0x1, R14 ;  /* 0x000000010d0d7824 */ /* 0x000fe400078e020e */
[----:B0-----:R-:W-:-:S04]  /*2130*/  FFMA R18, R15, R17, 1 ;  /* 0x3f8000000f127423 */ /* 0x001fc80000000011 */
[----:B------:R-:W-:-:S04]  /*2140*/  FFMA R22, R15, R18, R15 ;  /* 0x000000120f167223 */ /* 0x000fc8000000000f */
[----:B------:R-:W-:-:S04]  /*2150*/  FFMA R15, R4, R22, RZ ;  /* 0x00000016040f7223 */ /* 0x000fc800000000ff */
[----:B------:R-:W-:-:S04]  /*2160*/  FFMA R18, R17, R15, R4 ;  /* 0x0000000f11127223 */ /* 0x000fc80000000004 */
[----:B------:R-:W-:-:S04]  /*2170*/  FFMA R19, R22, R18, R15 ;  /* 0x0000001216137223 */ /* 0x000fc8000000000f */
[----:B------:R-:W-:-:S04]  /*2180*/  FFMA R18, R17, R19, R4 ;  /* 0x0000001311127223 */ /* 0x000fc80000000004 */
[----:B------:R-:W-:-:S05]  /*2190*/  FFMA R15, R22, R18, R19 ;  /* 0x00000012160f7223 */ /* 0x000fca0000000013 */
[----:B------:R-:W-:-:S04]  /*21a0*/  SHF.R.U32.HI R4, RZ, 0x17, R15 ;  /* 0x00000017ff047819 */ /* 0x000fc8000001160f */
[----:B------:R-:W-:-:S05]  /*21b0*/  LOP3.LUT R4, R4, 0xff, RZ, 0xc0, !PT ;  /* 0x000000ff04047812 */ /* 0x000fca00078ec0ff */
[----:B------:R-:W-:-:S04]  /*21c0*/  IMAD.IADD R16, R4, 0x1, R13 ;  /* 0x0000000104107824 */ /* 0x000fc800078e020d */
        /* <DEDUP_REMOVED lines=11> */
[----:B------:R-:W-:Y:S02]  /*2280*/  VIADD R17, R16, 0x20 ;  /* 0x0000002010117836 */ /* 0x000fe40000000000 */
[-CC-:B------:R-:W-:Y:S01]  /*2290*/  FFMA.RM R13, R22, R18.reuse, R19.reuse ;  /* 0x00000012160d7223 */ /* 0x180fe20000004013 */
[----:B------:R-:W-:Y:S02]  /*22a0*/  ISETP.NE.AND P3, PT, R16, RZ, PT ;  /* 0x000000ff1000720c */ /* 0x000fe40003f65270 */
[----:B------:R-:W-:Y:S01]  /*22b0*/  LOP3.LUT R14, R4, 0x7fffff, RZ, 0xc0, !PT ;  /* 0x007fffff040e7812 */ /* 0x000fe200078ec0ff */
[----:B------:R-:W-:Y:S01]  /*22c0*/  FFMA.RP R4, R22, R18, R19 ;  /* 0x0000001216047223 */ /* 0x000fe20000008013 */
[----:B------:R-:W-:Y:S01]  /*22d0*/  ISETP.NE.AND P2, PT, R16, RZ, PT ;  /* 0x000000ff1000720c */ /* 0x000fe20003f45270 */
[----:B------:R-:W-:Y:S01]  /*22e0*/  IMAD.MOV R16, RZ, RZ, -R16 ;  /* 0x000000ffff107224 */ /* 0x000fe200078e0a10 */
        /* <DEDUP_REMOVED lines=14> */
.L_x_165:
[----:B------:R-:W-:-:S04]  /*23d0*/  LOP3.LUT R15, R15, 0x80000000, RZ, 0xc0, !PT ;  /* 0x800000000f0f7812 */ /* 0x000fc800078ec0ff */
[----:B------:R-:W-:Y:S01]  /*23e0*/  LOP3.LUT R15, R15, 0x7f800000, RZ, 0xfc, !PT ;  /* 0x7f8000000f0f7812 */ /* 0x000fe200078efcff */
[----:B------:R-:W-:Y:S06]  /*23f0*/  BRA `(.L_x_166) ;  /* 0x0000000000047947 */ /* 0x000fec0003800000 */
.L_x_164:
[----:B------:R-:W-:-:S07]  /*2400*/  IMAD R15, R13, 0x800000, R15 ;  /* 0x008000000d0f7824 */ /* 0x000fce00078e020f */
.L_x_166:
[----:B------:R-:W-:Y:S05]  /*2410*/  BSYNC.RECONVERGENT B3 ;  /* 0x0000000000037941 */ /* 0x000fea0003800200 */
.L_x_163:
[----:B------:R-:W-:Y:S05]  /*2420*/  BRA `(.L_x_167) ;  /* 0x0000000000207947 */ /* 0x000fea0003800000 */
.L_x_162:
[----:B------:R-:W-:-:S04]  /*2430*/  LOP3.LUT R4, R13, 0x80000000, R4, 0x48, !PT ;  /* 0x800000000d047812 */ /* 0x000fc800078e4804 */
[----:B------:R-:W-:Y:S01]  /*2440*/  LOP3.LUT R15, R4, 0x7f800000, RZ, 0xfc, !PT ;  /* 0x7f800000040f7812 */ /* 0x000fe200078efcff */
[----:B------:R-:W-:Y:S06]  /*2450*/  BRA `(.L_x_167) ;  /* 0x0000000000147947 */ /* 0x000fec0003800000 */
.L_x_161:
[----:B------:R-:W-:Y:S01]  /*2460*/  LOP3.LUT R15, R13, 0x80000000, R4, 0x48, !PT ;  /* 0x800000000d0f7812 */ /* 0x000fe200078e4804 */
[----:B------:R-:W-:Y:S06]  /*2470*/  BRA `(.L_x_167) ;  /* 0x00000000000c7947 */ /* 0x000fec0003800000 */
.L_x_160:
[----:B------:R-:W0:Y:S01]  /*2480*/  MUFU.RSQ R15, -QNAN ;  /* 0xffc00000000f7908 */ /* 0x000e220000001400 */
[----:B------:R-:W-:Y:S05]  /*2490*/  BRA `(.L_x_167) ;  /* 0x0000000000047947 */ /* 0x000fea0003800000 */
.L_x_159:
[----:B------:R-:W-:-:S07]  /*24a0*/  FADD.FTZ R15, R4, R5 ;  /* 0x00000005040f7221 */ /* 0x000fce0000010000 */
.L_x_167:
[----:B------:R-:W-:Y:S05]  /*24b0*/  BSYNC.RECONVERGENT B2 ;  /* 0x0000000000027941 */ /* 0x000fea0003800200 */
.L_x_157:
[----:B------:R-:W-:-:S04]  /*24c0*/  IMAD.MOV.U32 R13, RZ, RZ, 0x0 ;  /* 0x00000000ff0d7424 */ /* 0x000fc800078e00ff */
[----:B0-----:R-:W-:Y:S05]  /*24d0*/  RET.REL.NODEC R12 `(_Z6_GH_32iPfS_) ;  /* 0xffffffd80cc87950 */ /* 0x001fea0003c3ffff */
.L_x_168:
        /* <DEDUP_REMOVED lines=10> */
.L_x_623:


//--------------------- .text._Z5_H_64iPdS_       --------------------------
	.section	.text._Z5_H_64iPdS_,"ax",@progbits
	.align	128
        .global         _Z5_H_64iPdS_
        .type           _Z5_H_64iPdS_,@function
        .size           _Z5_H_64iPdS_,(.L_x_663 - _Z5_H_64iPdS_)
        .other          _Z5_H_64iPdS_,@"STO_CUDA_ENTRY STV_DEFAULT"
_Z5_H_64iPdS_:
.text._Z5_H_64iPdS_:
        /* <DEDUP_REMOVED lines=14> */
.L_x_172:
[----:B01----:R-:W-:-:S05]  /*00e0*/  IMAD.WIDE R10, R0, 0x8, R4 ;  /* 0x00000008000a7825 */ /* 0x003fca00078e0204 */
[----:B--2---:R-:W2:Y:S01]  /*00f0*/  LDG.E.64 R8, desc[UR6][R10.64] ;  /* 0x000000060a087981 */ /* 0x004ea2000c1e1b00 */
[----:B------:R-:W-:Y:S01]  /*0100*/  UMOV UR4, 0x667f3bcc ;  /* 0x667f3bcc00047882 */ /* 0x000fe20000000000 */
[----:B------:R-:W-:Y:S01]  /*0110*/  UMOV UR5, 0x3fe6a09e ;  /* 0x3fe6a09e00057882 */ /* 0x000fe20000000000 */
[--C-:B------:R-:W-:Y:S01]  /*0120*/  IMAD.MOV.U32 R2, RZ, RZ, R0.reuse ;  /* 0x000000ffff027224 */ /* 0x100fe200078e0000 */
[----:B------:R-:W-:Y:S01]  /*0130*/  BSSY.RECONVERGENT B0, `(.L_x_169) ;  /* 0x00000aa000007945 */ /* 0x000fe20003800200 */
[----:B------:R-:W-:-:S05]  /*0140*/  IMAD.IADD R0, R3, 0x1, R0 ;  /* 0x0000000103007824 */ /* 0x000fca00078e0200 */
[----:B----4-:R-:W-:Y:S01]  /*0150*/  ISETP.GE.AND P0, PT, R0, UR8, PT ;  /* 0x0000000800007c0c */ /* 0x010fe2000bf06270 */
[----:B--2---:R-:W-:-:S10]  /*0160*/  DMUL R8, R8, UR4 ;  /* 0x0000000408087c28 */ /* 0x004fd40008000000 */
[----:B------:R-:W-:-:S04]  /*0170*/  LOP3.LUT R21, R9, 0x7fffffff, RZ, 0xc0, !PT ;  /* 0x7fffffff09157812 */ /* 0x000fc800078ec0ff */
[----:B------:R-:W-:-:S13]  /*0180*/  ISETP.GT.U32.AND P1, PT, R21, 0x7fefffff, PT ;  /* 0x7fefffff1500780c */ /* 0x000fda0003f24070 */
[----:B------:R-:W-:Y:S05]  /*0190*/  @P1 BRA `(.L_x_170) ;  /* 0x0000000800681947 */ /* 0x000fea0003800000 */
[----:B------:R-:W-:Y:S01]  /*01a0*/  IMAD.MOV.U32 R20, RZ, RZ, R8 ;  /* 0x000000ffff147224 */ /* 0x000fe200078e0008 */
[----:B------:R-:W-:Y:S01]  /*01b0*/  UMOV UR4, 0xd4e0bfd7 ;  /* 0xd4e0bfd700047882 */ /* 0x000fe20000000000 */
[----:B------:R-:W-:Y:S01]  /*01c0*/  IMAD.MOV.U32 R14, RZ, RZ, RZ ;  /* 0x000000ffff0e7224 */ /* 0x000fe200078e00ff */
[----:B------:R-:W-:Y:S01]  /*01d0*/  UMOV UR5, 0x3df8774a ;  /* 0x3df8774a00057882 */ /* 0x000fe20000000000 */
[----:B------:R-:W-:Y:S02]  /*01e0*/  ISETP.GT.U32.AND P1, PT, R21, 0x403b4000, PT ;  /* 0x403b40001500780c */ /* 0x000fe40003f24070 */
[C---:B------:R-:W-:Y:S02]  /*01f0*/  DADD R12, R20.reuse, 4 ;  /* 0x40100000140c7429 */ /* 0x040fe40000000000 */
[----:B------:R-:W-:-:S04]  /*0200*/  DMUL R18, R20, -R20 ;  /* 0x8000001414127228 */ /* 0x000fc80000000000 */
[----:B------:R-:W0:Y:S02]  /*0210*/  MUFU.RCP64H R15, R13 ;  /* 0x0000000d000f7308 */ /* 0x000e240000001800 */
[----:B0-----:R-:W-:-:S08]  /*0220*/  DFMA R10, -R12, R14, 1 ;  /* 0x3ff000000c0a742b */ /* 0x001fd0000000010e */
        /* <DEDUP_REMOVED lines=8> */
[----:B------:R-:W-:Y:S02]  /*02b0*/  IMAD.MOV.U32 R10, RZ, RZ, -0x2fc2cd8 ;  /* 0xfd03d328ff0a7424 */ /* 0x000fe400078e00ff */
[----:B------:R-:W-:-:S06]  /*02c0*/  IMAD.MOV.U32 R11, RZ, RZ, 0x3e44e1c6 ;  /* 0x3e44e1c6ff0b7424 */ /* 0x000fcc00078e00ff */
[----:B------:R-:W-:Y:S01]  /*02d0*/  DFMA R10, R22, -UR4, -R10 ;  /* 0x80000004160a7c2b */ /* 0x000fe2000800080a */
        /* <DEDUP_REMOVED lines=46> */
[----:B------:R-:W-:Y:S01]  /*05c0*/  IMAD.MOV.U32 R10, RZ, RZ, 0x0 ;  /* 0x00000000ff0a7424 */ /* 0x000fe200078e00ff */
[----:B------:R-:W-:Y:S01]  /*05d0*/  UMOV UR5, 0x3fb7fee0 ;  /* 0x3fb7fee000057882 */ /* 0x000fe20000000000 */
[----:B------:R-:W-:-:S04]  /*05e0*/  IMAD.MOV.U32 R11, RZ, RZ, 0x3ff00000 ;  /* 0x3ff00000ff0b7424 */ /* 0x000fc800078e00ff */
[----:B------:R-:W-:Y:S01]  /*05f0*/  DFMA R14, R22, R12, UR4 ;  /* 0x00000004160e7e2b */ /* 0x000fe2000800000c */
[----:B------:R-:W-:Y:S01]  /*0600*/  UMOV UR4, 0x3c3db8c6 ;  /* 0x3c3db8c600047882 */ /* 0x000fe20000000000 */
[----:B------:R-:W-:Y:S01]  /*0610*/  DFMA R10, R20, 2, R10 ;  /* 0x40000000140a782b */ /* 0x000fe2000000000a */
[----:B------:R-:W-:Y:S01]  /*0620*/  UMOV UR5, 0x3fb9ddb2 ;  /* 0x3fb9ddb200057882 */ /* 0x000fe20000000000 */
[----:B------:R-:W-:-:S04]  /*0630*/  IMAD.MOV.U32 R12, RZ, RZ, RZ ;  /* 0x000000ffff0c7224 */ /* 0x000fc800078e00ff */
[----:B------:R-:W0:Y:S01]  /*0640*/  MUFU.RCP64H R13, R11 ;  /* 0x0000000b000d7308 */ /* 0x000e220000001800 */
[----:B------:R-:W-:Y:S01]  /*0650*/  DFMA R14, R22, R14, -UR4 ;  /* 0x80000004160e7e2b */ /* 0x000fe2000800000e */
[----:B------:R-:W-:Y:S01]  /*0660*/  UMOV UR4, 0xfcfa5fda ;  /* 0xfcfa5fda00047882 */ /* 0x000fe20000000000 */
[----:B------:R-:W-:-:S06]  /*0670*/  UMOV UR5, 0x3fb16ece ;  /* 0x3fb16ece00057882 */ /* 0x000fcc0000000000 */
[----:B------:R-:W-:Y:S01]  /*0680*/  DFMA R14, R22, R14, UR4 ;  /* 0x00000004160e7e2b */ /* 0x000fe2000800000e */
[----:B------:R-:W-:Y:S01]  /*0690*/  UMOV UR4, 0xf66fb6d6 ;  /* 0xf66fb6d600047882 */ /* 0x000fe20000000000 */
[----:B------:R-:W-:Y:S01]  /*06a0*/  UMOV UR5, 0x3f8f7f5d ;  /* 0x3f8f7f5d00057882 */ /* 0x000fe20000000000 */
[----:B0-----:R-:W-:-:S05]  /*06b0*/  DFMA R16, -R10, R12, 1 ;  /* 0x3ff000000a10742b */ /* 0x001fca000000010c */
[----:B------:R-:W-:Y:S01]  /*06c0*/  DFMA R14, R22, R14, UR4 ;  /* 0x00000004160e7e2b */ /* 0x000fe2000800000e */
[----:B------:R-:W-:Y:S01]  /*06d0*/  UMOV UR4, 0xd154a29d ;  /* 0xd154a29d00047882 */ /* 0x000fe20000000000 */
[----:B------:R-:W-:Y:S01]  /*06e0*/  UMOV UR5, 0x3fc1df1a ;  /* 0x3fc1df1a00057882 */ /* 0x000fe20000000000 */
[----:B------:R-:W-:-:S05]  /*06f0*/  DFMA R16, R16, R16, R16 ;  /* 0x000000101010722b */ /* 0x000fca0000000010 */
[----:B------:R-:W-:Y:S01]  /*0700*/  DFMA R14, R22, R14, -UR4 ;  /* 0x80000004160e7e2b */ /* 0x000fe2000800000e */
[----:B------:R-:W-:Y:S01]  /*0710*/  UMOV UR4, 0x16e9fd7f ;  /* 0x16e9fd7f00047882 */ /* 0x000fe20000000000 */
[----:B------:R-:W-:Y:S01]  /*0720*/  UMOV UR5, 0x3ff3ba59 ;  /* 0x3ff3ba5900057882 */ /* 0x000fe20000000000 */
[----:B------:R-:W-:-:S05]  /*0730*/  DFMA R12, R12, R16, R12 ;  /* 0x000000100c0c722b */ /* 0x000fca000000000c */
[----:B------:R-:W-:Y:S01]  /*0740*/  DFMA R22, R22, R14, UR4 ;  /* 0x0000000416167e2b */ /* 0x000fe2000800000e */
[----:B------:R-:W-:Y:S01]  /*0750*/  UMOV UR4, 0xfefa39ef ;  /* 0xfefa39ef00047882 */ /* 0x000fe20000000000 */
[----:B------:R-:W-:Y:S01]  /*0760*/  IMAD.MOV.U32 R14, RZ, RZ, 0x652b82fe ;  /* 0x652b82feff0e7424 */ /* 0x000fe200078e00ff */
[----:B------:R-:W-:Y:S01]  /*0770*/  UMOV UR5, 0x3fe62e42 ;  /* 0x3fe62e4200057882 */ /* 0x000fe20000000000 */
[----:B------:R-:W-:-:S04]  /*0780*/  IMAD.MOV.U32 R15, RZ, RZ, 0x3ff71547 ;  /* 0x3ff71547ff0f7424 */ /* 0x000fc800078e00ff */
[----:B------:R-:W-:Y:S02]  /*0790*/  DMUL R10, R22, R12 ;  /* 0x0000000c160a7228 */ /* 0x000fe40000000000 */
[----:B------:R-:W-:-:S06]  /*07a0*/  DFMA R14, R18, R14, 6.75539944105574400000e+15 ;  /* 0x43380000120e742b */ /* 0x000fcc000000000e */
[----:B------:R-:W-:Y:S02]  /*07b0*/  DMUL R16, R10, -2 ;  /* 0xc00000000a107828 */ /* 0x000fe40000000000 */
[----:B------:R-:W-:Y:S02]  /*07c0*/  DADD R24, R14, -6.75539944105574400000e+15 ;  /* 0xc33800000e187429 */ /* 0x000fe40000000000 */
[----:B------:R-:W-:-:S04]  /*07d0*/  LEA.HI R8, R14, R14, RZ, 0x1 ;  /* 0x0000000e0e087211 */ /* 0x000fc800078f08ff */
[----:B------:R-:W-:Y:S01]  /*07e0*/  DFMA R16, R20, R16, R22 ;  /* 0x000000101410722b */ /* 0x000fe20000000016 */
[----:B------:R-:W-:Y:S01]  /*07f0*/  SHF.R.S32.HI R15, RZ, 0x1, R8 ;  /* 0x00000001ff0f7819 */ /* 0x000fe20000011408 */
[--C-:B------:R-:W-:Y:S01]  /*0800*/  DFMA R22, R24, -UR4, R18.reuse ;  /* 0x8000000418167c2b */ /* 0x100fe20008000012 */
[----:B------:R-:W-:Y:S01]  /*0810*/  UMOV UR4, 0x3b39803f ;  /* 0x3b39803f00047882 */ /* 0x000fe20000000000 */
[----:B------:R-:W-:Y:S01]  /*0820*/  UMOV UR5, 0x3c7abc9e ;  /* 0x3c7abc9e00057882 */ /* 0x000fe20000000000 */
[----:B------:R-:W-:Y:S01]  /*0830*/  DFMA R18, -R20, R20, -R18 ;  /* 0x000000141412722b */ /* 0x000fe20000000912 */
[----:B------:R-:W-:Y:S02]  /*0840*/  IMAD.IADD R14, R14, 0x1, -R15 ;  /* 0x000000010e0e7824 */ /* 0x000fe400078e0a0f */
[----:B------:R-:W-:Y:S02]  /*0850*/  DADD R16, -R10, R16 ;  /* 0x000000000a107229 */ /* 0x000fe40000000110 */
[----:B------:R-:W-:Y:S01]  /*0860*/  DFMA R22, R24, -UR4, R22 ;  /* 0x8000000418167c2b */ /* 0x000fe20008000016 */
[----:B------:R-:W-:Y:S01]  /*0870*/  UMOV UR4, 0x69ce2bdf ;  /* 0x69ce2bdf00047882 */ /* 0x000fe20000000000 */
[----:B------:R-:W-:Y:S01]  /*0880*/  IMAD.MOV.U32 R24, RZ, RZ, -0x35dec16 ;  /* 0xfca213eaff187424 */ /* 0x000fe200078e00ff */
[----:B------:R-:W-:Y:S01]  /*0890*/  UMOV UR5, 0x3e5ade15 ;  /* 0x3e5ade1500057882 */ /* 0x000fe20000000000 */
[----:B------:R-:W-:-:S02]  /*08a0*/  IMAD.MOV.U32 R25, RZ, RZ, 0x3e928af3 ;  /* 0x3e928af3ff197424 */ /* 0x000fc400078e00ff */
[----:B------:R-:W-:-:S04]  /*08b0*/  DFMA R16, R12, R16, R10 ;  /* 0x000000100c10722b */ /* 0x000fc8000000000a */
        /* <DEDUP_REMOVED lines=26> */
[----:B------:R-:W-:-:S10]  /*0a60*/  DFMA R22, R22, R24, 1 ;  /* 0x3ff000001616742b */ /* 0x000fd40000000018 */
[----:B------:R-:W-:Y:S01]  /*0a70*/  IMAD R23, R15, 0x100000, R23 ;  /* 0x001000000f177824 */ /* 0x000fe200078e0217 */
[----:B------:R-:W-:Y:S01]  /*0a80*/  LEA R15, R14, 0x3ff00000, 0x14 ;  /* 0x3ff000000e0f7811 */ /* 0x000fe200078ea0ff */
[----:B------:R-:W-:-:S06]  /*0a90*/  IMAD.MOV.U32 R14, RZ, RZ, RZ ;  /* 0x000000ffff0e7224 */ /* 0x000fcc00078e00ff */
[----:B------:R-:W-:-:S08]  /*0aa0*/  DMUL R14, R22, R14 ;  /* 0x0000000e160e7228 */ /* 0x000fd00000000000 */
        /* <DEDUP_REMOVED lines=9> */
.L_x_170:
        /* <DEDUP_REMOVED lines=9> */
.L_x_171:
[----:B------:R-:W-:Y:S05]  /*0bd0*/  BSYNC.RECONVERGENT B0 ;  /* 0x0000000000007941 */ /* 0x000fea0003800200 */
.L_x_169:
[----:B------:R-:W-:Y:S01]  /*0be0*/  DMUL R8, R8, 0.5 ;  /* 0x3fe0000008087828 */ /* 0x000fe20000000000 */
[----:B---3--:R-:W-:-:S06]  /*0bf0*/  IMAD.WIDE R10, R2, 0x8, R6 ;  /* 0x00000008020a7825 */ /* 0x008fcc00078e0206 */
[----:B------:R1:W-:Y:S01]  /*0c00*/  STG.E.64 desc[UR6][R10.64], R8 ;  /* 0x000000080a007986 */ /* 0x0003e2000c101b06 */
[----:B------:R-:W-:Y:S05]  /*0c10*/  @!P0 BRA `(.L_x_172) ;  /* 0xfffffff400308947 */ /* 0x000fea000383ffff */
[----:B------:R-:W-:Y:S05]  /*0c20*/  EXIT ;  /* 0x000000000000794d */ /* 0x000fea0003800000 */
.L_x_173:
        /* <DEDUP_REMOVED lines=13> */
.L_x_663:


//--------------------- .text._Z5_H_32iPfS_       --------------------------
	.section	.text._Z5_H_32iPfS_,"ax",@progbits
	.align	128
        .global         _Z5_H_32iPfS_
        .type           _Z5_H_32iPfS_,@function
        .size           _Z5_H_32iPfS_,(.L_x_664 - _Z5_H_32iPfS_)
        .other          _Z5_H_32iPfS_,@"STO_CUDA_ENTRY STV_DEFAULT"
_Z5_H_32iPfS_:
.text._Z5_H_32iPfS_:
        /* <DEDUP_REMOVED lines=14> */
.L_x_177:
[----:B01----:R-:W-:-:S06]  /*00e0*/  IMAD.WIDE R10, R0, 0x4, R4 ;  /* 0x00000004000a7825 */ /* 0x003fcc00078e0204 */
[----:B--2---:R-:W2:Y:S01]  /*00f0*/  LDG.E R10, desc[UR6][R10.64] ;  /* 0x000000060a0a7981 */ /* 0x004ea2000c1e1900 */
[----:B------:R-:W-:Y:S01]  /*0100*/  UMOV UR4, 0x607dc426 ;  /* 0x607dc42600047882 */ /* 0x000fe20000000000 */
[----:B------:R-:W-:Y:S01]  /*0110*/  UMOV UR5, 0x3fe6a09e ;  /* 0x3fe6a09e00057882 */ /* 0x000fe20000000000 */
[--C-:B------:R-:W-:Y:S01]  /*0120*/  IMAD.MOV.U32 R2, RZ, RZ, R0.reuse ;  /* 0x000000ffff027224 */ /* 0x100fe200078e0000 */
[----:B------:R-:W-:Y:S01]  /*0130*/  BSSY.RECONVERGENT B0, `(.L_x_174) ;  /* 0x00000ab000007945 */ /* 0x000fe20003800200 */
[----:B------:R-:W-:-:S05]  /*0140*/  IMAD.IADD R0, R3, 0x1, R0 ;  /* 0x0000000103007824 */ /* 0x000fca00078e0200 */
[----:B----4-:R-:W-:Y:S01]  /*0150*/  ISETP.GE.AND P0, PT, R0, UR8, PT ;  /* 0x0000000800007c0c */ /* 0x010fe2000bf06270 */
[----:B--2---:R-:W0:Y:S02]  /*0160*/  F2F.F64.F32 R8, R10 ;  /* 0x0000000a00087310 */ /* 0x004e240000201800 */
[----:B0-----:R-:W-:-:S10]  /*0170*/  DMUL R8, R8, UR4 ;  /* 0x0000000408087c28 */ /* 0x001fd40008000000 */
        /* <DEDUP_REMOVED lines=157> */
.L_x_175:
        /* <DEDUP_REMOVED lines=9> */
.L_x_176:
[----:B------:R-:W-:Y:S05]  /*0be0*/  BSYNC.RECONVERGENT B0 ;  /* 0x0000000000007941 */ /* 0x000fea0003800200 */
.L_x_174:
[----:B------:R-:W-:Y:S01]  /*0bf0*/  DMUL R8, R8, 0.5 ;  /* 0x3fe0000008087828 */ /* 0x000fe20000000000 */
[----:B---3--:R-:W-:-:S09]  /*0c00*/  IMAD.WIDE R10, R2, 0x4, R6 ;  /* 0x00000004020a7825 */ /* 0x008fd200078e0206 */
[----:B------:R-:W0:Y:S02]  /*0c10*/  F2F.F32.F64 R9, R8 ;  /* 0x0000000800097310 */ /* 0x000e240000301000 */
[----:B0-----:R1:W-:Y:S01]  /*0c20*/  STG.E desc[UR6][R10.64], R9 ;  /* 0x000000090a007986 */ /* 0x0013e2000c101906 */
[----:B------:R-:W-:Y:S05]  /*0c30*/  @!P0 BRA `(.L_x_177) ;  /* 0xfffffff400288947 */ /* 0x000fea000383ffff */
[----:B------:R-:W-:Y:S05]  /*0c40*/  EXIT ;  /* 0x000000000000794d */ /* 0x000fea0003800000 */
.L_x_178:
        /* <DEDUP_REMOVED lines=11> */
.L_x_664:


//--------------------- .text._Z5_G_64iPdS_       --------------------------
	.section	.text._Z5_G_64iPdS_,"ax",@progbits
	.align	128
        .global         _Z5_G_64iPdS_
        .type           _Z5_G_64iPdS_,@function
        .size           _Z5_G_64iPdS_,(.L_x_665 - _Z5_G_64iPdS_)
        .other          _Z5_G_64iPdS_,@"STO_CUDA_ENTRY STV_DEFAULT"
_Z5_G_64iPdS_:
.text._Z5_G_64iPdS_:
        /* <DEDUP_REMOVED lines=14> */
.L_x_181:
[----:B0-----:R-:W-:-:S06]  /*00e0*/  IMAD.WIDE R14, R7, 0x8, R2 ;  /* 0x00000008070e7825 */ /* 0x001fcc00078e0202 */
[----:B--2---:R-:W2:Y:S01]  /*00f0*/  LDG.E.64 R14, desc[UR6][R14.64] ;  /* 0x000000060e0e7981 */ /* 0x004ea2000c1e1b00 */
[----:B------:R-:W-:Y:S01]  /*0100*/  IMAD.MOV.U32 R10, RZ, RZ, 0x652b82fe ;  /* 0x652b82feff0a7424 */ /* 0x000fe200078e00ff */
[----:B------:R-:W-:Y:S01]  /*0110*/  UMOV UR4, 0xfefa39ef ;  /* 0xfefa39ef00047882 */ /* 0x000fe20000000000 */
[----:B------:R-:W-:Y:S01]  /*0120*/  IMAD.MOV.U32 R11, RZ, RZ, 0x3ff71547 ;  /* 0x3ff71547ff0b7424 */ /* 0x000fe200078e00ff */
[----:B------:R-:W-:Y:S01]  /*0130*/  UMOV UR5, 0x3fe62e42 ;  /* 0x3fe62e4200057882 */ /* 0x000fe20000000000 */
[----:B------:R-:W-:Y:S01]  /*0140*/  BSSY.RECONVERGENT B0, `(.L_x_179) ;  /* 0x0000039000007945 */ /* 0x000fe20003800200 */
[----:B-12---:R-:W-:-:S08]  /*0150*/  DMUL R8, R14, R14 ;  /* 0x0000000e0e087228 */ /* 0x006fd00000000000 */
        /* <DEDUP_REMOVED lines=40> */
[----:B------:R-:W-:Y:S01]  /*03e0*/  MOV R12, R14 ;  /* 0x0000000e000c7202 */ /* 0x000fe20000000f00 */
[----:B------:R-:W-:Y:S06]  /*03f0*/  @!P0 BRA `(.L_x_180) ;  /* 0x0000000000348947 */ /* 0x000fec0003800000 */
[----:B------:R-:W-:Y:S01]  /*0400*/  FSETP.GEU.AND P1, PT, |R9|, 4.2275390625, PT ;  /* 0x408748000900780b */ /* 0x000fe20003f2e200 */
[C---:B------:R-:W-:Y:S02]  /*0410*/  DADD R12, R8.reuse, +INF ;  /* 0x7ff00000080c7429 */ /* 0x040fe40000000000 */
[----:B------:R-:W-:-:S08]  /*0420*/  DSETP.GEU.AND P0, PT, R8, RZ, PT ;  /* 0x000000ff0800722a */ /* 0x000fd00003f0e000 */
[----:B------:R-:W-:Y:S02]  /*0430*/  FSEL R12, R12, RZ, P0 ;  /* 0x000000ff0c0c7208 */ /* 0x000fe40000000000 */
[----:B------:R-:W-:Y:S02]  /*0440*/  @!P1 LEA.HI R6, R10, R10, RZ, 0x1 ;  /* 0x0000000a0a069211 */ /* 0x000fe400078f08ff */
[----:B------:R-:W-:Y:S02]  /*0450*/  @!P1 MOV R8, R14 ;  /* 0x0000000e00089202 */ /* 0x000fe40000000f00 */
[----:B------:R-:W-:Y:S02]  /*0460*/  @!P1 SHF.R.S32.HI R9, RZ, 0x1, R6 ;  /* 0x00000001ff099819 */ /* 0x000fe40000011406 */
[----:B------:R-:W-:-:S03]  /*0470*/  FSEL R13, R13, RZ, P0 ;  /* 0x000000ff0d0d7208 */ /* 0x000fc60000000000 */
[----:B------:R-:W-:Y:S02]  /*0480*/  @!P1 IMAD.IADD R10, R10, 0x1, -R9 ;  /* 0x000000010a0a9824 */ /* 0x000fe400078e0a09 */
[----:B------:R-:W-:-:S03]  /*0490*/  @!P1 IMAD R9, R9, 0x100000, R15 ;  /* 0x0010000009099824 */ /* 0x000fc600078e020f */
[----:B------:R-:W-:Y:S01]  /*04a0*/  @!P1 LEA R11, R10, 0x3ff00000, 0x14 ;  /* 0x3ff000000a0b9811 */ /* 0x000fe200078ea0ff */
[----:B------:R-:W-:-:S06]  /*04b0*/  @!P1 IMAD.MOV.U32 R10, RZ, RZ, RZ ;  /* 0x000000ffff0a9224 */ /* 0x000fcc00078e00ff */
[----:B------:R-:W-:-:S11]  /*04c0*/  @!P1 DMUL R12, R8, R10 ;  /* 0x0000000a080c9228 */ /* 0x000fd60000000000 */
.L_x_180:
[----:B----4-:R-:W-:Y:S05]  /*04d0*/  BSYNC.RECONVERGENT B0 ;  /* 0x0000000000007941 */ /* 0x010fea0003800200 */
.L_x_179:
[----:B------:R-:W-:Y:S01]  /*04e0*/  UMOV UR4, 0x33d43651 ;  /* 0x33d4365100047882 */ /* 0x000fe20000000000 */
[----:B------:R-:W-:Y:S01]  /*04f0*/  UMOV UR5, 0x3fd98845 ;  /* 0x3fd9884500057882 */ /* 0x000fe20000000000 */
[----:B---3--:R-:W-:Y:S01]  /*0500*/  IMAD.WIDE R8, R7, 0x8, R4 ;  /* 0x0000000807087825 */ /* 0x008fe200078e0204 */
[----:B------:R-:W-:Y:S01]  /*0510*/  DMUL R12, R12, UR4 ;  /* 0x000000040c0c7c28 */ /* 0x000fe20008000000 */
[----:B------:R-:W-:-:S04]  /*0520*/  IADD3 R7, PT, PT, R0, R7, RZ ;  /* 0x0000000700077210 */ /* 0x000fc80007ffe0ff */
[----:B------:R-:W-:Y:S02]  /*0530*/  ISETP.GE.AND P0, PT, R7, UR8, PT ;  /* 0x0000000807007c0c */ /* 0x000fe4000bf06270 */
[----:B------:R1:W-:Y:S11]  /*0540*/  STG.E.64 desc[UR6][R8.64], R12 ;  /* 0x0000000c08007986 */ /* 0x0003f6000c101b06 */
[----:B------:R-:W-:Y:S05]  /*0550*/  @!P0 BRA `(.L_x_181) ;  /* 0xfffffff800e08947 */ /* 0x000fea000383ffff */
[----:B------:R-:W-:Y:S05]  /*0560*/  EXIT ;  /* 0x000000000000794d */ /* 0x000fea0003800000 */
.L_x_182:
        /* <DEDUP_REMOVED lines=9> */
.L_x_665:


//--------------------- .text._Z5_G_32iPfS_       --------------------------
	.section	.text._Z5_G_32iPfS_,"ax",@progbits
	.align	128
        .global         _Z5_G_32iPfS_
        .type           _Z5_G_32iPfS_,@function
        .size           _Z5_G_32iPfS_,(.L_x_666 - _Z5_G_32iPfS_)
        .other          _Z5_G_32iPfS_,@"STO_CUDA_ENTRY STV_DEFAULT"
_Z5_G_32iPfS_:
.text._Z5_G_32iPfS_:
        /* <DEDUP_REMOVED lines=14> */
.L_x_185:
[----:B0-----:R-:W-:-:S06]  /*00e0*/  IMAD.WIDE R14, R7, 0x4, R2 ;  /* 0x00000004070e7825 */ /* 0x001fcc00078e0202 */
[----:B--2---:R0:W2:Y:S01]  /*00f0*/  LDG.E R14, desc[UR6][R14.64] ;  /* 0x000000060e0e7981 */ /* 0x0040a2000c1e1900 */
[----:B------:R-:W-:Y:S01]  /*0100*/  IMAD.MOV.U32 R10, RZ, RZ, 0x652b82fe ;  /* 0x652b82feff0a7424 */ /* 0x000fe200078e00ff */
[----:B------:R-:W-:Y:S01]  /*0110*/  UMOV UR4, 0xfefa39ef ;  /* 0xfefa39ef00047882 */ /* 0x000fe20000000000 */
[----:B------:R-:W-:Y:S01]  /*0120*/  IMAD.MOV.U32 R11, RZ, RZ, 0x3ff71547 ;  /* 0x3ff71547ff0b7424 */ /* 0x000fe200078e00ff */
[----:B------:R-:W-:Y:S01]  /*0130*/  UMOV UR5, 0x3fe62e42 ;  /* 0x3fe62e4200057882 */ /* 0x000fe20000000000 */
[----:B------:R-:W-:Y:S01]  /*0140*/  BSSY.RECONVERGENT B0, `(.L_x_183) ;  /* 0x000003a000007945 */ /* 0x000fe20003800200 */
[----:B0-----:R-:W-:Y:S02]  /*0150*/  IMAD.MOV.U32 R15, RZ, RZ, 0x3e928af3 ;  /* 0x3e928af3ff0f7424 */ /* 0x001fe400078e00ff */
[----:B--2---:R-:W-:Y:S01]  /*0160*/  FMUL R6, R14, R14 ;  /* 0x0000000e0e067220 */ /* 0x004fe20000400000 */
[----:B------:R-:W-:-:S03]  /*0170*/  MOV R14, 0xfca213ea ;  /* 0xfca213ea000e7802 */ /* 0x000fc60000000f00 */
[----:B-1----:R-:W0:Y:S02]  /*0180*/  F2F.F64.F32 R8, R6 ;  /* 0x0000000600087310 */ /* 0x002e240000201800 */
[----:B0-----:R-:W-:-:S08]  /*0190*/  DMUL R8, R8, -0.5 ;  /* 0xbfe0000008087828 */ /* 0x001fd00000000000 */
        /* <DEDUP_REMOVED lines=8> */
[----:B------:R-:W-:-:S06]  /*0220*/  UMOV UR5, 0x3e5ade15 ;  /* 0x3e5ade1500057882 */ /* 0x000fcc0000000000 */
        /* <DEDUP_REMOVED lines=27> */
[----:B------:R-:W-:Y:S01]  /*03e0*/  LEA R13, R10, R15, 0x14 ;  /* 0x0000000f0a0d7211 */ /* 0x000fe200078ea0ff */
[----:B------:R-:W-:Y:S01]  /*03f0*/  IMAD.MOV.U32 R12, RZ, RZ, R14 ;  /* 0x000000ffff0c7224 */ /* 0x000fe200078e000e */
[----:B------:R-:W-:Y:S06]  /*0400*/  @!P0 BRA `(.L_x_184) ;  /* 0x0000000000348947 */ /* 0x000fec0003800000 */
[----:B------:R-:W-:Y:S01]  /*0410*/  FSETP.GEU.AND P1, PT, |R9|, 4.2275390625, PT ;  /* 0x408748000900780b */ /* 0x000fe20003f2e200 */
[C---:B------:R-:W-:Y:S02]  /*0420*/  DADD R12, R8.reuse, +INF ;  /* 0x7ff00000080c7429 */ /* 0x040fe40000000000 */
[----:B------:R-:W-:-:S08]  /*0430*/  DSETP.GEU.AND P0, PT, R8, RZ, PT ;  /* 0x000000ff0800722a */ /* 0x000fd00003f0e000 */
[----:B------:R-:W-:Y:S02]  /*0440*/  FSEL R12, R12, RZ, P0 ;  /* 0x000000ff0c0c7208 */ /* 0x000fe40000000000 */
[C---:B------:R-:W-:Y:S02]  /*0450*/  @!P1 LEA.HI R6, R10.reuse, R10, RZ, 0x1 ;  /* 0x0000000a0a069211 */ /* 0x040fe400078f08ff */
[----:B------:R-:W-:Y:S02]  /*0460*/  @!P1 MOV R8, R14 ;  /* 0x0000000e00089202 */ /* 0x000fe40000000f00 */
[----:B------:R-:W-:Y:S02]  /*0470*/  @!P1 SHF.R.S32.HI R9, RZ, 0x1, R6 ;  /* 0x00000001ff099819 */ /* 0x000fe40000011406 */
[----:B------:R-:W-:Y:S02]  /*0480*/  FSEL R13, R13, RZ, P0 ;  /* 0x000000ff0d0d7208 */ /* 0x000fe40000000000 */
[----:B------:R-:W-:Y:S01]  /*0490*/  @!P1 IADD3 R10, PT, PT, R10, -R9, RZ ;  /* 0x800000090a0a9210 */ /* 0x000fe20007ffe0ff */
[----:B------:R-:W-:-:S03]  /*04a0*/  @!P1 IMAD R9, R9, 0x100000, R15 ;  /* 0x0010000009099824 */ /* 0x000fc600078e020f */
[----:B------:R-:W-:Y:S01]  /*04b0*/  @!P1 LEA R11, R10, 0x3ff00000, 0x14 ;  /* 0x3ff000000a0b9811 */ /* 0x000fe200078ea0ff */
[----:B------:R-:W-:-:S06]  /*04c0*/  @!P1 IMAD.MOV.U32 R10, RZ, RZ, RZ ;  /* 0x000000ffff0a9224 */ /* 0x000fcc00078e00ff */
[----:B------:R-:W-:-:S11]  /*04d0*/  @!P1 DMUL R12, R8, R10 ;  /* 0x0000000a080c9228 */ /* 0x000fd60000000000 */
.L_x_184:
[----:B----4-:R-:W-:Y:S05]  /*04e0*/  BSYNC.RECONVERGENT B0 ;  /* 0x0000000000007941 */ /* 0x010fea0003800200 */
.L_x_183:
[----:B------:R-:W-:Y:S01]  /*04f0*/  UMOV UR4, 0x48df6ce3 ;  /* 0x48df6ce300047882 */ /* 0x000fe20000000000 */
[----:B------:R-:W-:Y:S01]  /*0500*/  UMOV UR5, 0x3fd98845 ;  /* 0x3fd9884500057882 */ /* 0x000fe20000000000 */
[----:B---3--:R-:W-:Y:S01]  /*0510*/  IMAD.WIDE R8, R7, 0x4, R4 ;  /* 0x0000000407087825 */ /* 0x008fe200078e0204 */
[----:B------:R-:W-:Y:S01]  /*0520*/  DMUL R12, R12, UR4 ;  /* 0x000000040c0c7c28 */ /* 0x000fe20008000000 */
[----:B------:R-:W-:-:S04]  /*0530*/  IADD3 R7, PT, PT, R0, R7, RZ ;  /* 0x0000000700077210 */ /* 0x000fc80007ffe0ff */
[----:B------:R-:W-:-:S05]  /*0540*/  ISETP.GE.AND P0, PT, R7, UR8, PT ;  /* 0x0000000807007c0c */ /* 0x000fca000bf06270 */
[----:B------:R-:W0:Y:S02]  /*0550*/  F2F.F32.F64 R13, R12 ;  /* 0x0000000c000d7310 */ /* 0x000e240000301000 */
[----:B0-----:R1:W-:Y:S06]  /*0560*/  STG.E desc[UR6][R8.64], R13 ;  /* 0x0000000d08007986 */ /* 0x0013ec000c101906 */
[----:B------:R-:W-:Y:S05]  /*0570*/  @!P0 BRA `(.L_x_185) ;  /* 0xfffffff800d88947 */ /* 0x000fea000383ffff */
[----:B------:R-:W-:Y:S05]  /*0580*/  EXIT ;  /* 0x000000000000794d */ /* 0x000fea0003800000 */
.L_x_186:
        /* <DEDUP_REMOVED lines=15> */
.L_x_666:


//--------------------- .text._Z9_trunc_64iPdS_   --------------------------
	.section	.text._Z9_trunc_64iPdS_,"ax",@progbits
	.align	128
        .global         _Z9_trunc_64iPdS_
        .type           _Z9_trunc_64iPdS_,@function
        .size           _Z9_trunc_64iPdS_,(.L_x_667 - _Z9_trunc_64iPdS_)
        .other          _Z9_trunc_64iPdS_,@"STO_CUDA_ENTRY STV_DEFAULT"
_Z9_trunc_64iPdS_:
.text._Z9_trunc_64iPdS_:
        /* <DEDUP_REMOVED lines=13> */
.L_x_187:
[----:B0-----:R-:W-:-:S06]  /*00d0*/  IMAD.WIDE R2, R0, 0x8, R8 ;  /* 0x0000000800027825 */ /* 0x001fcc00078e0208 */
[----:B--2---:R-:W2:Y:S01]  /*00e0*/  LDG.E.64 R2, desc[UR6][R2.64] ;  /* 0x0000000602027981 */ /* 0x004ea2000c1e1b00 */
[----:B-1-3--:R-:W-:Y:S01]  /*00f0*/  IMAD.WIDE R6, R0, 0x8, R10 ;  /* 0x0000000800067825 */ /* 0x00afe200078e020a */
[----:B------:R-:W-:-:S04]  /*0100*/  IADD3 R0, PT, PT, R13, R0, RZ ;  /* 0x000000000d007210 */ /* 0x000fc80007ffe0ff */
[----:B------:R-:W-:Y:S01]  /*0110*/  ISETP.GE.AND P0, PT, R0, UR5, PT ;  /* 0x0000000500007c0c */ /* 0x000fe2000bf06270 */
[----:B--2---:R-:W0:Y:S02]  /*0120*/  FRND.F64.TRUNC R4, R2 ;  /* 0x0000000200047313 */ /* 0x004e24000030d800 */
[----:B0-----:R1:W-:Y:S10]  /*0130*/  STG.E.64 desc[UR6][R6.64], R4 ;  /* 0x0000000406007986 */ /* 0x0013f4000c101b06 */
[----:B------:R-:W-:Y:S05]  /*0140*/  @!P0 BRA `(.L_x_187) ;  /* 0xfffffffc00e08947 */ /* 0x000fea000383ffff */
[----:B------:R-:W-:Y:S05]  /*0150*/  EXIT ;  /* 0x000000000000794d */ /* 0x000fea0003800000 */
.L_x_188:
        /* <DEDUP_REMOVED lines=10> */
.L_x_667:


//--------------------- .text._Z9_trunc_32iPfS_   --------------------------
	.section	.text._Z9_trunc_32iPfS_,"ax",@progbits
	.align	128
        .global         _Z9_trunc_32iPfS_
        .type           _Z9_trunc_32iPfS_,@function
        .size           _Z9_trunc_32iPfS_,(.L_x_668 - _Z9_trunc_32iPfS_)
        .other          _Z9_trunc_32iPfS_,@"STO_CUDA_ENTRY STV_DEFAULT"
_Z9_trunc_32iPfS_:
.text._Z9_trunc_32iPfS_:
        /* <DEDUP_REMOVED lines=13> */
.L_x_189:
[----:B0-----:R-:W-:-:S06]  /*00d0*/  IMAD.WIDE R2, R0, 0x4, R6 ;  /* 0x0000000400027825 */ /* 0x001fcc00078e0206 */
[----:B--2---:R-:W2:Y:S01]  /*00e0*/  LDG.E R2, desc[UR6][R2.64] ;  /* 0x0000000602027981 */ /* 0x004ea2000c1e1900 */
[----:B-1-3--:R-:W-:Y:S01]  /*00f0*/  IMAD.WIDE R4, R0, 0x4, R8 ;  /* 0x0000000400047825 */ /* 0x00afe200078e0208 */
[----:B------:R-:W-:-:S04]  /*0100*/  IADD3 R0, PT, PT, R11, R0, RZ ;  /* 0x000000000b007210 */ /* 0x000fc80007ffe0ff */
[----:B------:R-:W-:Y:S01]  /*0110*/  ISETP.GE.AND P0, PT, R0, UR5, PT ;  /* 0x0000000500007c0c */ /* 0x000fe2000bf06270 */
[----:B--2---:R-:W0:Y:S02]  /*0120*/  FRND.TRUNC R13, R2 ;  /* 0x00000002000d7307 */ /* 0x004e24000020d000 */
[----:B0-----:R1:W-:Y:S10]  /*0130*/  STG.E desc[UR6][R4.64], R13 ;  /* 0x0000000d04007986 */ /* 0x0013f4000c101906 */
[----:B------:R-:W-:Y:S05]  /*0140*/  @!P0 BRA `(.L_x_189) ;  /* 0xfffffffc00e08947 */ /* 0x000fea000383ffff */
[----:B------:R-:W-:Y:S05]  /*0150*/  EXIT ;  /* 0x000000000000794d */ /* 0x000fea0003800000 */
.L_x_190:
        /* <DEDUP_REMOVED lines=10> */
.L_x_668:


//--------------------- .text._Z8_tanh_64iPdS_    --------------------------
	.section	.text._Z8_tanh_64iPdS_,"ax",@progbits
	.align	128
        .global         _Z8_tanh_64iPdS_
        .type           _Z8_tanh_64iPdS_,@function
        .size           _Z8_tanh_64iPdS_,(.L_x_669 - _Z8_tanh_64iPdS_)
        .other          _Z8_tanh_64iPdS_,@"STO_CUDA_ENTRY STV_DEFAULT"
_Z8_tanh_64iPdS_:
.text._Z8_tanh_64iPdS_:
        /* <DEDUP_REMOVED lines=14> */
.L_x_194:
[----:B01----:R-:W-:-:S06]  /*00e0*/  IMAD.WIDE R6, R9, 0x8, R2 ;  /* 0x0000000809067825 */ /* 0x003fcc00078e0202 */
[----:B--2---:R-:W2:Y:S01]  /*00f0*/  LDG.E.64 R6, desc[UR6][R6.64] ;  /* 0x0000000606067981 */ /* 0x004ea2000c1e1b00 */
[----:B------:R-:W-:Y:S01]  /*0100*/  UMOV UR4, 0x24dd2f1a ;  /* 0x24dd2f1a00047882 */ /* 0x000fe20000000000 */
[----:B------:R-:W-:Y:S01]  /*0110*/  UMOV UR5, 0x3fe4f922 ;  /* 0x3fe4f92200057882 */ /* 0x000fe20000000000 */
[--C-:B------:R-:W-:Y:S01]  /*0120*/  IMAD.MOV.U32 R13, RZ, RZ, R9.reuse ;  /* 0x000000ffff0d7224 */ /* 0x100fe200078e0009 */
[----:B------:R-:W-:Y:S01]  /*0130*/  BSSY.RECONVERGENT B0, `(.L_x_191) ;  /* 0x0000063000007945 */ /* 0x000fe20003800200 */
[----:B------:R-:W-:-:S05]  /*0140*/  IMAD.IADD R9, R0, 0x1, R9 ;  /* 0x0000000100097824 */ /* 0x000fca00078e0209 */
[----:B----4-:R-:W-:Y:S02]  /*0150*/  ISETP.GE.AND P0, PT, R9, UR8, PT ;  /* 0x0000000809007c0c */ /* 0x010fe4000bf06270 */
[----:B--2---:R-:W-:Y:S02]  /*0160*/  LOP3.LUT R11, R7, 0x7fffffff, RZ, 0xc0, !PT ;  /* 0x7fffffff070b7812 */ /* 0x004fe400078ec0ff */
[----:B------:R-:W-:-:S06]  /*0170*/  MOV R10, R6 ;  /* 0x00000006000a7202 */ /* 0x000fcc0000000f00 */
[----:B------:R-:W-:-:S14]  /*0180*/  DSETP.GE.AND P1, PT, R10, UR4, PT ;  /* 0x000000040a007e2a */ /* 0x000fdc000bf26000 */
[----:B------:R-:W-:Y:S05]  /*0190*/  @!P1 BRA `(.L_x_192) ;  /* 0x0000000000e49947 */ /* 0x000fea0003800000 */
[----:B------:R-:W-:Y:S01]  /*01a0*/  DADD R16, R10, R10 ;  /* 0x000000000a107229 */ /* 0x000fe2000000000a */
[----:B------:R-:W-:Y:S01]  /*01b0*/  UMOV UR4, 0xfefa39ef ;  /* 0xfefa39ef00047882 */ /* 0x000fe20000000000 */
[----:B------:R-:W-:Y:S01]  /*01c0*/  UMOV UR5, 0x3fe62e42 ;  /* 0x3fe62e4200057882 */ /* 0x000fe20000000000 */
[----:B------:R-:W-:Y:S01]  /*01d0*/  IMAD.MOV.U32 R18, RZ, RZ, -0x7649667 ;  /* 0xf89b6999ff127424 */ /* 0x000fe200078e00ff */
[----:B------:R-:W-:Y:S02]  /*01e0*/  MOV R19, 0x3e928a27 ;  /* 0x3e928a2700137802 */ /* 0x000fe40000000f00 */
[----:B------:R-:W0:Y:S01]  /*01f0*/  F2F.F32.F64 R6, R16 ;  /* 0x0000001000067310 */ /* 0x000e220000301000 */
[----:B------:R-:W-:Y:S01]  /*0200*/  ISETP.GT.U32.AND P1, PT, R11, 0x40330fc1, PT ;  /* 0x40330fc10b00780c */ /* 0x000fe20003f24070 */
[----:B0-----:R-:W-:-:S06]  /*0210*/  FMUL R6, R6, 1.4426950216293334961 ;  /* 0x3fb8aa3b06067820 */ /* 0x001fcc0000400000 */
[----:B------:R-:W0:Y:S08]  /*0220*/  FRND R6, R6 ;  /* 0x0000000600067307 */ /* 0x000e300000201000 */
[----:B0-----:R0:W1:Y:S08]  /*0230*/  F2F.F64.F32 R14, R6 ;  /* 0x00000006000e7310 */ /* 0x0010700000201800 */
[----:B0-----:R-:W0:Y:S01]  /*0240*/  MUFU.EX2 R6, R6 ;  /* 0x0000000600067308 */ /* 0x001e220000000800 */
[----:B-1----:R-:W-:Y:S01]  /*0250*/  DFMA R14, R14, -UR4, R16 ;  /* 0x800000040e0e7c2b */ /* 0x002fe20008000010 */
[----:B------:R-:W-:Y:S01]  /*0260*/  UMOV UR4, 0xa4741b81 ;  /* 0xa4741b8100047882 */ /* 0x000fe20000000000 */
[----:B------:R-:W-:-:S06]  /*0270*/  UMOV UR5, 0x3e5ae904 ;  /* 0x3e5ae90400057882 */ /* 0x000fcc0000000000 */
[C---:B------:R-:W-:Y:S01]  /*0280*/  DFMA R18, R14.reuse, UR4, R18 ;  /* 0x000000040e127c2b */ /* 0x040fe20008000012 */
[----:B------:R-:W-:Y:S01]  /*0290*/  UMOV UR4, 0x15ff7e07 ;  /* 0x15ff7e0700047882 */ /* 0x000fe20000000000 */
[----:B------:R-:W-:Y:S01]  /*02a0*/  UMOV UR5, 0x3ec71de7 ;  /* 0x3ec71de700057882 */ /* 0x000fe20000000000 */
[----:B0-----:R-:W0:Y:S05]  /*02b0*/  F2F.F64.F32 R16, R6 ;  /* 0x0000000600107310 */ /* 0x001e2a0000201800 */
[----:B------:R-:W-:Y:S01]  /*02c0*/  DFMA R18, R14, R18, UR4 ;  /* 0x000000040e127e2b */ /* 0x000fe20008000012 */
[----:B------:R-:W-:Y:S01]  /*02d0*/  UMOV UR4, 0x6b0ac45a ;  /* 0x6b0ac45a00047882 */ /* 0x000fe20000000000 */
[----:B------:R-:W-:-:S06]  /*02e0*/  UMOV UR5, 0x3efa019a ;  /* 0x3efa019a00057882 */ /* 0x000fcc0000000000 */
[----:B------:R-:W-:Y:S01]  /*02f0*/  DFMA R18, R14, R18, UR4 ;  /* 0x000000040e127e2b */ /* 0x000fe20008000012 */
[----:B------:R-:W-:Y:S01]  /*0300*/  UMOV UR4, 0x17eed94f ;  /* 0x17eed94f00047882 */ /* 0x000fe20000000000 */
[----:B------:R-:W-:Y:S01]  /*0310*/  UMOV UR5, 0x3f2a01a0 ;  /* 0x3f2a01a000057882 */ /* 0x000fe20000000000 */
[----:B0-----:R-:W-:-:S05]  /*0320*/  DADD R20, -R16, 1 ;  /* 0x3ff0000010147429 */ /* 0x001fca0000000100 */
        /* <DEDUP_REMOVED lines=17> */
[----:B------:R-:W-:Y:S01]  /*0440*/  DFMA R18, R14, R18, R14 ;  /* 0x000000120e12722b */ /* 0x000fe2000000000e */
[----:B------:R-:W-:-:S07]  /*0450*/  IMAD.MOV.U32 R14, RZ, RZ, RZ ;  /* 0x000000ffff0e7224 */ /* 0x000fce00078e00ff */
[----:B------:R-:W-:-:S08]  /*0460*/  DFMA R18, -R18, R16, R20 ;  /* 0x000000101212722b */ /* 0x000fd00000000114 */
[----:B------:R-:W-:-:S06]  /*0470*/  DADD R18, -R18, 2 ;  /* 0x4000000012127429 */ /* 0x000fcc0000000100 */
[----:B------:R-:W0:Y:S02]  /*0480*/  MUFU.RCP64H R15, R19 ;  /* 0x00000013000f7308 */ /* 0x000e240000001800 */
[----:B0-----:R-:W-:-:S08]  /*0490*/  DFMA R16, -R18, R14, 1 ;  /* 0x3ff000001210742b */ /* 0x001fd0000000010e */
[----:B------:R-:W-:-:S08]  /*04a0*/  DFMA R16, R16, R16, R16 ;  /* 0x000000101010722b */ /* 0x000fd00000000010 */
[----:B------:R-:W-:Y:S01]  /*04b0*/  DFMA R16, R14, R16, R14 ;  /* 0x000000100e10722b */ /* 0x000fe2000000000e */
[----:B------:R-:W-:Y:S01]  /*04c0*/  MOV R14, 0x0 ;  /* 0x00000000000e7802 */ /* 0x000fe20000000f00 */
[----:B------:R-:W-:-:S06]  /*04d0*/  IMAD.MOV.U32 R15, RZ, RZ, 0x40000000 ;  /* 0x40000000ff0f7424 */ /* 0x000fcc00078e00ff */
[----:B------:R-:W-:-:S10]  /*04e0*/  DFMA R16, R16, -R14, 1 ;  /* 0x3ff000001010742b */ /* 0x000fd4000000080e */
[----:B------:R-:W-:Y:S02]  /*04f0*/  FSEL R11, R17, 1.875, !P1 ;  /* 0x3ff00000110b7808 */ /* 0x000fe40004800000 */
[----:B------:R-:W-:Y:S02]  /*0500*/  FSEL R6, R16, RZ, !P1 ;  /* 0x000000ff10067208 */ /* 0x000fe40004800000 */
[----:B------:R-:W-:Y:S01]  /*0510*/  LOP3.LUT R7, R11, 0x80000000, R7, 0xb8, !PT ;  /* 0x800000000b077812 */ /* 0x000fe200078eb807 */
[----:B------:R-:W-:Y:S06]  /*0520*/  BRA `(.L_x_193) ;  /* 0x00000000008c7947 */ /* 0x000fec0003800000 */
.L_x_192:
[----:B------:R-:W-:Y:S01]  /*0530*/  DMUL R10, R6, R6 ;  /* 0x00000006060a7228 */ /* 0x000fe20000000000 */
[----:B------:R-:W-:Y:S01]  /*0540*/  MOV R14, 0x420afc3d ;  /* 0x420afc3d000e7802 */ /* 0x000fe20000000f00 */
[----:B------:R-:W-:Y:S01]  /*0550*/  IMAD.MOV.U32 R15, RZ, RZ, 0x3f14359f ;  /* 0x3f14359fff0f7424 */ /* 0x000fe200078e00ff */
[----:B------:R-:W-:Y:S01]  /*0560*/  UMOV UR4, 0xe2f5e964 ;  /* 0xe2f5e96400047882 */ /* 0x000fe20000000000 */
[----:B------:R-:W-:-:S04]  /*0570*/  UMOV UR5, 0x3ef0bc46 ;  /* 0x3ef0bc4600057882 */ /* 0x000fc80000000000 */
[----:B------:R-:W-:Y:S01]  /*0580*/  DFMA R14, R10, -UR4, R14 ;  /* 0x800000040a0e7c2b */ /* 0x000fe2000800000e */
        /* <DEDUP_REMOVED lines=26> */
[----:B------:R-:W-:-:S08]  /*0730*/  DFMA R14, R10, R14, -UR4 ;  /* 0x800000040a0e7e2b */ /* 0x000fd0000800000e */
[----:B------:R-:W-:-:S08]  /*0740*/  DFMA R14, R10, R14, RZ ;  /* 0x0000000e0a0e722b */ /* 0x000fd000000000ff */
[----:B------:R-:W-:-:S11]  /*0750*/  DFMA R6, R6, R14, R6 ;  /* 0x0000000e0606722b */ /* 0x000fd60000000006 */
.L_x_193:
[----:B------:R-:W-:Y:S05]  /*0760*/  BSYNC.RECONVERGENT B0 ;  /* 0x0000000000007941 */ /* 0x000fea0003800200 */
.L_x_191:
[----:B---3--:R-:W-:-:S05]  /*0770*/  IMAD.WIDE R10, R13, 0x8, R4 ;  /* 0x000000080d0a7825 */ /* 0x008fca00078e0204 */
[----:B------:R1:W-:Y:S01]  /*0780*/  STG.E.64 desc[UR6][R10.64], R6 ;  /* 0x000000060a007986 */ /* 0x0003e2000c101b06 */
[----:B------:R-:W-:Y:S05]  /*0790*/  @!P0 BRA `(.L_x_194) ;  /* 0xfffffff800508947 */ /* 0x000fea000383ffff */
[----:B------:R-:W-:Y:S05]  /*07a0*/  EXIT ;  /* 0x000000000000794d */ /* 0x000fea0003800000 */
.L_x_195:
        /* <DEDUP_REMOVED lines=13> */
.L_x_669:


//--------------------- .text._Z8_tanh_32iPfS_    --------------------------
	.section	.text._Z8_tanh_32iPfS_,"ax",@progbits
	.align	128
        .global         _Z8_tanh_32iPfS_
        .type           _Z8_tanh_32iPfS_,@function
        .size           _Z8_tanh_32iPfS_,(.L_x_670 - _Z8_tanh_32iPfS_)
        .other          _Z8_tanh_32iPfS_,@"STO_CUDA_ENTRY STV_DEFAULT"
_Z8_tanh_32iPfS_:
.text._Z8_tanh_32iPfS_:
        /* <DEDUP_REMOVED lines=10> */
[----:B------:R-:W-:Y:S01]  /*00a0*/  MOV R9, R0 ;  /* 0x0000000000097202 */ /* 0x000fe20000000f00 */
[----:B------:R-:W2:Y:S05]  /*00b0*/  LDCU.64 UR6, c[0x0][0x358] ;  /* 0x00006b00ff0677ac */ /* 0x000eaa0008000a00 */
[----:B------:R-:W3:Y:S01]  /*00c0*/  LDC.64 R4, c[0x0][0x390] ;  /* 0x0000e400ff047b82 */ /* 0x000ee20000000a00 */
[----:B-1----:R-:W-:-:S07]  /*00d0*/  IMAD R8, R7, UR4, RZ ;  /* 0x0000000407087c24 */ /* 0x002fce000f8e02ff */
.L_x_196:
[----:B0-----:R-:W-:-:S05]  /*00e0*/  IMAD.WIDE R6, R9, 0x4, R2 ;  /* 0x0000000409067825 */ /* 0x001fca00078e0202 */
[----:B--2---:R-:W2:Y:S01]  /*00f0*/  LDG.E R10, desc[UR6][R6.64] ;  /* 0x00000006060a7981 */ /* 0x004ea2000c1e1900 */
[----:B------:R-:W-:Y:S01]  /*0100*/  HFMA2 R14, -RZ, RZ, 1.125, -9232 ;  /* 0x3c80f082ff0e7431 */ /* 0x000fe200000001ff */
[----:B------:R-:W-:Y:S01]  /*0110*/  MOV R12, 0x3f800000 ;  /* 0x3f800000000c7802 */ /* 0x000fe20000000f00 */
[C---:B--2---:R-:W-:Y:S01]  /*0120*/  FMUL R0, |R10|.reuse, 2.8853900432586669922 ;  /* 0x4038aa3b0a007820 */ /* 0x044fe20000400200 */
[C---:B------:R-:W-:Y:S01]  /*0130*/  FMUL R13, R10.reuse, R10 ;  /* 0x0000000a0a0d7220 */ /* 0x040fe20000400000 */
[C---:B------:R-:W-:Y:S02]  /*0140*/  FSETP.GE.AND P1, PT, |R10|.reuse, 0.60000002384185791016, PT ;  /* 0x3f19999a0a00780b */ /* 0x040fe40003f26200 */
[----:B------:R-:W-:Y:S01]  /*0150*/  FSETP.GE.AND P0, PT, |R10|, 9.010913848876953125, PT ;  /* 0x41102cb40a00780b */ /* 0x000fe20003f06200 */
[C---:B------:R-:W-:Y:S01]  /*0160*/  FFMA R14, R13.reuse, R14, -0.052303962409496307373 ;  /* 0xbd563cae0d0e7423 */ /* 0x040fe2000000000e */
[----:B------:R-:W0:Y:S03]  /*0170*/  MUFU.EX2 R0, R0 ;  /* 0x0000000000007308 */ /* 0x000e260000000800 */
[----:B------:R-:W-:Y:S01]  /*0180*/  FFMA R14, R13, R14, 0.1331529766321182251 ;  /* 0x3e0859410d0e7423 */ /* 0x000fe2000000000e */
[----:B0-----:R-:W-:-:S03]  /*0190*/  FADD R11, R0, 1 ;  /* 0x3f800000000b7421 */ /* 0x001fc60000000000 */
[----:B------:R-:W-:-:S04]  /*01a0*/  FFMA R0, R13, R14, -0.33332768082618713379 ;  /* 0xbeaaa9ed0d007423 */ /* 0x000fc8000000000e */
[----:B------:R-:W-:Y:S01]  /*01b0*/  FFMA R13, R13, R0, RZ ;  /* 0x000000000d0d7223 */ /* 0x000fe200000000ff */
[----:B------:R-:W0:Y:S02]  /*01c0*/  MUFU.RCP R11, R11 ;  /* 0x0000000b000b7308 */ /* 0x000e240000001000 */
[----:B0-----:R-:W-:-:S05]  /*01d0*/  FFMA R12, R11, -2, R12 ;  /* 0xc00000000b0c7823 */ /* 0x001fca000000000c */
[----:B------:R-:W-:-:S04]  /*01e0*/  FSEL R7, R12, 1, !P0 ;  /* 0x3f8000000c077808 */ /* 0x000fc80004000000 */
[----:B------:R-:W-:Y:S01]  /*01f0*/  LOP3.LUT R11, R7, 0x80000000, R10, 0xb8, !PT ;  /* 0x80000000070b7812 */ /* 0x000fe200078eb80a */
[----:B---3--:R-:W-:-:S04]  /*0200*/  IMAD.WIDE R6, R9, 0x4, R4 ;  /* 0x0000000409067825 */ /* 0x008fc800078e0204 */
[----:B------:R-:W-:Y:S01]  /*0210*/  @!P1 FFMA R11, R10, R13, R10 ;  /* 0x0000000d0a0b9223 */ /* 0x000fe2000000000a */
[----:B------:R-:W-:-:S04]  /*0220*/  IADD3 R9, PT, PT, R8, R9, RZ ;  /* 0x0000000908097210 */ /* 0x000fc80007ffe0ff */
[----:B------:R1:W-:Y:S01]  /*0230*/  STG.E desc[UR6][R6.64], R11 ;  /* 0x0000000b06007986 */ /* 0x0003e2000c101906 */
[----:B------:R-:W-:-:S13]  /*0240*/  ISETP.GE.AND P0, PT, R9, UR5, PT ;  /* 0x0000000509007c0c */ /* 0x000fda000bf06270 */
[----:B-1----:R-:W-:Y:S05]  /*0250*/  @!P0 BRA `(.L_x_196) ;  /* 0xfffffffc00a08947 */ /* 0x002fea000383ffff */
[----:B------:R-:W-:Y:S05]  /*0260*/  EXIT ;  /* 0x000000000000794d */ /* 0x000fea0003800000 */
.L_x_197:
        /* <DEDUP_REMOVED lines=9> */
.L_x_670:


//--------------------- .text._Z7_tan_64iPdS_     --------------------------
	.section	.text._Z7_tan_64iPdS_,"ax",@progbits
	.align	128
        .global         _Z7_tan_64iPdS_
        .type           _Z7_tan_64iPdS_,@function
        .size           _Z7_tan_64iPdS_,(.L_x_624 - _Z7_tan_64iPdS_)
        .other          _Z7_tan_64iPdS_,@"STO_CUDA_ENTRY STV_DEFAULT"
_Z7_tan_64iPdS_:
.text._Z7_tan_64iPdS_:
[----:B------:R-:W0:Y:S01]  /*0000*/  LDC R1, c[0x0][0x37c] ;  /* 0x0000df00ff017b82 */ /* 0x000e220000000800 */
[----:B------:R-:W1:Y:S07]  /*0010*/  S2R R23, SR_TID.X ;  /* 0x0000000000177919 */ /* 0x000e6e0000002100 */
[----:B------:R-:W1:Y:S01]  /*0020*/  S2UR UR4, SR_CTAID.X ;  /* 0x00000000000479c3 */ /* 0x000e620000002500 */
[----:B------:R-:W2:Y:S01]  /*0030*/  LDCU UR5, c[0x0][0x380] ;  /* 0x00007000ff0577ac */ /* 0x000ea20008000800 */
[----:B0-----:R-:W-:-:S06]  /*0040*/  VIADD R1, R1, 0xffffffd8 ;  /* 0xffffffd801017836 */ /* 0x001fcc0000000000 */
[----:B------:R-:W1:Y:S02]  /*0050*/  LDC R14, c[0x0][0x360] ;  /* 0x0000d800ff0e7b82 */ /* 0x000e640000000800 */
[----:B-1----:R-:W-:-:S05]  /*0060*/  IMAD R23, R14, UR4, R23 ;  /* 0x000000040e177c24 */ /* 0x002fca000f8e0217 */
[----:B--2---:R-:W-:-:S13]  /*0070*/  ISETP.GE.AND P0, PT, R23, UR5, PT ;  /* 0x0000000517007c0c */ /* 0x004fda000bf06270 */
[----:B------:R-:W-:Y:S05]  /*0080*/  @P0 EXIT ;  /* 0x000000000000094d */ /* 0x000fea0003800000 */
[----:B------:R-:W0:Y:S01]  /*0090*/  LDC.64 R4, c[0x0][0x388] ;  /* 0x0000e200ff047b82 */ /* 0x000e220000000a00 */
[----:B------:R-:W1:Y:S01]  /*00a0*/  LDCU UR4, c[0x0][0x370] ;  /* 0x00006e00ff0477ac */ /* 0x000e620008000800 */
[----:B------:R-:W2:Y:S06]  /*00b0*/  LDCU.64 UR6, c[0x0][0x358] ;  /* 0x00006b00ff0677ac */ /* 0x000eac0008000a00 */
[----:B------:R-:W3:Y:S01]  /*00c0*/  LDC.64 R2, c[0x0][0x390] ;  /* 0x0000e400ff027b82 */ /* 0x000ee20000000a00 */
[----:B------:R-:W4:Y:S01]  /*00d0*/  LDCU UR8, c[0x0][0x380] ;  /* 0x00007000ff0877ac */ /* 0x000f220008000800 */
[----:B-1----:R-:W-:-:S07]  /*00e0*/  IMAD R14, R14, UR4, RZ ;  /* 0x000000040e0e7c24 */ /* 0x002fce000f8e02ff */
.L_x_204:
[----:B01----:R-:W-:-:S06]  /*00f0*/  IMAD.WIDE R6, R23, 0x8, R4 ;  /* 0x0000000817067825 */ /* 0x003fcc00078e0204 */
[----:B--2---:R-:W2:Y:S01]  /*0100*/  LDG.E.64 R6, desc[UR6][R6.64] ;  /* 0x0000000606067981 */ /* 0x004ea2000c1e1b00 */
[--C-:B------:R-:W-:Y:S01]  /*0110*/  IMAD.MOV.U32 R21, RZ, RZ, R23.reuse ;  /* 0x000000ffff157224 */ /* 0x100fe200078e0017 */
[----:B------:R-:W-:Y:S01]  /*0120*/  BSSY.RECONVERGENT B1, `(.L_x_198) ;  /* 0x000001e000017945 */ /* 0x000fe20003800200 */
[----:B------:R-:W-:-:S05]  /*0130*/  IMAD.IADD R23, R14, 0x1, R23 ;  /* 0x000000010e177824 */ /* 0x000fca00078e0217 */
[----:B----4-:R-:W-:Y:S01]  /*0140*/  ISETP.GE.AND P2, PT, R23, UR8, PT ;  /* 0x0000000817007c0c */ /* 0x010fe2000bf46270 */
[----:B--2---:R-:W-:-:S14]  /*0150*/  DSETP.NEU.AND P1, PT, |R6|, +INF , PT ;  /* 0x7ff000000600742a */ /* 0x004fdc0003f2d200 */
[----:B------:R-:W-:Y:S01]  /*0160*/  @!P1 DMUL R8, RZ, R6 ;  /* 0x00000006ff089228 */ /* 0x000fe20000000000 */
[----:B------:R-:W-:Y:S01]  /*0170*/  @!P1 PLOP3.LUT P0, PT, PT, PT, PT, 0x80, 0x8 ;  /* 0x000000000008981c */ /* 0x000fe20003f0f070 */
[----:B------:R-:W-:-:S12]  /*0180*/  @!P1 BRA `(.L_x_199) ;  /* 0x00000000005c9947 */ /* 0x000fd80003800000 */
[----:B------:R-:W-:Y:S01]  /*0190*/  UMOV UR4, 0x6dc9c883 ;  /* 0x6dc9c88300047882 */ /* 0x000fe20000000000 */
[----:B------:R-:W-:Y:S01]  /*01a0*/  UMOV UR5, 0x3fe45f30 ;  /* 0x3fe45f3000057882 */ /* 0x000fe20000000000 */
[C---:B------:R-:W-:Y:S01]  /*01b0*/  DSETP.GE.AND P0, PT, |R6|.reuse, 2.14748364800000000000e+09, PT ;  /* 0x41e000000600742a */ /* 0x040fe20003f06200 */
[----:B------:R-:W-:Y:S01]  /*01c0*/  BSSY.RECONVERGENT B0, `(.L_x_200) ;  /* 0x0000011000007945 */ /* 0x000fe20003800200 */
[----:B------:R-:W-:Y:S01]  /*01d0*/  DMUL R10, R6, UR4 ;  /* 0x00000004060a7c28 */ /* 0x000fe20008000000 */
[----:B------:R-:W-:Y:S01]  /*01e0*/  UMOV UR4, 0x54442d18 ;  /* 0x54442d1800047882 */ /* 0x000fe20000000000 */
[----:B------:R-:W-:-:S08]  /*01f0*/  UMOV UR5, 0x3ff921fb ;  /* 0x3ff921fb00057882 */ /* 0x000fd00000000000 */
[----:B------:R-:W0:Y:S08]  /*0200*/  F2I.F64 R10, R10 ;  /* 0x0000000a000a7311 */ /* 0x000e300000301100 */
[----:B0-----:R-:W0:Y:S02]  /*0210*/  I2F.F64 R8, R10 ;  /* 0x0000000a00087312 */ /* 0x001e240000201c00 */
[----:B0-----:R-:W-:Y:S01]  /*0220*/  DFMA R12, R8, -UR4, R6 ;  /* 0x80000004080c7c2b */ /* 0x001fe20008000006 */
[----:B------:R-:W-:Y:S01]  /*0230*/  UMOV UR4, 0x33145c00 ;  /* 0x33145c0000047882 */ /* 0x000fe20000000000 */
[----:B------:R-:W-:-:S06]  /*0240*/  UMOV UR5, 0x3c91a626 ;  /* 0x3c91a62600057882 */ /* 0x000fcc0000000000 */
[----:B------:R-:W-:Y:S01]  /*0250*/  DFMA R12, R8, -UR4, R12 ;  /* 0x80000004080c7c2b */ /* 0x000fe2000800000c */
[----:B------:R-:W-:Y:S01]  /*0260*/  UMOV UR4, 0x252049c0 ;  /* 0x252049c000047882 */ /* 0x000fe20000000000 */
[----:B------:R-:W-:-:S06]  /*0270*/  UMOV UR5, 0x397b839a ;  /* 0x397b839a00057882 */ /* 0x000fcc0000000000 */
[----:B------:R-:W-:Y:S01]  /*0280*/  DFMA R8, R8, -UR4, R12 ;  /* 0x8000000408087c2b */ /* 0x000fe2000800000c */
[----:B------:R-:W-:Y:S10]  /*0290*/  @!P0 BRA `(.L_x_201) ;  /* 0x00000000000c8947 */ /* 0x000ff40003800000 */
[----:B------:R-:W-:-:S07]  /*02a0*/  MOV R16, 0x2c0 ;  /* 0x000002c000107802 */ /* 0x000fce0000000f00 */
[----:B---3--:R-:W-:Y:S05]  /*02b0*/  CALL.REL.NOINC `($_Z7_tan_64iPdS_$__internal_trig_reduction_slowpathd) ;  /* 0x0000000400147944 */ /* 0x008fea0003c00000 */
[----:B------:R-:W-:-:S07]  /*02c0*/  IMAD.MOV.U32 R10, RZ, RZ, R0 ;  /* 0x000000ffff0a7224 */ /* 0x000fce00078e0000 */
.L_x_201:
[----:B------:R-:W-:Y:S05]  /*02d0*/  BSYNC.RECONVERGENT B0 ;  /* 0x0000000000007941 */ /* 0x000fea0003800200 */
.L_x_200:
[----:B------:R-:W-:-:S04]  /*02e0*/  LOP3.LUT R10, R10, 0x1, RZ, 0xc0, !PT ;  /* 0x000000010a0a7812 */ /* 0x000fc800078ec0ff */
[----:B------:R-:W-:-:S13]  /*02f0*/  ISETP.NE.U32.AND P0, PT, R10, 0x1, PT ;  /* 0x000000010a00780c */ /* 0x000fda0003f05070 */
.L_x_199:
[----:B------:R-:W-:Y:S05]  /*0300*/  BSYNC.RECONVERGENT B1 ;  /* 0x0000000000017941 */ /* 0x000fea0003800200 */
.L_x_198:
[----:B------:R-:W-:Y:S01]  /*0310*/  DMUL R6, R8, R8 ;  /* 0x0000000808067228 */ /* 0x000fe20000000000 */
[----:B------:R-:W-:Y:S01]  /*0320*/  IMAD.MOV.U32 R10, RZ, RZ, 0x5b27ebb1 ;  /* 0x5b27ebb1ff0a7424 */ /* 0x000fe200078e00ff */
[----:B------:R-:W-:Y:S01]  /*0330*/  UMOV UR4, 0x2799bcb9 ;  /* 0x2799bcb900047882 */ /* 0x000fe20000000000 */
[----:B------:R-:W-:Y:S01]  /*0340*/  IMAD.MOV.U32 R11, RZ, RZ, 0x3ef9757c ;  /* 0x3ef9757cff0b7424 */ /* 0x000fe200078e00ff */
[----:B------:R-:W-:Y:S01]  /*0350*/  UMOV UR5, 0x3ee48dac ;  /* 0x3ee48dac00057882 */ /* 0x000fe20000000000 */
[----:B------:R-:W-:Y:S04]  /*0360*/  BSSY.RECONVERGENT B0, `(.L_x_202) ;  /* 0x0000036000007945 */ /* 0x000fe80003800200 */
[----:B------:R-:W-:Y:S01]  /*0370*/  DFMA R10, R6, UR4, -R10 ;  /* 0x00000004060a7c2b */ /* 0x000fe2000800080a */
        /* <DEDUP_REMOVED lines=41> */
[----:B------:R-:W-:Y:S10]  /*0610*/  @P0 BRA `(.L_x_203) ;  /* 0x0000000000280947 */ /* 0x000ff40003800000 */
[----:B------:R-:W0:Y:S01]  /*0620*/  MUFU.RCP64H R13, R7 ;  /* 0x00000007000d7308 */ /* 0x000e220000001800 */
[----:B------:R-:W-:-:S06]  /*0630*/  IMAD.MOV.U32 R12, RZ, RZ, RZ ;  /* 0x000000ffff0c7224 */ /* 0x000fcc00078e00ff */
[----:B0-----:R-:W-:-:S08]  /*0640*/  DFMA R10, -R6, R12, 1 ;  /* 0x3ff00000060a742b */ /* 0x001fd0000000010c */
[----:B------:R-:W-:Y:S02]  /*0650*/  DFMA R16, R10, R10, R10 ;  /* 0x0000000a0a10722b */ /* 0x000fe4000000000a */
[----:B------:R-:W-:-:S06]  /*0660*/  DADD R10, R6, -R8 ;  /* 0x00000000060a7229 */ /* 0x000fcc0000000808 */
[----:B------:R-:W-:Y:S02]  /*0670*/  DFMA R16, R12, R16, R12 ;  /* 0x000000100c10722b */ /* 0x000fe4000000000c */
[----:B------:R-:W-:-:S06]  /*0680*/  DFMA R10, R18, R8, -R10 ;  /* 0x00000008120a722b */ /* 0x000fcc000000080a */
[----:B------:R-:W-:-:S08]  /*0690*/  DFMA R8, R6, -R16, 1 ;  /* 0x3ff000000608742b */ /* 0x000fd00000000810 */
[----:B------:R-:W-:-:S08]  /*06a0*/  DFMA R8, R10, -R16, R8 ;  /* 0x800000100a08722b */ /* 0x000fd00000000008 */
[----:B------:R-:W-:-:S11]  /*06b0*/  DFMA R6, -R16, R8, -R16 ;  /* 0x000000081006722b */ /* 0x000fd60000000910 */
.L_x_203:
[----:B------:R-:W-:Y:S05]  /*06c0*/  BSYNC.RECONVERGENT B0 ;  /* 0x0000000000007941 */ /* 0x000fea0003800200 */
.L_x_202:
[----:B---3--:R-:W-:-:S05]  /*06d0*/  IMAD.WIDE R8, R21, 0x8, R2 ;  /* 0x0000000815087825 */ /* 0x008fca00078e0202 */
[----:B------:R1:W-:Y:S01]  /*06e0*/  STG.E.64 desc[UR6][R8.64], R6 ;  /* 0x0000000608007986 */ /* 0x0003e2000c101b06 */
[----:B------:R-:W-:Y:S05]  /*06f0*/  @!P2 BRA `(.L_x_204) ;  /* 0xfffffff8007ca947 */ /* 0x000fea000383ffff */
[----:B------:R-:W-:Y:S05]  /*0700*/  EXIT ;  /* 0x000000000000794d */ /* 0x000fea0003800000 */
        .type           $_Z7_tan_64iPdS_$__internal_trig_reduction_slowpathd,@function
        .size           $_Z7_tan_64iPdS_$__internal_trig_reduction_slowpathd,(.L_x_624 - $_Z7_tan_64iPdS_$__internal_trig_reduction_slowpathd)
$_Z7_tan_64iPdS_$__internal_trig_reduction_slowpathd:
[--C-:B------:R-:W-:Y:S01]  /*0710*/  SHF.R.U32.HI R12, RZ, 0x14, R7.reuse ;  /* 0x00000014ff0c7819 */ /* 0x100fe20000011607 */
[----:B------:R-:W-:Y:S02]  /*0720*/  IMAD.MOV.U32 R8, RZ, RZ, R6 ;  /* 0x000000ffff087224 */ /* 0x000fe400078e0006 */
[----:B------:R-:W-:Y:S01]  /*0730*/  IMAD.MOV.U32 R9, RZ, RZ, R7 ;  /* 0x000000ffff097224 */ /* 0x000fe200078e0007 */
[----:B------:R-:W-:Y:S01]  /*0740*/  LOP3.LUT R10, R12, 0x7ff, RZ, 0xc0, !PT ;  /* 0x000007ff0c0a7812 */ /* 0x000fe200078ec0ff */
[----:B------:R-:W-:-:S03]  /*0750*/  IMAD.MOV.U32 R0, RZ, RZ, RZ ;  /* 0x000000ffff007224 */ /* 0x000fc600078e00ff */
[----:B------:R-:W-:-:S13]  /*0760*/  ISETP.NE.AND P0, PT, R10, 0x7ff, PT ;  /* 0x000007ff0a00780c */ /* 0x000fda0003f05270 */
[----:B------:R-:W-:Y:S05]  /*0770*/  @!P0 BRA `(.L_x_205) ;  /* 0x00000008004c8947 */ /* 0x000fea0003800000 */
[----:B------:R-:W-:Y:S01]  /*0780*/  VIADD R0, R10, 0xfffffc00 ;  /* 0xfffffc000a007836 */ /* 0x000fe20000000000 */
[----:B------:R-:W-:Y:S01]  /*0790*/  BSSY.RECONVERGENT B2, `(.L_x_206) ;  /* 0x0000030000027945 */ /* 0x000fe20003800200 */
[----:B------:R-:W-:Y:S01]  /*07a0*/  IMAD.MOV.U32 R17, RZ, RZ, R7 ;  /* 0x000000ffff117224 */ /* 0x000fe200078e0007 */
[----:B------:R-:W-:Y:S02]  /*07b0*/  CS2R R10, SRZ ;  /* 0x00000000000a7805 */ /* 0x000fe4000001ff00 */
[----:B------:R-:W-:Y:S02]  /*07c0*/  SHF.R.U32.HI R19, RZ, 0x6, R0 ;  /* 0x00000006ff137819 */ /* 0x000fe40000011600 */
[----:B------:R-:W-:Y:S02]  /*07d0*/  ISETP.GE.U32.AND P0, PT, R0, 0x80, PT ;  /* 0x000000800000780c */ /* 0x000fe40003f06070 */
[C---:B------:R-:W-:Y:S02]  /*07e0*/  IADD3 R0, PT, PT, -R19.reuse, 0x13, RZ ;  /* 0x0000001313007810 */ /* 0x040fe40007ffe1ff */
[----:B------:R-:W-:-:S02]  /*07f0*/  IADD3 R13, PT, PT, -R19, 0xf, RZ ;  /* 0x0000000f130d7810 */ /* 0x000fc40007ffe1ff */
[----:B------:R-:W-:-:S04]  /*0800*/  SEL R0, R0, 0x12, P0 ;  /* 0x0000001200007807 */ /* 0x000fc80000000000 */
[----:B------:R-:W-:-:S13]  /*0810*/  ISETP.GE.AND P0, PT, R13, R0, PT ;  /* 0x000000000d00720c */ /* 0x000fda0003f06270 */
[----:B------:R-:W-:Y:S05]  /*0820*/  @P0 BRA `(.L_x_207) ;  /* 0x0000000000980947 */ /* 0x000fea0003800000 */
[----:B------:R-:W0:Y:S01]  /*0830*/  LDC.64 R6, c[0x0][0x358] ;  /* 0x0000d600ff067b82 */ /* 0x000e220000000a00 */
[C---:B------:R-:W-:Y:S01]  /*0840*/  SHF.L.U64.HI R25, R8.reuse, 0xb, R9 ;  /* 0x0000000b08197819 */ /* 0x040fe20000010209 */
[----:B------:R-:W-:Y:S01]  /*0850*/  BSSY.RECONVERGENT B3, `(.L_x_208) ;  /* 0x0000022000037945 */ /* 0x000fe20003800200 */
[----:B------:R-:W-:Y:S01]  /*0860*/  IMAD.SHL.U32 R15, R8, 0x800, RZ ;  /* 0x00000800080f7824 */ /* 0x000fe200078e00ff */
[----:B------:R-:W-:Y:S01]  /*0870*/  IADD3 R18, PT, PT, RZ, -R19, -R0 ;  /* 0x80000013ff127210 */ /* 0x000fe20007ffe800 */
[----:B------:R-:W-:Y:S01]  /*0880*/  IMAD.MOV.U32 R20, RZ, RZ, RZ ;  /* 0x000000ffff147224 */ /* 0x000fe200078e00ff */
[----:B------:R-:W-:Y:S02]  /*0890*/  CS2R R10, SRZ ;  /* 0x00000000000a7805 */ /* 0x000fe4000001ff00 */
[----:B------:R-:W-:-:S07]  /*08a0*/  LOP3.LUT R25, R25, 0x80000000, RZ, 0xfc, !PT ;  /* 0x8000000019197812 */ /* 0x000fce00078efcff */
.L_x_209:
[----:B------:R-:W1:Y:S01]  /*08b0*/  LDC.64 R8, c[0x4][0x8] ;  /* 0x01000200ff087b82 */ /* 0x000e620000000a00 */
[----:B0-----:R-:W-:Y:S02]  /*08c0*/  R2UR UR4, R6 ;  /* 0x00000000060472ca */ /* 0x001fe400000e0000 */
[----:B------:R-:W-:Y:S01]  /*08d0*/  R2UR UR5, R7 ;  /* 0x00000000070572ca */ /* 0x000fe200000e0000 */
[----:B-1----:R-:W-:-:S12]  /*08e0*/  IMAD.WIDE R8, R13, 0x8, R8 ;  /* 0x000000080d087825 */ /* 0x002fd800078e0208 */
[----:B------:R-:W2:Y:S01]  /*08f0*/  LDG.E.64.CONSTANT R8, desc[UR4][R8.64] ;  /* 0x0000000408087981 */ /* 0x000ea2000c1e9b00 */
[----:B------:R-:W-:Y:S02]  /*0900*/  VIADD R18, R18, 0x1 ;  /* 0x0000000112127836 */ /* 0x000fe40000000000 */
[----:B------:R-:W-:Y:S02]  /*0910*/  VIADD R13, R13, 0x1 ;  /* 0x000000010d0d7836 */ /* 0x000fe40000000000 */
[----:B--2---:R-:W-:-:S04]  /*0920*/  IMAD.WIDE.U32 R10, P3, R8, R15, R10 ;  /* 0x0000000f080a7225 */ /* 0x004fc8000786000a */
[----:B------:R-:W-:Y:S02]  /*0930*/  IMAD R27, R8, R25, RZ ;  /* 0x00000019081b7224 */ /* 0x000fe400078e02ff */
[CC--:B------:R-:W-:Y:S02]  /*0940*/  IMAD R22, R9.reuse, R15.reuse, RZ ;  /* 0x0000000f09167224 */ /* 0x0c0fe400078e02ff */
[----:B------:R-:W-:Y:S01]  /*0950*/  IMAD.HI.U32 R29, R9, R15, RZ ;  /* 0x0000000f091d7227 */ /* 0x000fe200078e00ff */
[----:B------:R-:W-:-:S03]  /*0960*/  IADD3 R11, P0, PT, R27, R11, RZ ;  /* 0x0000000b1b0b7210 */ /* 0x000fc60007f1e0ff */
[----:B------:R-:W-:Y:S01]  /*0970*/  IMAD R27, R20, 0x8, R1 ;  /* 0x00000008141b7824 */ /* 0x000fe200078e0201 */
[----:B------:R-:W-:Y:S01]  /*0980*/  IADD3 R11, P1, PT, R22, R11, RZ ;  /* 0x0000000b160b7210 */ /* 0x000fe20007f3e0ff */
[----:B------:R-:W-:-:S04]  /*0990*/  IMAD.HI.U32 R22, R8, R25, RZ ;  /* 0x0000001908167227 */ /* 0x000fc800078e00ff */
[----:B------:R-:W-:Y:S01]  /*09a0*/  IMAD.X R8, RZ, RZ, R22, P3 ;  /* 0x000000ffff087224 */ /* 0x000fe200018e0616 */
[----:B------:R0:W-:Y:S01]  /*09b0*/  STL.64 [R27], R10 ;  /* 0x0000000a1b007387 */ /* 0x0001e20000100a00 */
[----:B------:R-:W-:-:S03]  /*09c0*/  IMAD.HI.U32 R22, R9, R25, RZ ;  /* 0x0000001909167227 */ /* 0x000fc600078e00ff */
[----:B------:R-:W-:Y:S01]  /*09d0*/  IADD3.X R8, P0, PT, R29, R8, RZ, P0, !PT ;  /* 0x000000081d087210 */ /* 0x000fe2000071e4ff */
[----:B------:R-:W-:Y:S02]  /*09e0*/  IMAD R9, R9, R25, RZ ;  /* 0x0000001909097224 */ /* 0x000fe400078e02ff */
[----:B------:R-:W-:-:S03]  /*09f0*/  VIADD R20, R20, 0x1 ;  /* 0x0000000114147836 */ /* 0x000fc60000000000 */
[----:B------:R-:W-:Y:S01]  /*0a00*/  IADD3.X R9, P1, PT, R9, R8, RZ, P1, !PT ;  /* 0x0000000809097210 */ /* 0x000fe20000f3e4ff */
[----:B------:R-:W-:Y:S01]  /*0a10*/  IMAD.X R8, RZ, RZ, R22, P0 ;  /* 0x000000ffff087224 */ /* 0x000fe200000e0616 */
[----:B------:R-:W-:-:S03]  /*0a20*/  ISETP.NE.AND P0, PT, R18, -0xf, PT ;  /* 0xfffffff11200780c */ /* 0x000fc60003f05270 */
[----:B------:R-:W-:Y:S02]  /*0a30*/  IMAD.X R8, RZ, RZ, R8, P1 ;  /* 0x000000ffff087224 */ /* 0x000fe400008e0608 */
[----:B0-----:R-:W-:Y:S02]  /*0a40*/  IMAD.MOV.U32 R10, RZ, RZ, R9 ;  /* 0x000000ffff0a7224 */ /* 0x001fe400078e0009 */
[----:B------:R-:W-:-:S06]  /*0a50*/  IMAD.MOV.U32 R11, RZ, RZ, R8 ;  /* 0x000000ffff0b7224 */ /* 0x000fcc00078e0008 */
[----:B------:R-:W-:Y:S05]  /*0a60*/  @P0 BRA `(.L_x_209) ;  /* 0xfffffffc00900947 */ /* 0x000fea000383ffff */
[----:B------:R-:W-:Y:S05]  /*0a70*/  BSYNC.RECONVERGENT B3 ;  /* 0x0000000000037941 */ /* 0x000fea0003800200 */
.L_x_208:
[----:B------:R-:W-:-:S07]  /*0a80*/  IMAD.MOV.U32 R13, RZ, RZ, R0 ;  /* 0x000000ffff0d7224 */ /* 0x000fce00078e0000 */
.L_x_207:
[----:B------:R-:W-:Y:S05]  /*0a90*/  BSYNC.RECONVERGENT B2 ;  /* 0x0000000000027941 */ /* 0x000fea0003800200 */
.L_x_206:
[----:B------:R-:W-:Y:S01]  /*0aa0*/  LOP3.LUT P0, R29, R12, 0x3f, RZ, 0xc0, !PT ;  /* 0x0000003f0c1d7812 */ /* 0x000fe2000780c0ff */
[----:B------:R-:W-:-:S04]  /*0ab0*/  IMAD.IADD R0, R19, 0x1, R13 ;  /* 0x0000000113007824 */ /* 0x000fc800078e020d */
[----:B------:R-:W-:-:S05]  /*0ac0*/  IMAD.U32 R20, R0, 0x8, R1 ;  /* 0x0000000800147824 */ /* 0x000fca00078e0001 */
[----:B------:R0:W-:Y:S04]  /*0ad0*/  STL.64 [R20+-0x78], R10 ;  /* 0xffff880a14007387 */ /* 0x0001e80000100a00 */
[----:B------:R-:W2:Y:S04]  /*0ae0*/  @P0 LDL.64 R18, [R1+0x8] ;  /* 0x0000080001120983 */ /* 0x000ea80000100a00 */
[----:B------:R-:W3:Y:S04]  /*0af0*/  LDL.64 R8, [R1+0x10] ;  /* 0x0000100001087983 */ /* 0x000ee80000100a00 */
[----:B------:R-:W4:Y:S01]  /*0b00*/  LDL.64 R6, [R1+0x18] ;  /* 0x0000180001067983 */ /* 0x000f220000100a00 */
[----:B------:R-:W-:Y:S01]  /*0b10*/  @P0 LOP3.LUT R0, R29, 0x3f, RZ, 0x3c, !PT ;  /* 0x0000003f1d000812 */ /* 0x000fe200078e3cff */
[----:B------:R-:W-:Y:S01]  /*0b20*/  BSSY.RECONVERGENT B2, `(.L_x_210) ;  /* 0x0000034000027945 */ /* 0x000fe20003800200 */
[----:B--2---:R-:W-:-:S02]  /*0b30*/  @P0 SHF.R.U64 R13, R18, 0x1, R19 ;  /* 0x00000001120d0819 */ /* 0x004fc40000001213 */
[----:B------:R-:W-:Y:S02]  /*0b40*/  @P0 SHF.R.U32.HI R15, RZ, 0x1, R19 ;  /* 0x00000001ff0f0819 */ /* 0x000fe40000011613 */
[CC--:B---3--:R-:W-:Y:S02]  /*0b50*/  @P0 SHF.L.U32 R19, R8.reuse, R29.reuse, RZ ;  /* 0x0000001d08130219 */ /* 0x0c8fe400000006ff */
[----:B0-----:R-:W-:Y:S02]  /*0b60*/  @P0 SHF.R.U64 R10, R13, R0, R15 ;  /* 0x000000000d0a0219 */ /* 0x001fe4000000120f */
[--C-:B------:R-:W-:Y:S02]  /*0b70*/  @P0 SHF.R.U32.HI R27, RZ, 0x1, R9.reuse ;  /* 0x00000001ff1b0819 */ /* 0x100fe40000011609 */
[C-C-:B------:R-:W-:Y:S02]  /*0b80*/  @P0 SHF.R.U64 R25, R8.reuse, 0x1, R9.reuse ;  /* 0x0000000108190819 */ /* 0x140fe40000001209 */
[----:B------:R-:W-:-:S02]  /*0b90*/  @P0 SHF.L.U64.HI R12, R8, R29, R9 ;  /* 0x0000001d080c0219 */ /* 0x000fc40000010209 */
[----:B------:R-:W-:Y:S02]  /*0ba0*/  @P0 SHF.R.U32.HI R11, RZ, R0, R15 ;  /* 0x00000000ff0b0219 */ /* 0x000fe4000001160f */
[----:B------:R-:W-:Y:S02]  /*0bb0*/  @P0 LOP3.LUT R8, R19, R10, RZ, 0xfc, !PT ;  /* 0x0000000a13080212 */ /* 0x000fe400078efcff */
[----:B----4-:R-:W-:Y:S02]  /*0bc0*/  @P0 SHF.L.U32 R13, R6, R29, RZ ;  /* 0x0000001d060d0219 */ /* 0x010fe400000006ff */
[----:B------:R-:W-:Y:S01]  /*0bd0*/  @P0 SHF.R.U64 R18, R25, R0, R27 ;  /* 0x0000000019120219 */ /* 0x000fe2000000121b */
[----:B------:R-:W-:Y:S01]  /*0be0*/  IMAD.SHL.U32 R10, R8, 0x4, RZ ;  /* 0x00000004080a7824 */ /* 0x000fe200078e00ff */
[----:B------:R-:W-:Y:S02]  /*0bf0*/  @P0 LOP3.LUT R9, R12, R11, RZ, 0xfc, !PT ;  /* 0x0000000b0c090212 */ /* 0x000fe400078efcff */
[----:B------:R-:W-:-:S02]  /*0c00*/  @P0 SHF.L.U64.HI R29, R6, R29, R7 ;  /* 0x0000001d061d0219 */ /* 0x000fc40000010207 */
[----:B------:R-:W-:Y:S02]  /*0c10*/  @P0 SHF.R.U32.HI R0, RZ, R0, R27 ;  /* 0x00000000ff000219 */ /* 0x000fe4000001161b */
[----:B------:R-:W-:Y:S02]  /*0c20*/  @P0 LOP3.LUT R6, R13, R18, RZ, 0xfc, !PT ;  /* 0x000000120d060212 */ /* 0x000fe400078efcff */
[----:B------:R-:W-:Y:S02]  /*0c30*/  SHF.L.U64.HI R11, R8, 0x2, R9 ;  /* 0x00000002080b7819 */ /* 0x000fe40000010209 */
[----:B------:R-:W-:Y:S02]  /*0c40*/  @P0 LOP3.LUT R7, R29, R0, RZ, 0xfc, !PT ;  /* 0x000000001d070212 */ /* 0x000fe400078efcff */
[----:B------:R-:W-:Y:S02]  /*0c50*/  SHF.L.W.U32.HI R9, R9, 0x2, R6 ;  /* 0x0000000209097819 */ /* 0x000fe40000010e06 */
[----:B------:R-:W-:-:S02]  /*0c60*/  IADD3 RZ, P0, PT, RZ, -R10, RZ ;  /* 0x8000000affff7210 */ /* 0x000fc40007f1e0ff */
[----:B------:R-:W-:Y:S02]  /*0c70*/  LOP3.LUT R0, RZ, R11, RZ, 0x33, !PT ;  /* 0x0000000bff007212 */ /* 0x000fe400078e33ff */
[----:B------:R-:W-:Y:S02]  /*0c80*/  SHF.L.W.U32.HI R6, R6, 0x2, R7 ;  /* 0x0000000206067819 */ /* 0x000fe40000010e07 */
[----:B------:R-:W-:Y:S02]  /*0c90*/  LOP3.LUT R8, RZ, R9, RZ, 0x33, !PT ;  /* 0x00000009ff087212 */ /* 0x000fe400078e33ff */
[----:B------:R-:W-:Y:S02]  /*0ca0*/  IADD3.X R12, P0, PT, RZ, R0, RZ, P0, !PT ;  /* 0x00000000ff0c7210 */ /* 0x000fe4000071e4ff */
[----:B------:R-:W-:Y:S02]  /*0cb0*/  LOP3.LUT R0, RZ, R6, RZ, 0x33, !PT ;  /* 0x00000006ff007212 */ /* 0x000fe400078e33ff */
[----:B------:R-:W-:-:S02]  /*0cc0*/  IADD3.X R8, P1, PT, RZ, R8, RZ, P0, !PT ;  /* 0x00000008ff087210 */ /* 0x000fc4000073e4ff */
[----:B------:R-:W-:-:S03]  /*0cd0*/  ISETP.GT.U32.AND P3, PT, R9, -0x1, PT ;  /* 0xffffffff0900780c */ /* 0x000fc60003f64070 */
[----:B------:R-:W-:Y:S01]  /*0ce0*/  IMAD.X R13, RZ, RZ, R0, P1 ;  /* 0x000000ffff0d7224 */ /* 0x000fe200008e0600 */
[----:B------:R-:W-:-:S04]  /*0cf0*/  ISETP.GT.AND.EX P0, PT, R6, -0x1, PT, P3 ;  /* 0xffffffff0600780c */ /* 0x000fc80003f04330 */
[----:B------:R-:W-:Y:S02]  /*0d00*/  SEL R0, R6, R13, P0 ;  /* 0x0000000d06007207 */ /* 0x000fe40000000000 */
[----:B------:R-:W-:Y:S02]  /*0d10*/  SEL R9, R9, R8, P0 ;  /* 0x0000000809097207 */ /* 0x000fe40000000000 */
[----:B------:R-:W-:Y:S02]  /*0d20*/  ISETP.NE.U32.AND P1, PT, R0, RZ, PT ;  /* 0x000000ff0000720c */ /* 0x000fe40003f25070 */
[----:B------:R-:W-:Y:S02]  /*0d30*/  SEL R11, R11, R12, P0 ;  /* 0x0000000c0b0b7207 */ /* 0x000fe40000000000 */
[----:B------:R-:W-:Y:S01]  /*0d40*/  SEL R13, R9, R0, !P1 ;  /* 0x00000000090d7207 */ /* 0x000fe20004800000 */
[----:B------:R-:W-:-:S05]  /*0d50*/  @!P0 IMAD.MOV R10, RZ, RZ, -R10 ;  /* 0x000000ffff0a8224 */ /* 0x000fca00078e0a0a */
[----:B------:R-:W0:Y:S02]  /*0d60*/  FLO.U32 R13, R13 ;  /* 0x0000000d000d7300 */ /* 0x000e2400000e0000 */
[C---:B0-----:R-:W-:Y:S02]  /*0d70*/  IADD3 R15, PT, PT, -R13.reuse, 0x1f, RZ ;  /* 0x0000001f0d0f7810 */ /* 0x041fe40007ffe1ff */
[----:B------:R-:W-:-:S03]  /*0d80*/  IADD3 R8, PT, PT, -R13, 0x3f, RZ ;  /* 0x0000003f0d087810 */ /* 0x000fc60007ffe1ff */
[----:B------:R-:W-:-:S05]  /*0d90*/  @P1 IMAD.MOV R8, RZ, RZ, R15 ;  /* 0x000000ffff081224 */ /* 0x000fca00078e020f */
[----:B------:R-:W-:-:S13]  /*0da0*/  ISETP.NE.AND P1, PT, R8, RZ, PT ;  /* 0x000000ff0800720c */ /* 0x000fda0003f25270 */
[----:B------:R-:W-:Y:S05]  /*0db0*/  @!P1 BRA `(.L_x_211) ;  /* 0x0000000000289947 */ /* 0x000fea0003800000 */
[--C-:B------:R-:W-:Y:S02]  /*0dc0*/  SHF.R.U64 R12, R10, 0x1, R11.reuse ;  /* 0x000000010a0c7819 */ /* 0x100fe4000000120b */
[C---:B------:R-:W-:Y:S02]  /*0dd0*/  LOP3.LUT R10, R8.reuse, 0x3f, RZ, 0xc0, !PT ;  /* 0x0000003f080a7812 */ /* 0x040fe400078ec0ff */
[----:B------:R-:W-:Y:S02]  /*0de0*/  SHF.R.U32.HI R18, RZ, 0x1, R11 ;  /* 0x00000001ff127819 */ /* 0x000fe4000001160b */
[----:B------:R-:W-:Y:S02]  /*0df0*/  LOP3.LUT R11, R8, 0x3f, RZ, 0xc, !PT ;  /* 0x0000003f080b7812 */ /* 0x000fe400078e0cff */
[CC--:B------:R-:W-:Y:S02]  /*0e00*/  SHF.L.U64.HI R13, R9.reuse, R10.reuse, R0 ;  /* 0x0000000a090d7219 */ /* 0x0c0fe40000010200 */
[----:B------:R-:W-:-:S02]  /*0e10*/  SHF.L.U32 R10, R9, R10, RZ ;  /* 0x0000000a090a7219 */ /* 0x000fc400000006ff */
[-CC-:B------:R-:W-:Y:S02]  /*0e20*/  SHF.R.U64 R9, R12, R11.reuse, R18.reuse ;  /* 0x0000000b0c097219 */ /* 0x180fe40000001212 */
[----:B------:R-:W-:Y:S02]  /*0e30*/  SHF.R.U32.HI R0, RZ, R11, R18 ;  /* 0x0000000bff007219 */ /* 0x000fe40000011612 */
[----:B------:R-:W-:Y:S02]  /*0e40*/  LOP3.LUT R9, R10, R9, RZ, 0xfc, !PT ;  /* 0x000000090a097212 */ /* 0x000fe400078efcff */
[----:B------:R-:W-:-:S07]  /*0e50*/  LOP3.LUT R0, R13, R0, RZ, 0xfc, !PT ;  /* 0x000000000d007212 */ /* 0x000fce00078efcff */
.L_x_211:
[----:B------:R-:W-:Y:S05]  /*0e60*/  BSYNC.RECONVERGENT B2 ;  /* 0x0000000000027941 */ /* 0x000fea0003800200 */
.L_x_210:
[----:B------:R-:W-:-:S04]  /*0e70*/  IMAD.WIDE.U32 R12, R9, 0x2168c235, RZ ;  /* 0x2168c235090c7825 */ /* 0x000fc800078e00ff */
[----:B------:R-:W-:Y:S01]  /*0e80*/  IMAD.MOV.U32 R10, RZ, RZ, R13 ;  /* 0x000000ffff0a7224 */ /* 0x000fe200078e000d */
[----:B------:R-:W-:Y:S01]  /*0e90*/  IADD3 RZ, P1, PT, R12, R12, RZ ;  /* 0x0000000c0cff7210 */ /* 0x000fe20007f3e0ff */
[----:B------:R-:W-:Y:S02]  /*0ea0*/  IMAD.MOV.U32 R11, RZ, RZ, RZ ;  /* 0x000000ffff0b7224 */ /* 0x000fe400078e00ff */
[----:B------:R-:W-:Y:S02]  /*0eb0*/  IMAD R13, R0, -0x36f0255e, RZ ;  /* 0xc90fdaa2000d7824 */ /* 0x000fe400078e02ff */
[----:B------:R-:W-:-:S04]  /*0ec0*/  IMAD.WIDE.U32 R10, R9, -0x36f0255e, R10 ;  /* 0xc90fdaa2090a7825 */ /* 0x000fc800078e000a */
[----:B------:R-:W-:-:S04]  /*0ed0*/  IMAD.HI.U32 R9, R0, -0x36f0255e, RZ ;  /* 0xc90fdaa200097827 */ /* 0x000fc800078e00ff */
[----:B------:R-:W-:-:S04]  /*0ee0*/  IMAD.WIDE.U32 R10, P3, R0, 0x2168c235, R10 ;  /* 0x2168c235000a7825 */ /* 0x000fc8000786000a */
[----:B------:R-:W-:Y:S01]  /*0ef0*/  IMAD.X R0, RZ, RZ, R9, P3 ;  /* 0x000000ffff007224 */ /* 0x000fe200018e0609 */
[----:B------:R-:W-:Y:S02]  /*0f00*/  IADD3 R9, P3, PT, R13, R11, RZ ;  /* 0x0000000b0d097210 */ /* 0x000fe40007f7e0ff */
[----:B------:R-:W-:Y:S02]  /*0f10*/  IADD3.X RZ, P1, PT, R10, R10, RZ, P1, !PT ;  /* 0x0000000a0aff7210 */ /* 0x000fe40000f3e4ff */
[C---:B------:R-:W-:Y:S01]  /*0f20*/  ISETP.GT.U32.AND P4, PT, R9.reuse, RZ, PT ;  /* 0x000000ff0900720c */ /* 0x040fe20003f84070 */
[----:B------:R-:W-:Y:S01]  /*0f30*/  IMAD.X R0, RZ, RZ, R0, P3 ;  /* 0x000000ffff007224 */ /* 0x000fe200018e0600 */
[----:B------:R-:W-:-:S04]  /*0f40*/  IADD3.X R10, P3, PT, R9, R9, RZ, P1, !PT ;  /* 0x00000009090a7210 */ /* 0x000fc80000f7e4ff */
[C---:B------:R-:W-:Y:S01]  /*0f50*/  ISETP.GT.AND.EX P1, PT, R0.reuse, RZ, PT, P4 ;  /* 0x000000ff0000720c */ /* 0x040fe20003f24340 */
[----:B------:R-:W-:-:S03]  /*0f60*/  IMAD.X R11, R0, 0x1, R0, P3 ;  /* 0x00000001000b7824 */ /* 0x000fc600018e0600 */
[----:B------:R-:W-:Y:S02]  /*0f70*/  SEL R10, R10, R9, P1 ;  /* 0x000000090a0a7207 */ /* 0x000fe40000800000 */
[----:B------:R-:W-:Y:S02]  /*0f80*/  SEL R9, R11, R0, P1 ;  /* 0x000000000b097207 */ /* 0x000fe40000800000 */
[----:B------:R-:W-:Y:S02]  /*0f90*/  IADD3 R0, P3, PT, R10, 0x1, RZ ;  /* 0x000000010a007810 */ /* 0x000fe40007f7e0ff */
[----:B------:R-:W-:Y:S02]  /*0fa0*/  SEL R11, RZ, 0xffffffff, !P1 ;  /* 0xffffffffff0b7807 */ /* 0x000fe40004800000 */
[----:B------:R-:W-:Y:S01]  /*0fb0*/  LOP3.LUT P1, R17, R17, 0x80000000, RZ, 0xc0, !PT ;  /* 0x8000000011117812 */ /* 0x000fe2000782c0ff */
[----:B------:R-:W-:Y:S02]  /*0fc0*/  IMAD.X R9, RZ, RZ, R9, P3 ;  /* 0x000000ffff097224 */ /* 0x000fe400018e0609 */
[----:B------:R-:W-:Y:S01]  /*0fd0*/  IMAD.IADD R10, R11, 0x1, -R8 ;  /* 0x000000010b0a7824 */ /* 0x000fe200078e0a08 */
[----:B------:R-:W-:-:S02]  /*0fe0*/  SHF.R.U32.HI R11, RZ, 0x1e, R7 ;  /* 0x0000001eff0b7819 */ /* 0x000fc40000011607 */
[----:B------:R-:W-:Y:S01]  /*0ff0*/  SHF.R.U64 R0, R0, 0xa, R9 ;  /* 0x0000000a00007819 */ /* 0x000fe20000001209 */
[----:B------:R-:W-:Y:S01]  /*1000*/  IMAD.SHL.U32 R7, R10, 0x100000, RZ ;  /* 0x001000000a077824 */ /* 0x000fe200078e00ff */
[----:B------:R-:W-:Y:S02]  /*1010*/  @!P0 LOP3.LUT R17, R17, 0x80000000, RZ, 0x3c, !PT ;  /* 0x8000000011118812 */ /* 0x000fe400078e3cff */
[----:B------:R-:W-:-:S04]  /*1020*/  IADD3 R0, P3, PT, R0, 0x1, RZ ;  /* 0x0000000100007810 */ /* 0x000fc80007f7e0ff */
[----:B------:R-:W-:-:S04]  /*1030*/  LEA.HI.X R9, R9, RZ, RZ, 0x16, P3 ;  /* 0x000000ff09097211 */ /* 0x000fc800018fb4ff */
[--C-:B------:R-:W-:Y:S02]  /*1040*/  SHF.R.U64 R8, R0, 0x1, R9.reuse ;  /* 0x0000000100087819 */ /* 0x100fe40000001209 */
[----:B------:R-:W-:Y:S02]  /*1050*/  SHF.R.U32.HI R10, RZ, 0x1, R9 ;  /* 0x00000001ff0a7819 */ /* 0x000fe40000011609 */
[----:B------:R-:W-:Y:S02]  /*1060*/  IADD3 R8, P3, P4, RZ, RZ, R8 ;  /* 0x000000ffff087210 */ /* 0x000fe40007c7e008 */
[----:B------:R-:W-:Y:S02]  /*1070*/  LEA.HI R0, R6, R11, RZ, 0x1 ;  /* 0x0000000b06007211 */ /* 0x000fe400078f08ff */
[----:B------:R-:W-:-:S03]  /*1080*/  IADD3.X R6, PT, PT, R7, 0x3fe00000, R10, P3, P4 ;  /* 0x3fe0000007067810 */ /* 0x000fc60001fe840a */
[----:B------:R-:W-:Y:S01]  /*1090*/  @P1 IMAD.MOV R0, RZ, RZ, -R0 ;  /* 0x000000ffff001224 */ /* 0x000fe200078e0a00 */
[----:B------:R-:W-:-:S07]  /*10a0*/  LOP3.LUT R9, R6, R17, RZ, 0xfc, !PT ;  /* 0x0000001106097212 */ /* 0x000fce00078efcff */
.L_x_205:
[----:B------:R-:W-:-:S04]  /*10b0*/  IMAD.MOV.U32 R17, RZ, RZ, 0x0 ;  /* 0x00000000ff117424 */ /* 0x000fc800078e00ff */
[----:B------:R-:W-:Y:S05]  /*10c0*/  RET.REL.NODEC R16 `(_Z7_tan_64iPdS_) ;  /* 0xffffffec10cc7950 */ /* 0x000fea0003c3ffff */
.L_x_212:
        /* <DEDUP_REMOVED lines=11> */
.L_x_624:


//--------------------- .text._Z7_tan_32iPfS_     --------------------------
	.section	.text._Z7_tan_32iPfS_,"ax",@progbits
	.align	128
        .global         _Z7_tan_32iPfS_
        .type           _Z7_tan_32iPfS_,@function
        .size           _Z7_tan_32iPfS_,(.L_x_672 - _Z7_tan_32iPfS_)
        .other          _Z7_tan_32iPfS_,@"STO_CUDA_ENTRY STV_DEFAULT"
_Z7_tan_32iPfS_:
.text._Z7_tan_32iPfS_:
        /* <DEDUP_REMOVED lines=10> */
[----:B0-----:R-:W-:-:S07]  /*00a0*/  IMAD R3, R3, UR4, RZ ;  /* 0x0000000403037c24 */ /* 0x001fce000f8e02ff */
.L_x_218:
[----:B------:R-:W0:Y:S02]  /*00b0*/  LDC.64 R4, c[0x0][0x388] ;  /* 0x0000e200ff047b82 */ /* 0x000e240000000a00 */
[----:B0-----:R-:W-:-:S06]  /*00c0*/  IMAD.WIDE R4, R0, 0x4, R4 ;  /* 0x0000000400047825 */ /* 0x001fcc00078e0204 */
[----:B-1----:R-:W2:Y:S01]  /*00d0*/  LDG.E R4, desc[UR6][R4.64] ;  /* 0x0000000604047981 */ /* 0x002ea2000c1e1900 */
[----:B------:R-:W-:Y:S01]  /*00e0*/  BSSY.RECONVERGENT B0, `(.L_x_213) ;  /* 0x0000069000007945 */ /* 0x000fe20003800200 */
[C---:B--2---:R-:W-:Y:S01]  /*00f0*/  FMUL R6, R4.reuse, 0.63661974668502807617 ;  /* 0x3f22f98304067820 */ /* 0x044fe20000400000 */
[----:B------:R-:W-:-:S03]  /*0100*/  FSETP.GE.AND P0, PT, |R4|, 105615, PT ;  /* 0x47ce47800400780b */ /* 0x000fc60003f06200 */
[----:B------:R-:W0:Y:S02]  /*0110*/  F2I.NTZ R15, R6 ;  /* 0x00000006000f7305 */ /* 0x000e240000203100 */
[----:B0-----:R-:W-:-:S05]  /*0120*/  I2FP.F32.S32 R7, R15 ;  /* 0x0000000f00077245 */ /* 0x001fca0000201400 */
[----:B------:R-:W-:-:S04]  /*0130*/  FFMA R8, R7, -1.5707962512969970703, R4 ;  /* 0xbfc90fda07087823 */ /* 0x000fc80000000004 */
[----:B------:R-:W-:-:S04]  /*0140*/  FFMA R8, R7, -7.5497894158615963534e-08, R8 ;  /* 0xb3a2216807087823 */ /* 0x000fc80000000008 */
[----:B------:R-:W-:Y:S01]  /*0150*/  FFMA R8, R7, -5.3903029534742383927e-15, R8 ;  /* 0xa7c234c507087823 */ /* 0x000fe20000000008 */
[----:B------:R-:W-:Y:S06]  /*0160*/  @!P0 BRA `(.L_x_214) ;  /* 0x0000000400808947 */ /* 0x000fec0003800000 */
[----:B------:R-:W-:-:S13]  /*0170*/  FSETP.NEU.AND P0, PT, |R4|, +INF , PT ;  /* 0x7f8000000400780b */ /* 0x000fda0003f0d200 */
[----:B------:R-:W-:Y:S01]  /*0180*/  @!P0 FMUL R8, RZ, R4 ;  /* 0x00000004ff088220 */ /* 0x000fe20000400000 */
[----:B------:R-:W-:Y:S01]  /*0190*/  @!P0 IMAD.MOV.U32 R15, RZ, RZ, RZ ;  /* 0x000000ffff0f8224 */ /* 0x000fe200078e00ff */
[----:B------:R-:W-:Y:S06]  /*01a0*/  @!P0 BRA `(.L_x_214) ;  /* 0x0000000400708947 */ /* 0x000fec0003800000 */
[----:B------:R-:W-:Y:S01]  /*01b0*/  IMAD.SHL.U32 R6, R4, 0x100, RZ ;  /* 0x0000010004067824 */ /* 0x000fe200078e00ff */
[----:B------:R-:W0:Y:S01]  /*01c0*/  LDCU.64 UR8, c[0x4][URZ] ;  /* 0x01000000ff0877ac */ /* 0x000e220008000a00 */
[----:B------:R-:W-:Y:S02]  /*01d0*/  IMAD.MOV.U32 R5, RZ, RZ, RZ ;  /* 0x000000ffff057224 */ /* 0x000fe400078e00ff */
[----:B------:R-:W-:Y:S01]  /*01e0*/  IMAD.MOV.U32 R16, RZ, RZ, RZ ;  /* 0x000000ffff107224 */ /* 0x000fe200078e00ff */
[----:B------:R-:W-:Y:S01]  /*01f0*/  LOP3.LUT R15, R6, 0x80000000, RZ, 0xfc, !PT ;  /* 0x80000000060f7812 */ /* 0x000fe200078efcff */
[----:B------:R-:W-:Y:S01]  /*0200*/  UMOV UR5, URZ ;  /* 0x000000ff00057c82 */ /* 0x000fe20008000000 */
[----:B------:R-:W-:-:S05]  /*0210*/  UMOV UR4, URZ ;  /* 0x000000ff00047c82 */ /* 0x000fca0008000000 */
.L_x_215:
[----:B0-----:R-:W-:Y:S01]  /*0220*/  MOV R8, UR8 ;  /* 0x0000000800087c02 */ /* 0x001fe20008000f00 */
[----:B------:R-:W-:-:S05]  /*0230*/  IMAD.U32 R9, RZ, RZ, UR9 ;  /* 0x00000009ff097e24 */ /* 0x000fca000f8e00ff */
[----:B------:R-:W2:Y:S01]  /*0240*/  LDG.E.CONSTANT R6, desc[UR6][R8.64] ;  /* 0x0000000608067981 */ /* 0x000ea2000c1e9900 */
[----:B------:R-:W-:Y:S01]  /*0250*/  UIADD3 UR4, UPT, UPT, UR4, 0x1, URZ ;  /* 0x0000000104047890 */ /* 0x000fe2000fffe0ff */
[C---:B------:R-:W-:Y:S01]  /*0260*/  ISETP.EQ.AND P0, PT, R16.reuse, RZ, PT ;  /* 0x000000ff1000720c */ /* 0x040fe20003f02270 */
[----:B------:R-:W-:Y:S01]  /*0270*/  UIADD3 UR8, UP1, UPT, UR8, 0x4, URZ ;  /* 0x0000000408087890 */ /* 0x000fe2000ff3e0ff */
[C---:B------:R-:W-:Y:S01]  /*0280*/  ISETP.EQ.AND P1, PT, R16.reuse, 0x4, PT ;  /* 0x000000041000780c */ /* 0x040fe20003f22270 */
[----:B------:R-:W-:Y:S01]  /*0290*/  UISETP.NE.AND UP0, UPT, UR4, 0x6, UPT ;  /* 0x000000060400788c */ /* 0x000fe2000bf05270 */
[C---:B------:R-:W-:Y:S01]  /*02a0*/  ISETP.EQ.AND P2, PT, R16.reuse, 0x8, PT ;  /* 0x000000081000780c */ /* 0x040fe20003f42270 */
[----:B------:R-:W-:Y:S01]  /*02b0*/  UIADD3.X UR9, UPT, UPT, URZ, UR9, URZ, UP1, !UPT ;  /* 0x00000009ff097290 */ /* 0x000fe20008ffe4ff */
[C---:B------:R-:W-:Y:S02]  /*02c0*/  ISETP.EQ.AND P3, PT, R16.reuse, 0xc, PT ;  /* 0x0000000c1000780c */ /* 0x040fe40003f62270 */
[----:B------:R-:W-:-:S02]  /*02d0*/  ISETP.EQ.AND P4, PT, R16, 0x10, PT ;  /* 0x000000101000780c */ /* 0x000fc40003f82270 */
[C---:B------:R-:W-:Y:S02]  /*02e0*/  ISETP.EQ.AND P5, PT, R16.reuse, 0x14, PT ;  /* 0x000000141000780c */ /* 0x040fe40003fa2270 */
[----:B------:R-:W-:Y:S01]  /*02f0*/  IADD3 R16, PT, PT, R16, 0x4, RZ ;  /* 0x0000000410107810 */ /* 0x000fe20007ffe0ff */
[----:B--2---:R-:W-:-:S03]  /*0300*/  IMAD.WIDE.U32 R6, R6, R15, RZ ;  /* 0x0000000f06067225 */ /* 0x004fc600078e00ff */
[----:B------:R-:W-:-:S04]  /*0310*/  IADD3 R6, P6, PT, R6, R5, RZ ;  /* 0x0000000506067210 */ /* 0x000fc80007fde0ff */
[----:B------:R-:W-:Y:S01]  /*0320*/  IADD3.X R5, PT, PT, R7, UR5, RZ, P6, !PT ;  /* 0x0000000507057c10 */ /* 0x000fe2000b7fe4ff */
[--C-:B------:R-:W-:Y:S01]  /*0330*/  @P0 IMAD.MOV.U32 R2, RZ, RZ, R6.reuse ;  /* 0x000000ffff020224 */ /* 0x100fe200078e0006 */
[----:B------:R-:W-:Y:S01]  /*0340*/  @P2 MOV R12, R6 ;  /* 0x00000006000c2202 */ /* 0x000fe20000000f00 */
[--C-:B------:R-:W-:Y:S02]  /*0350*/  @P1 IMAD.MOV.U32 R11, RZ, RZ, R6.reuse ;  /* 0x000000ffff0b1224 */ /* 0x100fe400078e0006 */
[--C-:B------:R-:W-:Y:S02]  /*0360*/  @P3 IMAD.MOV.U32 R13, RZ, RZ, R6.reuse ;  /* 0x000000ffff0d3224 */ /* 0x100fe400078e0006 */
[--C-:B------:R-:W-:Y:S02]  /*0370*/  @P4 IMAD.MOV.U32 R14, RZ, RZ, R6.reuse ;  /* 0x000000ffff0e4224 */ /* 0x100fe400078e0006 */
[----:B------:R-:W-:Y:S01]  /*0380*/  @P5 IMAD.MOV.U32 R10, RZ, RZ, R6 ;  /* 0x000000ffff0a5224 */ /* 0x000fe200078e0006 */
[----:B------:R-:W-:Y:S06]  /*0390*/  BRA.U UP0, `(.L_x_215) ;  /* 0xfffffffd00a07547 */ /* 0x000fec000b83ffff */
[----:B------:R-:W-:Y:S01]  /*03a0*/  SHF.R.U32.HI R6, RZ, 0x17, R4 ;  /* 0x00000017ff067819 */ /* 0x000fe20000011604 */
[----:B------:R-:W-:Y:S03]  /*03b0*/  BSSY.RECONVERGENT B1, `(.L_x_216) ;  /* 0x0000029000017945 */ /* 0x000fe60003800200 */
[C---:B------:R-:W-:Y:S02]  /*03c0*/  LOP3.LUT R7, R6.reuse, 0xe0, RZ, 0xc0, !PT ;  /* 0x000000e006077812 */ /* 0x040fe400078ec0ff */
[----:B------:R-:W-:-:S03]  /*03d0*/  LOP3.LUT P6, RZ, R6, 0x1f, RZ, 0xc0, !PT ;  /* 0x0000001f06ff7812 */ /* 0x000fc600078cc0ff */
[----:B------:R-:W-:-:S05]  /*03e0*/  VIADD R7, R7, 0xffffff80 ;  /* 0xffffff8007077836 */ /* 0x000fca0000000000 */
[----:B------:R-:W-:-:S05]  /*03f0*/  SHF.R.U32.HI R7, RZ, 0x5, R7 ;  /* 0x00000005ff077819 */ /* 0x000fca0000011607 */
[----:B------:R-:W-:-:S05]  /*0400*/  IMAD.U32 R9, R7, -0x4, RZ ;  /* 0xfffffffc07097824 */ /* 0x000fca00078e00ff */
[C---:B------:R-:W-:Y:S02]  /*0410*/  ISETP.EQ.AND P3, PT, R9.reuse, -0x18, PT ;  /* 0xffffffe80900780c */ /* 0x040fe40003f62270 */
[C---:B------:R-:W-:Y:S02]  /*0420*/  ISETP.EQ.AND P4, PT, R9.reuse, -0x14, PT ;  /* 0xffffffec0900780c */ /* 0x040fe40003f82270 */
[C---:B------:R-:W-:Y:S02]  /*0430*/  ISETP.EQ.AND P2, PT, R9.reuse, -0x10, PT ;  /* 0xfffffff00900780c */ /* 0x040fe40003f42270 */
[C---:B------:R-:W-:Y:S02]  /*0440*/  ISETP.EQ.AND P1, PT, R9.reuse, -0xc, PT ;  /* 0xfffffff40900780c */ /* 0x040fe40003f22270 */
[C---:B------:R-:W-:Y:S02]  /*0450*/  ISETP.EQ.AND P0, PT, R9.reuse, -0x8, PT ;  /* 0xfffffff80900780c */ /* 0x040fe40003f02270 */
[----:B------:R-:W-:-:S03]  /*0460*/  ISETP.EQ.AND P5, PT, R9, RZ, PT ;  /* 0x000000ff0900720c */ /* 0x000fc60003fa2270 */
[----:B------:R-:W-:Y:S01]  /*0470*/  @P3 IMAD.MOV.U32 R7, RZ, RZ, R2 ;  /* 0x000000ffff073224 */ /* 0x000fe200078e0002 */
[C---:B------:R-:W-:Y:S01]  /*0480*/  ISETP.EQ.AND P3, PT, R9.reuse, -0x4, PT ;  /* 0xfffffffc0900780c */ /* 0x040fe20003f62270 */
[----:B------:R-:W-:Y:S01]  /*0490*/  @P4 IMAD.MOV.U32 R7, RZ, RZ, R11 ;  /* 0x000000ffff074224 */ /* 0x000fe200078e000b */
[----:B------:R-:W-:Y:S01]  /*04a0*/  @P4 MOV R8, R2 ;  /* 0x0000000200084202 */ /* 0x000fe20000000f00 */
[----:B------:R-:W-:Y:S01]  /*04b0*/  @P2 IMAD.MOV.U32 R7, RZ, RZ, R12 ;  /* 0x000000ffff072224 */ /* 0x000fe200078e000c */
[----:B------:R-:W-:Y:S01]  /*04c0*/  ISETP.EQ.AND P4, PT, R9, 0x4, PT ;  /* 0x000000040900780c */ /* 0x000fe20003f82270 */
[----:B------:R-:W-:Y:S02]  /*04d0*/  @P1 IMAD.MOV.U32 R7, RZ, RZ, R13 ;  /* 0x000000ffff071224 */ /* 0x000fe400078e000d */
[----:B------:R-:W-:Y:S02]  /*04e0*/  @P0 IMAD.MOV.U32 R7, RZ, RZ, R14 ;  /* 0x000000ffff070224 */ /* 0x000fe400078e000e */
[----:B------:R-:W-:Y:S01]  /*04f0*/  @P2 IMAD.MOV.U32 R8, RZ, RZ, R11 ;  /* 0x000000ffff082224 */ /* 0x000fe200078e000b */
[----:B------:R-:W-:Y:S01]  /*0500*/  @P1 MOV R8, R12 ;  /* 0x0000000c00081202 */ /* 0x000fe20000000f00 */
[----:B------:R-:W-:-:S02]  /*0510*/  @P0 IMAD.MOV.U32 R8, RZ, RZ, R13 ;  /* 0x000000ffff080224 */ /* 0x000fc400078e000d */
[--C-:B------:R-:W-:Y:S01]  /*0520*/  @P3 IMAD.MOV.U32 R7, RZ, RZ, R10.reuse ;  /* 0x000000ffff073224 */ /* 0x100fe200078e000a */
[----:B------:R-:W-:Y:S01]  /*0530*/  @P3 MOV R8, R14 ;  /* 0x0000000e00083202 */ /* 0x000fe20000000f00 */
[----:B------:R-:W-:Y:S02]  /*0540*/  @P5 IMAD.MOV.U32 R7, RZ, RZ, R5 ;  /* 0x000000ffff075224 */ /* 0x000fe400078e0005 */
[----:B------:R-:W-:Y:S01]  /*0550*/  @P5 IMAD.MOV.U32 R8, RZ, RZ, R10 ;  /* 0x000000ffff085224 */ /* 0x000fe200078e000a */
[----:B------:R-:W-:Y:S01]  /*0560*/  @P4 MOV R8, R5 ;  /* 0x0000000500084202 */ /* 0x000fe20000000f00 */
[----:B------:R-:W-:Y:S01]  /*0570*/  IMAD.MOV.U32 R15, RZ, RZ, R7 ;  /* 0x000000ffff0f7224 */ /* 0x000fe200078e0007 */
[----:B------:R-:W-:Y:S06]  /*0580*/  @!P6 BRA `(.L_x_217) ;  /* 0x00000000002ce947 */ /* 0x000fec0003800000 */
[----:B------:R-:W-:Y:S01]  /*0590*/  @P2 IMAD.MOV.U32 R7, RZ, RZ, R2 ;  /* 0x000000ffff072224 */ /* 0x000fe200078e0002 */
[----:B------:R-:W-:Y:S01]  /*05a0*/  LOP3.LUT R6, R6, 0x1f, RZ, 0xc0, !PT ;  /* 0x0000001f06067812 */ /* 0x000fe200078ec0ff */
[----:B------:R-:W-:Y:S01]  /*05b0*/  @P1 IMAD.MOV.U32 R7, RZ, RZ, R11 ;  /* 0x000000ffff071224 */ /* 0x000fe200078e000b */
[----:B------:R-:W-:Y:S01]  /*05c0*/  @P0 MOV R7, R12 ;  /* 0x0000000c00070202 */ /* 0x000fe20000000f00 */
[----:B------:R-:W-:Y:S01]  /*05d0*/  @P3 IMAD.MOV.U32 R7, RZ, RZ, R13 ;  /* 0x000000ffff073224 */ /* 0x000fe200078e000d */
[----:B------:R-:W-:Y:S01]  /*05e0*/  ISETP.EQ.AND P0, PT, R9, 0x8, PT ;  /* 0x000000080900780c */ /* 0x000fe20003f02270 */
[----:B------:R-:W-:Y:S01]  /*05f0*/  @P5 IMAD.MOV.U32 R7, RZ, RZ, R14 ;  /* 0x000000ffff075224 */ /* 0x000fe200078e000e */
[----:B------:R-:W-:Y:S01]  /*0600*/  SHF.L.W.U32.HI R15, R8, R6, R15 ;  /* 0x00000006080f7219 */ /* 0x000fe20000010e0f */
[----:B------:R-:W-:-:S10]  /*0610*/  @P4 IMAD.MOV.U32 R7, RZ, RZ, R10 ;  /* 0x000000ffff074224 */ /* 0x000fd400078e000a */
[----:B------:R-:W-:-:S04]  /*0620*/  @P0 MOV R7, R5 ;  /* 0x0000000500070202 */ /* 0x000fc80000000f00 */
[----:B------:R-:W-:-:S07]  /*0630*/  SHF.L.W.U32.HI R8, R7, R6, R8 ;  /* 0x0000000607087219 */ /* 0x000fce0000010e08 */
.L_x_217:
[----:B------:R-:W-:Y:S05]  /*0640*/  BSYNC.RECONVERGENT B1 ;  /* 0x0000000000017941 */ /* 0x000fea0003800200 */
.L_x_216:
[C---:B------:R-:W-:Y:S01]  /*0650*/  SHF.L.W.U32.HI R5, R8.reuse, 0x2, R15 ;  /* 0x0000000208057819 */ /* 0x040fe20000010e0f */
[----:B------:R-:W-:Y:S01]  /*0660*/  IMAD.SHL.U32 R8, R8, 0x4, RZ ;  /* 0x0000000408087824 */ /* 0x000fe200078e00ff */
[----:B------:R-:W-:Y:S01]  /*0670*/  UMOV UR4, 0x54442d19 ;  /* 0x54442d1900047882 */ /* 0x000fe20000000000 */
[----:B------:R-:W-:Y:S01]  /*0680*/  UMOV UR5, 0x3bf921fb ;  /* 0x3bf921fb00057882 */ /* 0x000fe20000000000 */
[----:B------:R-:W-:Y:S02]  /*0690*/  SHF.R.S32.HI R6, RZ, 0x1f, R5 ;  /* 0x0000001fff067819 */ /* 0x000fe40000011405 */
[----:B------:R-:W-:Y:S02]  /*06a0*/  ISETP.GE.AND P0, PT, R4, RZ, PT ;  /* 0x000000ff0400720c */ /* 0x000fe40003f06270 */
[C---:B------:R-:W-:Y:S02]  /*06b0*/  LOP3.LUT R8, R6.reuse, R8, RZ, 0x3c, !PT ;  /* 0x0000000806087212 */ /* 0x040fe400078e3cff */
[----:B------:R-:W-:-:S02]  /*06c0*/  LOP3.LUT R9, R6, R5, RZ, 0x3c, !PT ;  /* 0x0000000506097212 */ /* 0x000fc400078e3cff */
[----:B------:R-:W-:Y:S02]  /*06d0*/  SHF.R.U32.HI R15, RZ, 0x1e, R15 ;  /* 0x0000001eff0f7819 */ /* 0x000fe4000001160f */
[----:B------:R-:W0:Y:S01]  /*06e0*/  I2F.F64.S64 R6, R8 ;  /* 0x0000000800067312 */ /* 0x000e220000301c00 */
[C---:B------:R-:W-:Y:S02]  /*06f0*/  LOP3.LUT R4, R5.reuse, R4, RZ, 0x3c, !PT ;  /* 0x0000000405047212 */ /* 0x040fe400078e3cff */
[----:B------:R-:W-:Y:S02]  /*0700*/  LEA.HI R15, R5, R15, RZ, 0x1 ;  /* 0x0000000f050f7211 */ /* 0x000fe400078f08ff */
[----:B------:R-:W-:-:S03]  /*0710*/  ISETP.GE.AND P1, PT, R4, RZ, PT ;  /* 0x000000ff0400720c */ /* 0x000fc60003f26270 */
[----:B------:R-:W-:-:S04]  /*0720*/  IMAD.MOV R4, RZ, RZ, -R15 ;  /* 0x000000ffff047224 */ /* 0x000fc800078e0a0f */
[----:B------:R-:W-:Y:S01]  /*0730*/  @!P0 IMAD.MOV.U32 R15, RZ, RZ, R4 ;  /* 0x000000ffff0f8224 */ /* 0x000fe200078e0004 */
[----:B0-----:R-:W-:-:S10]  /*0740*/  DMUL R6, R6, UR4 ;  /* 0x0000000406067c28 */ /* 0x001fd40008000000 */
[----:B------:R-:W0:Y:S02]  /*0750*/  F2F.F32.F64 R6, R6 ;  /* 0x0000000600067310 */ /* 0x000e240000301000 */
[----:B0-----:R-:W-:-:S07]  /*0760*/  FSEL R8, -R6, R6, !P1 ;  /* 0x0000000606087208 */ /* 0x001fce0004800100 */
.L_x_214:
[----:B------:R-:W-:Y:S05]  /*0770*/  BSYNC.RECONVERGENT B0 ;  /* 0x0000000000007941 */ /* 0x000fea0003800200 */
.L_x_213:
[----:B------:R-:W-:Y:S01]  /*0780*/  MOV R5, 0x3c190000 ;  /* 0x3c19000000057802 */ /* 0x000fe20000000f00 */
[C---:B------:R-:W-:Y:S01]  /*0790*/  FMUL R6, R8.reuse, R8 ;  /* 0x0000000808067220 */ /* 0x040fe20000400000 */
[----:B------:R-:W-:Y:S01]  /*07a0*/  FSETP.NEU.AND P0, PT, |R8|, 0.00049096695147454738617, PT ;  /* 0x3a00b43c0800780b */ /* 0x000fe20003f0d200 */
[----:B------:R-:W0:Y:S01]  /*07b0*/  LDCU UR4, c[0x0][0x380] ;  /* 0x00007000ff0477ac */ /* 0x000e220008000800 */
[----:B------:R-:W-:Y:S01]  /*07c0*/  LOP3.LUT R15, R15, 0x1, RZ, 0xc0, !PT ;  /* 0x000000010f0f7812 */ /* 0x000fe200078ec0ff */
[----:B------:R-:W-:-:S03]  /*07d0*/  FFMA R5, R6, R5, 0.003265380859375 ;  /* 0x3b56000006057423 */ /* 0x000fc60000000005 */
[----:B------:R-:W-:Y:S01]  /*07e0*/  ISETP.NE.U32.AND P1, PT, R15, 0x1, PT ;  /* 0x000000010f00780c */ /* 0x000fe20003f25070 */
[----:B------:R-:W-:-:S04]  /*07f0*/  FFMA R5, R6, R5, 0.0242919921875 ;  /* 0x3cc7000006057423 */ /* 0x000fc80000000005 */
[----:B------:R-:W-:-:S04]  /*0800*/  FFMA R5, R6, R5, 0.053466796875 ;  /* 0x3d5b000006057423 */ /* 0x000fc80000000005 */
[C---:B------:R-:W-:Y:S02]  /*0810*/  FFMA R7, R6.reuse, R5, 0.13337790966033935547 ;  /* 0x3e08943806077423 */ /* 0x040fe40000000005 */
[----:B------:R-:W1:Y:S02]  /*0820*/  LDC.64 R4, c[0x0][0x390] ;  /* 0x0000e400ff047b82 */ /* 0x000e640000000a00 */
[C---:B------:R-:W-:Y:S01]  /*0830*/  FFMA R7, R6.reuse, R7, 0.33333230018615722656 ;  /* 0x3eaaaa8806077423 */ /* 0x040fe20000000007 */
[----:B------:R-:W-:-:S04]  /*0840*/  FMUL R6, R6, R8 ;  /* 0x0000000806067220 */ /* 0x000fc80000400000 */
[----:B------:R-:W-:-:S06]  /*0850*/  @P0 FFMA R8, R7, R6, R8 ;  /* 0x0000000607080223 */ /* 0x000fcc0000000008 */
[----:B------:R-:W2:Y:S01]  /*0860*/  @!P1 MUFU.RCP R8, -R8 ;  /* 0x8000000800089308 */ /* 0x000ea20000001000 */
[----:B-1----:R-:W-:-:S04]  /*0870*/  IMAD.WIDE R4, R0, 0x4, R4 ;  /* 0x0000000400047825 */ /* 0x002fc800078e0204 */
[----:B------:R-:W-:Y:S01]  /*0880*/  IMAD.IADD R0, R3, 0x1, R0 ;  /* 0x0000000103007824 */ /* 0x000fe200078e0200 */
[----:B--2---:R2:W-:Y:S04]  /*0890*/  STG.E desc[UR6][R4.64], R8 ;  /* 0x0000000804007986 */ /* 0x0045e8000c101906 */
[----:B0-----:R-:W-:-:S13]  /*08a0*/  ISETP.GE.AND P0, PT, R0, UR4, PT ;  /* 0x0000000400007c0c */ /* 0x001fda000bf06270 */
[----:B--2---:R-:W-:Y:S05]  /*08b0*/  @!P0 BRA `(.L_x_218) ;  /* 0xfffffff400fc8947 */ /* 0x004fea000383ffff */
[----:B------:R-:W-:Y:S05]  /*08c0*/  EXIT ;  /* 0x000000000000794d */ /* 0x000fea0003800000 */
.L_x_219:
        /* <DEDUP_REMOVED lines=11> */
.L_x_672:


//--------------------- .text._Z8_sqrt_64iPdS_    --------------------------
	.section	.text._Z8_sqrt_64iPdS_,"ax",@progbits
	.align	128
        .global         _Z8_sqrt_64iPdS_
        .type           _Z8_sqrt_64iPdS_,@function
        .size           _Z8_sqrt_64iPdS_,(.L_x_625 - _Z8_sqrt_64iPdS_)
        .other          _Z8_sqrt_64iPdS_,@"STO_CUDA_ENTRY STV_DEFAULT"
_Z8_sqrt_64iPdS_:
.text._Z8_sqrt_64iPdS_:
        /* <DEDUP_REMOVED lines=14> */
.L_x_222:
[----:B0-----:R-:W-:-:S06]  /*00e0*/  IMAD.WIDE R10, R7, 0x8, R2 ;  /* 0x00000008070a7825 */ /* 0x001fcc00078e0202 */
[----:B--2---:R-:W2:Y:S01]  /*00f0*/  LDG.E.64 R10, desc[UR6][R10.64] ;  /* 0x000000060a0a7981 */ /* 0x004ea2000c1e1b00 */
[----:B------:R-:W-:Y:S01]  /*0100*/  IMAD.MOV.U32 R14, RZ, RZ, 0x0 ;  /* 0x00000000ff0e7424 */ /* 0x000fe200078e00ff */
[----:B------:R-:W-:Y:S01]  /*0110*/  MOV R15, 0x3fd80000 ;  /* 0x3fd80000000f7802 */ /* 0x000fe20000000f00 */
[----:B------:R-:W-:Y:S01]  /*0120*/  BSSY.RECONVERGENT B0, `(.L_x_220) ;  /* 0x0000014000007945 */ /* 0x000fe20003800200 */
[----:B-12---:R-:W0:Y:S01]  /*0130*/  MUFU.RSQ64H R9, R11 ;  /* 0x0000000b00097308 */ /* 0x006e220000001c00 */
[----:B------:R-:W-:-:S05]  /*0140*/  VIADD R8, R11, 0xfcb00000 ;  /* 0xfcb000000b087836 */ /* 0x000fca0000000000 */
[----:B------:R-:W-:Y:S01]  /*0150*/  ISETP.GE.U32.AND P1, PT, R8, 0x7ca00000, PT ;  /* 0x7ca000000800780c */ /* 0x000fe20003f26070 */
[----:B0-----:R-:W-:-:S08]  /*0160*/  DMUL R12, R8, R8 ;  /* 0x00000008080c7228 */ /* 0x001fd00000000000 */
[----:B------:R-:W-:-:S08]  /*0170*/  DFMA R12, R10, -R12, 1 ;  /* 0x3ff000000a0c742b */ /* 0x000fd0000000080c */
[----:B------:R-:W-:Y:S02]  /*0180*/  DFMA R14, R12, R14, 0.5 ;  /* 0x3fe000000c0e742b */ /* 0x000fe4000000000e */
[----:B------:R-:W-:-:S08]  /*0190*/  DMUL R12, R8, R12 ;  /* 0x0000000c080c7228 */ /* 0x000fd00000000000 */
[----:B------:R-:W-:Y:S01]  /*01a0*/  DFMA R22, R14, R12, R8 ;  /* 0x0000000c0e16722b */ /* 0x000fe20000000008 */
[--C-:B------:R-:W-:Y:S02]  /*01b0*/  IMAD.MOV.U32 R13, RZ, RZ, R7.reuse ;  /* 0x000000ffff0d7224 */ /* 0x100fe400078e0007 */
[----:B------:R-:W-:-:S05]  /*01c0*/  IMAD.IADD R7, R0, 0x1, R7 ;  /* 0x0000000100077824 */ /* 0x000fca00078e0207 */
[----:B------:R-:W-:Y:S01]  /*01d0*/  DMUL R14, R10, R22 ;  /* 0x000000160a0e7228 */ /* 0x000fe20000000000 */
[----:B----4-:R-:W-:Y:S01]  /*01e0*/  ISETP.GE.AND P0, PT, R7, UR5, PT ;  /* 0x0000000507007c0c */ /* 0x010fe2000bf06270 */
[----:B------:R-:W-:Y:S01]  /*01f0*/  IMAD.MOV.U32 R20, RZ, RZ, R22 ;  /* 0x000000ffff147224 */ /* 0x000fe200078e0016 */
[----:B------:R-:W-:-:S05]  /*0200*/  IADD3 R21, PT, PT, R23, -0x100000, RZ ;  /* 0xfff0000017157810 */ /* 0x000fca0007ffe0ff */
[----:B------:R-:W-:-:S08]  /*0210*/  DFMA R16, R14, -R14, R10 ;  /* 0x8000000e0e10722b */ /* 0x000fd0000000000a */
[----:B------:R-:W-:Y:S01]  /*0220*/  DFMA R18, R16, R20, R14 ;  /* 0x000000141012722b */ /* 0x000fe2000000000e */
[----:B------:R-:W-:Y:S10]  /*0230*/  @!P1 BRA `(.L_x_221) ;  /* 0x0000000000089947 */ /* 0x000ff40003800000 */
[----:B------:R-:W-:-:S07]  /*0240*/  MOV R6, 0x260 ;  /* 0x0000026000067802 */ /* 0x000fce0000000f00 */
[----:B---3--:R-:W-:Y:S05]  /*0250*/  CALL.REL.NOINC `($__internal_8_$__cuda_sm20_dsqrt_rn_f64_mediumpath_v1) ;  /* 0x0000000000147944 */ /* 0x008fea0003c00000 */
.L_x_221:
[----:B------:R-:W-:Y:S05]  /*0260*/  BSYNC.RECONVERGENT B0 ;  /* 0x0000000000007941 */ /* 0x000fea0003800200 */
.L_x_220:
[----:B---3--:R-:W-:-:S05]  /*0270*/  IMAD.WIDE R8, R13, 0x8, R4 ;  /* 0x000000080d087825 */ /* 0x008fca00078e0204 */
[----:B------:R1:W-:Y:S01]  /*0280*/  STG.E.64 desc[UR6][R8.64], R18 ;  /* 0x0000001208007986 */ /* 0x0003e2000c101b06 */
[----:B------:R-:W-:Y:S05]  /*0290*/  @!P0 BRA `(.L_x_222) ;  /* 0xfffffffc00908947 */ /* 0x000fea000383ffff */
[----:B------:R-:W-:Y:S05]  /*02a0*/  EXIT ;  /* 0x000000000000794d */ /* 0x000fea0003800000 */
        .weak           $__internal_8_$__cuda_sm20_dsqrt_rn_f64_mediumpath_v1
        .type           $__internal_8_$__cuda_sm20_dsqrt_rn_f64_mediumpath_v1,@function
        .size           $__internal_8_$__cuda_sm20_dsqrt_rn_f64_mediumpath_v1,(.L_x_625 - $__internal_8_$__cuda_sm20_dsqrt_rn_f64_mediumpath_v1)
$__internal_8_$__cuda_sm20_dsqrt_rn_f64_mediumpath_v1:
[----:B------:R-:W-:Y:S01]  /*02b0*/  ISETP.GE.U32.AND P1, PT, R8, -0x3400000, PT ;  /* 0xfcc000000800780c */ /* 0x000fe20003f26070 */
[----:B------:R-:W-:Y:S01]  /*02c0*/  BSSY.RECONVERGENT B1, `(.L_x_223) ;  /* 0x0000028000017945 */ /* 0x000fe20003800200 */
[----:B------:R-:W-:Y:S01]  /*02d0*/  MOV R8, R10 ;  /* 0x0000000a00087202 */ /* 0x000fe20000000f00 */
[----:B------:R-:W-:Y:S01]  /*02e0*/  IMAD.MOV.U32 R9, RZ, RZ, R11 ;  /* 0x000000ffff097224 */ /* 0x000fe200078e000b */
[----:B------:R-:W-:Y:S01]  /*02f0*/  MOV R11, R17 ;  /* 0x00000011000b7202 */ /* 0x000fe20000000f00 */
[----:B------:R-:W-:Y:S02]  /*0300*/  IMAD.MOV.U32 R20, RZ, RZ, R22 ;  /* 0x000000ffff147224 */ /* 0x000fe400078e0016 */
[----:B------:R-:W-:-:S06]  /*0310*/  IMAD.MOV.U32 R10, RZ, RZ, R16 ;  /* 0x000000ffff0a7224 */ /* 0x000fcc00078e0010 */
[----:B------:R-:W-:Y:S05]  /*0320*/  @!P1 BRA `(.L_x_224) ;  /* 0x0000000000209947 */ /* 0x000fea0003800000 */
[----:B------:R-:W-:-:S10]  /*0330*/  DFMA.RM R10, R10, R20, R14 ;  /* 0x000000140a0a722b */ /* 0x000fd4000000400e */
[----:B------:R-:W-:-:S05]  /*0340*/  IADD3 R14, P1, PT, R10, 0x1, RZ ;  /* 0x000000010a0e7810 */ /* 0x000fca0007f3e0ff */
[----:B------:R-:W-:-:S06]  /*0350*/  IMAD.X R15, RZ, RZ, R11, P1 ;  /* 0x000000ffff0f7224 */ /* 0x000fcc00008e060b */
[----:B------:R-:W-:-:S08]  /*0360*/  DFMA.RP R8, -R10, R14, R8 ;  /* 0x0000000e0a08722b */ /* 0x000fd00000008108 */
[----:B------:R-:W-:-:S06]  /*0370*/  DSETP.GT.AND P1, PT, R8, RZ, PT ;  /* 0x000000ff0800722a */ /* 0x000fcc0003f24000 */
[----:B------:R-:W-:Y:S02]  /*0380*/  FSEL R10, R14, R10, P1 ;  /* 0x0000000a0e0a7208 */ /* 0x000fe40000800000 */
[----:B------:R-:W-:Y:S01]  /*0390*/  FSEL R11, R15, R11, P1 ;  /* 0x0000000b0f0b7208 */ /* 0x000fe20000800000 */
[----:B------:R-:W-:Y:S06]  /*03a0*/  BRA `(.L_x_225) ;  /* 0x0000000000647947 */ /* 0x000fec0003800000 */
.L_x_224:
[----:B------:R-:W-:-:S14]  /*03b0*/  DSETP.NE.AND P1, PT, R8, RZ, PT ;  /* 0x000000ff0800722a */ /* 0x000fdc0003f25000 */
[----:B------:R-:W-:Y:S05]  /*03c0*/  @!P1 BRA `(.L_x_226) ;  /* 0x0000000000589947 */ /* 0x000fea0003800000 */
[----:B------:R-:W-:-:S13]  /*03d0*/  ISETP.GE.AND P1, PT, R9, RZ, PT ;  /* 0x000000ff0900720c */ /* 0x000fda0003f26270 */
[----:B------:R-:W-:Y:S01]  /*03e0*/  @!P1 MOV R10, 0x0 ;  /* 0x00000000000a9802 */ /* 0x000fe20000000f00 */
[----:B------:R-:W-:Y:S01]  /*03f0*/  @!P1 IMAD.MOV.U32 R11, RZ, RZ, -0x80000 ;  /* 0xfff80000ff0b9424 */ /* 0x000fe200078e00ff */
[----:B------:R-:W-:Y:S06]  /*0400*/  @!P1 BRA `(.L_x_225) ;  /* 0x00000000004c9947 */ /* 0x000fec0003800000 */
[----:B------:R-:W-:-:S13]  /*0410*/  ISETP.GT.AND P1, PT, R9, 0x7fefffff, PT ;  /* 0x7fefffff0900780c */ /* 0x000fda0003f24270 */
[----:B------:R-:W-:Y:S05]  /*0420*/  @P1 BRA `(.L_x_226) ;  /* 0x0000000000401947 */ /* 0x000fea0003800000 */
[----:B------:R-:W-:Y:S01]  /*0430*/  DMUL R8, R8, 8.11296384146066816958e+31 ;  /* 0x4690000008087828 */ /* 0x000fe20000000000 */
[----:B------:R-:W-:Y:S01]  /*0440*/  MOV R10, RZ ;  /* 0x000000ff000a7202 */ /* 0x000fe20000000f00 */
[----:B------:R-:W-:Y:S01]  /*0450*/  IMAD.MOV.U32 R16, RZ, RZ, 0x0 ;  /* 0x00000000ff107424 */ /* 0x000fe200078e00ff */
[----:B------:R-:W-:-:S03]  /*0460*/  MOV R17, 0x3fd80000 ;  /* 0x3fd8000000117802 */ /* 0x000fc60000000f00 */
[----:B------:R-:W0:Y:S02]  /*0470*/  MUFU.RSQ64H R11, R9 ;  /* 0x00000009000b7308 */ /* 0x000e240000001c00 */
[----:B0-----:R-:W-:-:S08]  /*0480*/  DMUL R14, R10, R10 ;  /* 0x0000000a0a0e7228 */ /* 0x001fd00000000000 */
[----:B------:R-:W-:-:S08]  /*0490*/  DFMA R14, R8, -R14, 1 ;  /* 0x3ff00000080e742b */ /* 0x000fd0000000080e */
[----:B------:R-:W-:Y:S02]  /*04a0*/  DFMA R16, R14, R16, 0.5 ;  /* 0x3fe000000e10742b */ /* 0x000fe40000000010 */
[----:B------:R-:W-:-:S08]  /*04b0*/  DMUL R14, R10, R14 ;  /* 0x0000000e0a0e7228 */ /* 0x000fd00000000000 */
[----:B------:R-:W-:-:S08]  /*04c0*/  DFMA R14, R16, R14, R10 ;  /* 0x0000000e100e722b */ /* 0x000fd0000000000a */
[----:B------:R-:W-:Y:S02]  /*04d0*/  DMUL R10, R8, R14 ;  /* 0x0000000e080a7228 */ /* 0x000fe40000000000 */
[----:B------:R-:W-:-:S06]  /*04e0*/  VIADD R15, R15, 0xfff00000 ;  /* 0xfff000000f0f7836 */ /* 0x000fcc0000000000 */
[----:B------:R-:W-:-:S08]  /*04f0*/  DFMA R16, R10, -R10, R8 ;  /* 0x8000000a0a10722b */ /* 0x000fd00000000008 */
[----:B------:R-:W-:-:S10]  /*0500*/  DFMA R10, R14, R16, R10 ;  /* 0x000000100e0a722b */ /* 0x000fd4000000000a */
[----:B------:R-:W-:Y:S01]  /*0510*/  IADD3 R11, PT, PT, R11, -0x3500000, RZ ;  /* 0xfcb000000b0b7810 */ /* 0x000fe20007ffe0ff */
[----:B------:R-:W-:Y:S06]  /*0520*/  BRA `(.L_x_225) ;  /* 0x0000000000047947 */ /* 0x000fec0003800000 */
.L_x_226:
[----:B------:R-:W-:-:S11]  /*0530*/  DADD R10, R8, R8 ;  /* 0x00000000080a7229 */ /* 0x000fd60000000008 */
.L_x_225:
[----:B------:R-:W-:Y:S05]  /*0540*/  BSYNC.RECONVERGENT B1 ;  /* 0x0000000000017941 */ /* 0x000fea0003800200 */
.L_x_223:
[----:B------:R-:W-:Y:S02]  /*0550*/  HFMA2 R9, -RZ, RZ, 0, 0 ;  /* 0x00000000ff097431 */ /* 0x000fe400000001ff */
[----:B------:R-:W-:Y:S01]  /*0560*/  IMAD.MOV.U32 R8, RZ, RZ, R6 ;  /* 0x000000ffff087224 */ /* 0x000fe200078e0006 */
[----:B------:R-:W-:Y:S01]  /*0570*/  MOV R19, R11 ;  /* 0x0000000b00137202 */ /* 0x000fe20000000f00 */
[----:B------:R-:W-:Y:S02]  /*0580*/  IMAD.MOV.U32 R18, RZ, RZ, R10 ;  /* 0x000000ffff127224 */ /* 0x000fe400078e000a */
[----:B------:R-:W-:Y:S05]  /*0590*/  RET.REL.NODEC R8 `(_Z8_sqrt_64iPdS_) ;  /* 0xfffffff808987950 */ /* 0x000fea0003c3ffff */
.L_x_227:
        /* <DEDUP_REMOVED lines=14> */
.L_x_625:


//--------------------- .text._Z8_sqrt_32iPfS_    --------------------------
	.section	.text._Z8_sqrt_32iPfS_,"ax",@progbits
	.align	128
        .global         _Z8_sqrt_32iPfS_
        .type           _Z8_sqrt_32iPfS_,@function
        .size           _Z8_sqrt_32iPfS_,(.L_x_626 - _Z8_sqrt_32iPfS_)
        .other          _Z8_sqrt_32iPfS_,@"STO_CUDA_ENTRY STV_DEFAULT"
_Z8_sqrt_32iPfS_:
.text._Z8_sqrt_32iPfS_:
        /* <DEDUP_REMOVED lines=14> */
.L_x_231:
[----:B01----:R-:W-:-:S05]  /*00e0*/  IMAD.WIDE R8, R7, 0x4, R4 ;  /* 0x0000000407087825 */ /* 0x003fca00078e0204 */
[----:B--2---:R-:W2:Y:S01]  /*00f0*/  LDG.E R10, desc[UR6][R8.64] ;  /* 0x00000006080a7981 */ /* 0x004ea2000c1e1900 */
[-C--:B------:R-:W-:Y:S01]  /*0100*/  MOV R15, R7.reuse ;  /* 0x00000007000f7202 */ /* 0x080fe20000000f00 */
[----:B------:R-:W-:Y:S01]  /*0110*/  BSSY.RECONVERGENT B0, `(.L_x_228) ;  /* 0x000000e000007945 */ /* 0x000fe20003800200 */
[----:B------:R-:W-:-:S04]  /*0120*/  IADD3 R7, PT, PT, R6, R7, RZ ;  /* 0x0000000706077210 */ /* 0x000fc80007ffe0ff */
[----:B----4-:R-:W-:Y:S02]  /*0130*/  ISETP.GE.AND P0, PT, R7, UR5, PT ;  /* 0x0000000507007c0c */ /* 0x010fe4000bf06270 */
[----:B--2---:R-:W-:Y:S01]  /*0140*/  IADD3 R0, PT, PT, R10, -0xd000000, RZ ;  /* 0xf30000000a007810 */ /* 0x004fe20007ffe0ff */
[----:B------:R0:W1:Y:S03]  /*0150*/  MUFU.RSQ R13, R10 ;  /* 0x0000000a000d7308 */ /* 0x0000660000001400 */
[----:B------:R-:W-:-:S13]  /*0160*/  ISETP.GT.U32.AND P1, PT, R0, 0x727fffff, PT ;  /* 0x727fffff0000780c */ /* 0x000fda0003f24070 */
[----:B0-----:R-:W-:Y:S05]  /*0170*/  @!P1 BRA `(.L_x_229) ;  /* 0x00000000000c9947 */ /* 0x001fea0003800000 */
[----:B-1----:R-:W-:-:S07]  /*0180*/  MOV R13, 0x1a0 ;  /* 0x000001a0000d7802 */ /* 0x002fce0000000f00 */
[----:B---3--:R-:W-:Y:S05]  /*0190*/  CALL.REL.NOINC `($__internal_9_$__cuda_sm20_sqrt_rn_f32_slowpath) ;  /* 0x0000000000287944 */ /* 0x008fea0003c00000 */
[----:B------:R-:W-:Y:S05]  /*01a0*/  BRA `(.L_x_230) ;  /* 0x0000000000107947 */ /* 0x000fea0003800000 */
.L_x_229:
[----:B-1----:R-:W-:Y:S01]  /*01b0*/  FMUL.FTZ R11, R10, R13 ;  /* 0x0000000d0a0b7220 */ /* 0x002fe20000410000 */
[----:B------:R-:W-:-:S03]  /*01c0*/  FMUL.FTZ R8, R13, 0.5 ;  /* 0x3f0000000d087820 */ /* 0x000fc60000410000 */
[----:B------:R-:W-:-:S04]  /*01d0*/  FFMA R0, -R11, R11, R10 ;  /* 0x0000000b0b007223 */ /* 0x000fc8000000010a */
[----:B------:R-:W-:-:S07]  /*01e0*/  FFMA R11, R0, R8, R11 ;  /* 0x00000008000b7223 */ /* 0x000fce000000000b */
.L_x_230:
[----:B------:R-:W-:Y:S05]  /*01f0*/  BSYNC.RECONVERGENT B0 ;  /* 0x0000000000007941 */ /* 0x000fea0003800200 */
.L_x_228:
[----:B---3--:R-:W-:-:S05]  /*0200*/  IMAD.WIDE R8, R15, 0x4, R2 ;  /* 0x000000040f087825 */ /* 0x008fca00078e0202 */
[----:B------:R1:W-:Y:S01]  /*0210*/  STG.E desc[UR6][R8.64], R11 ;  /* 0x0000000b08007986 */ /* 0x0003e2000c101906 */
[----:B------:R-:W-:Y:S05]  /*0220*/  @!P0 BRA `(.L_x_231) ;  /* 0xfffffffc00ac8947 */ /* 0x000fea000383ffff */
[----:B------:R-:W-:Y:S05]  /*0230*/  EXIT ;  /* 0x000000000000794d */ /* 0x000fea0003800000 */
        .weak           $__internal_9_$__cuda_sm20_sqrt_rn_f32_slowpath
        .type           $__internal_9_$__cuda_sm20_sqrt_rn_f32_slowpath,@function
        .size           $__internal_9_$__cuda_sm20_sqrt_rn_f32_slowpath,(.L_x_626 - $__internal_9_$__cuda_sm20_sqrt_rn_f32_slowpath)
$__internal_9_$__cuda_sm20_sqrt_rn_f32_slowpath:
[----:B------:R-:W-:-:S13]  /*0240*/  LOP3.LUT P1, RZ, R10, 0x7fffffff, RZ, 0xc0, !PT ;  /* 0x7fffffff0aff7812 */ /* 0x000fda000782c0ff */
[----:B------:R-:W-:Y:S01]  /*0250*/  @!P1 MOV R8, R10 ;  /* 0x0000000a00089202 */ /* 0x000fe20000000f00 */
[----:B------:R-:W-:Y:S06]  /*0260*/  @!P1 BRA `(.L_x_232) ;  /* 0x0000000000449947 */ /* 0x000fec0003800000 */
[----:B------:R-:W-:Y:S02]  /*0270*/  FSETP.GEU.FTZ.AND P1, PT, R10, RZ, PT ;  /* 0x000000ff0a00720b */ /* 0x000fe40003f3e000 */
[----:B------:R-:W-:-:S11]  /*0280*/  MOV R0, R10 ;  /* 0x0000000a00007202 */ /* 0x000fd60000000f00 */
[----:B------:R-:W-:Y:S01]  /*0290*/  @!P1 MOV R8, 0x7fffffff ;  /* 0x7fffffff00089802 */ /* 0x000fe20000000f00 */
[----:B------:R-:W-:Y:S06]  /*02a0*/  @!P1 BRA `(.L_x_232) ;  /* 0x0000000000349947 */ /* 0x000fec0003800000 */
[----:B------:R-:W-:-:S13]  /*02b0*/  FSETP.GTU.FTZ.AND P1, PT, |R0|, +INF , PT ;  /* 0x7f8000000000780b */ /* 0x000fda0003f3c200 */
[----:B------:R-:W-:Y:S01]  /*02c0*/  @P1 FADD.FTZ R8, R0, 1 ;  /* 0x3f80000000081421 */ /* 0x000fe20000010000 */
[----:B------:R-:W-:Y:S06]  /*02d0*/  @P1 BRA `(.L_x_232) ;  /* 0x0000000000281947 */ /* 0x000fec0003800000 */
[----:B------:R-:W-:-:S13]  /*02e0*/  FSETP.NEU.FTZ.AND P1, PT, |R0|, +INF , PT ;  /* 0x7f8000000000780b */ /* 0x000fda0003f3d200 */
[----:B------:R-:W-:-:S04]  /*02f0*/  @P1 FFMA R9, R0, 1.84467440737095516160e+19, RZ ;  /* 0x5f80000000091823 */ /* 0x000fc800000000ff */
[----:B------:R-:W0:Y:S02]  /*0300*/  @P1 MUFU.RSQ R8, R9 ;  /* 0x0000000900081308 */ /* 0x000e240000001400 */
[----:B0-----:R-:W-:Y:S01]  /*0310*/  @P1 FMUL.FTZ R10, R9, R8 ;  /* 0x00000008090a1220 */ /* 0x001fe20000410000 */
[----:B------:R-:W-:Y:S01]  /*0320*/  @P1 FMUL.FTZ R12, R8, 0.5 ;  /* 0x3f000000080c1820 */ /* 0x000fe20000410000 */
[----:B------:R-:W-:Y:S02]  /*0330*/  @!P1 MOV R8, R0 ;  /* 0x0000000000089202 */ /* 0x000fe40000000f00 */
[----:B------:R-:W-:-:S04]  /*0340*/  @P1 FADD.FTZ R11, -R10, -RZ ;  /* 0x800000ff0a0b1221 */ /* 0x000fc80000010100 */
[----:B------:R-:W-:-:S04]  /*0350*/  @P1 FFMA R11, R10, R11, R9 ;  /* 0x0000000b0a0b1223 */ /* 0x000fc80000000009 */
[----:B------:R-:W-:-:S04]  /*0360*/  @P1 FFMA R11, R11, R12, R10 ;  /* 0x0000000c0b0b1223 */ /* 0x000fc8000000000a */
[----:B------:R-:W-:-:S07]  /*0370*/  @P1 FMUL.FTZ R8, R11, 2.3283064365386962891e-10 ;  /* 0x2f8000000b081820 */ /* 0x000fce0000410000 */
.L_x_232:
[----:B------:R-:W-:Y:S01]  /*0380*/  HFMA2 R9, -RZ, RZ, 0, 0 ;  /* 0x00000000ff097431 */ /* 0x000fe200000001ff */
[----:B------:R-:W-:Y:S02]  /*0390*/  MOV R11, R8 ;  /* 0x00000008000b7202 */ /* 0x000fe40000000f00 */
[----:B------:R-:W-:-:S04]  /*03a0*/  MOV R8, R13 ;  /* 0x0000000d00087202 */ /* 0x000fc80000000f00 */
[----:B------:R-:W-:Y:S05]  /*03b0*/  RET.REL.NODEC R8 `(_Z8_sqrt_32iPfS_) ;  /* 0xfffffffc08107950 */ /* 0x000fea0003c3ffff */
.L_x_233:
        /* <DEDUP_REMOVED lines=12> */
.L_x_626:


//--------------------- .text._Z9_sinpi_64iPdS_   --------------------------
	.section	.text._Z9_sinpi_64iPdS_,"ax",@progbits
	.align	128
        .global         _Z9_sinpi_64iPdS_
        .type           _Z9_sinpi_64iPdS_,@function
        .size           _Z9_sinpi_64iPdS_,(.L_x_675 - _Z9_sinpi_64iPdS_)
        .other          _Z9_sinpi_64iPdS_,@"STO_CUDA_ENTRY STV_DEFAULT"
_Z9_sinpi_64iPdS_:
.text._Z9_sinpi_64iPdS_:
        /* <DEDUP_REMOVED lines=12> */
[----:B------:R-:W4:Y:S01]  /*00c0*/  LDCU.64 UR10, c[0x4][0x10] ;  /* 0x01000200ff0a77ac */ /* 0x000f220008000a00 */
[----:B-1----:R-:W-:-:S07]  /*00d0*/  IMAD R0, R0, UR4, RZ ;  /* 0x0000000400007c24 */ /* 0x002fce000f8e02ff */
.L_x_234:
[----:B0-----:R-:W-:-:S06]  /*00e0*/  IMAD.WIDE R18, R29, 0x8, R16 ;  /* 0x000000081d127825 */ /* 0x001fcc00078e0210 */
[----:B--2---:R-:W2:Y:S02]  /*00f0*/  LDG.E.64 R18, desc[UR6][R18.64] ;  /* 0x0000000612127981 */ /* 0x004ea4000c1e1b00 */
[----:B--2---:R-:W-:Y:S02]  /*0100*/  VIADD R25, R19, 0x100000 ;  /* 0x0010000013197836 */ /* 0x004fe40000000000 */
[----:B------:R-:W-:-:S04]  /*0110*/  IMAD.MOV.U32 R24, RZ, RZ, R18 ;  /* 0x000000ffff187224 */ /* 0x000fc800078e0012 */
[----:B------:R-:W0:Y:S02]  /*0120*/  F2I.S64.F64 R20, R24 ;  /* 0x0000001800147311 */ /* 0x000e240000301900 */
[----:B0-----:R-:W-:-:S05]  /*0130*/  IMAD.SHL.U32 R12, R20, 0x40, RZ ;  /* 0x00000040140c7824 */ /* 0x001fca00078e00ff */
[----:B------:R-:W-:-:S04]  /*0140*/  LOP3.LUT R12, R12, 0x40, RZ, 0xc0, !PT ;  /* 0x000000400c0c7812 */ /* 0x000fc800078ec0ff */
[----:B----4-:R-:W-:-:S05]  /*0150*/  IADD3 R12, P0, PT, R12, UR10, RZ ;  /* 0x0000000a0c0c7c10 */ /* 0x010fca000ff1e0ff */
[----:B------:R-:W-:-:S05]  /*0160*/  IMAD.X R13, RZ, RZ, UR11, P0 ;  /* 0x0000000bff0d7e24 */ /* 0x000fca00080e06ff */
[----:B------:R-:W2:Y:S04]  /*0170*/  LDG.E.128.CONSTANT R4, desc[UR6][R12.64] ;  /* 0x000000060c047981 */ /* 0x000ea8000c1e9d00 */
[----:B------:R-:W4:Y:S04]  /*0180*/  LDG.E.128.CONSTANT R8, desc[UR6][R12.64+0x10] ;  /* 0x000010060c087981 */ /* 0x000f28000c1e9d00 */
[----:B------:R-:W5:Y:S01]  /*0190*/  LDG.E.128.CONSTANT R12, desc[UR6][R12.64+0x20] ;  /* 0x000020060c0c7981 */ /* 0x000f62000c1e9d00 */
[----:B------:R-:W0:Y:S01]  /*01a0*/  FRND.F64 R22, R24 ;  /* 0x0000001800167313 */ /* 0x000e220000301800 */
[----:B------:R-:W-:Y:S01]  /*01b0*/  UMOV UR8, 0x33145c07 ;  /* 0x33145c0700087882 */ /* 0x000fe20000000000 */
[----:B------:R-:W-:Y:S01]  /*01c0*/  UMOV UR9, 0x3ca1a626 ;  /* 0x3ca1a62600097882 */ /* 0x000fe20000000000 */
[----:B------:R-:W-:-:S04]  /*01d0*/  LOP3.LUT R21, R20, 0x1, RZ, 0xc0, !PT ;  /* 0x0000000114157812 */ /* 0x000fc800078ec0ff */
[----:B------:R-:W-:Y:S01]  /*01e0*/  ISETP.NE.U32.AND P0, PT, R21, 0x1, PT ;  /* 0x000000011500780c */ /* 0x000fe20003f05070 */
[----:B------:R-:W-:-:S03]  /*01f0*/  IMAD.MOV.U32 R21, RZ, RZ, 0x20fd8164 ;  /* 0x20fd8164ff157424 */ /* 0x000fc600078e00ff */
[----:B------:R-:W-:Y:S01]  /*0200*/  ISETP.NE.U32.AND.EX P0, PT, RZ, RZ, PT, P0 ;  /* 0x000000ffff00720c */ /* 0x000fe20003f05100 */
[----:B0-----:R-:W-:-:S03]  /*0210*/  DFMA R22, R22, -0.5, R18 ;  /* 0xbfe000001616782b */ /* 0x001fc60000000012 */
[----:B------:R-:W-:-:S05]  /*0220*/  FSEL R24, R21, -8.06006814911005101289e+34, !P0 ;  /* 0xf9785eba15187808 */ /* 0x000fca0004000000 */
[----:B------:R-:W-:Y:S01]  /*0230*/  DMUL R26, R22, UR8 ;  /* 0x00000008161a7c28 */ /* 0x000fe20008000000 */
[----:B------:R-:W-:Y:S01]  /*0240*/  UMOV UR8, 0x54442d18 ;  /* 0x54442d1800087882 */ /* 0x000fe20000000000 */
[----:B------:R-:W-:-:S06]  /*0250*/  UMOV UR9, 0x400921fb ;  /* 0x400921fb00097882 */ /* 0x000fcc0000000000 */
[----:B------:R-:W-:Y:S01]  /*0260*/  DFMA R22, R22, UR8, R26 ;  /* 0x0000000816167c2b */ /* 0x000fe2000800001a */
[----:B------:R-:W-:-:S05]  /*0270*/  IMAD.MOV.U32 R26, RZ, RZ, 0x3da8ff83 ;  /* 0x3da8ff83ff1a7424 */ /* 0x000fca00078e00ff */
[----:B------:R-:W-:Y:S02]  /*0280*/  FSEL R25, -R26, 0.11223486810922622681, !P0 ;  /* 0x3de5db651a197808 */ /* 0x000fe40004000100 */
[----:B------:R-:W-:-:S08]  /*0290*/  DMUL R26, R22, R22 ;  /* 0x00000016161a7228 */ /* 0x000fd00000000000 */
[----:B--2---:R-:W-:-:S08]  /*02a0*/  DFMA R4, R26, R24, R4 ;  /* 0x000000181a04722b */ /* 0x004fd00000000004 */
[C---:B------:R-:W-:Y:S01]  /*02b0*/  DFMA R4, R26.reuse, R4, R6 ;  /* 0x000000041a04722b */ /* 0x040fe20000000006 */
[----:B------:R-:W0:Y:S07]  /*02c0*/  FRND.F64.TRUNC R6, R18 ;  /* 0x0000001200067313 */ /* 0x000e2e000030d800 */
[----:B----4-:R-:W-:Y:S02]  /*02d0*/  DFMA R4, R26, R4, R8 ;  /* 0x000000041a04722b */ /* 0x010fe40000000008 */
[----:B------:R-:W-:-:S06]  /*02e0*/  DMUL R8, RZ, R18 ;  /* 0x00000012ff087228 */ /* 0x000fcc0000000000 */
[----:B------:R-:W-:Y:S02]  /*02f0*/  DFMA R4, R26, R4, R10 ;  /* 0x000000041a04722b */ /* 0x000fe4000000000a */
[----:B0-----:R-:W-:-:S06]  /*0300*/  DSETP.NEU.AND P1, PT, R18, R6, PT ;  /* 0x000000061200722a */ /* 0x001fcc0003f2d000 */
[----:B-----5:R-:W-:-:S08]  /*0310*/  DFMA R4, R26, R4, R12 ;  /* 0x000000041a04722b */ /* 0x020fd0000000000c */
[----:B------:R-:W-:-:S08]  /*0320*/  DFMA R4, R26, R4, R14 ;  /* 0x000000041a04722b */ /* 0x000fd0000000000e */
[-C--:B------:R-:W-:Y:S02]  /*0330*/  DFMA R22, R22, R4.reuse, R22 ;  /* 0x000000041616722b */ /* 0x080fe40000000016 */
[----:B------:R-:W-:-:S10]  /*0340*/  DFMA R4, R26, R4, 1 ;  /* 0x3ff000001a04742b */ /* 0x000fd40000000004 */
[----:B------:R-:W-:Y:S02]  /*0350*/  FSEL R10, R4, R22, !P0 ;  /* 0x00000016040a7208 */ /* 0x000fe40004000000 */
[----:B------:R-:W-:Y:S02]  /*0360*/  FSEL R11, R5, R23, !P0 ;  /* 0x00000017050b7208 */ /* 0x000fe40004000000 */
[----:B------:R-:W-:-:S04]  /*0370*/  LOP3.LUT P0, RZ, R20, 0x2, RZ, 0xc0, !PT ;  /* 0x0000000214ff7812 */ /* 0x000fc8000780c0ff */
[----:B------:R-:W-:-:S10]  /*0380*/  DADD R4, RZ, -R10 ;  /* 0x00000000ff047229 */ /* 0x000fd4000000080a */
[----:B------:R-:W-:Y:S02]  /*0390*/  FSEL R7, R10, R4, !P0 ;  /* 0x000000040a077208 */ /* 0x000fe40004000000 */
[----:B------:R-:W-:Y:S02]  /*03a0*/  FSEL R5, R11, R5, !P0 ;  /* 0x000000050b057208 */ /* 0x000fe40004000000 */
[----:B------:R-:W-:Y:S02]  /*03b0*/  FSEL R6, R8, R7, !P1 ;  /* 0x0000000708067208 */ /* 0x000fe40004800000 */
[----:B------:R-:W-:Y:S01]  /*03c0*/  FSEL R7, R9, R5, !P1 ;  /* 0x0000000509077208 */ /* 0x000fe20004800000 */
[----:B---3--:R-:W-:-:S04]  /*03d0*/  IMAD.WIDE R4, R29, 0x8, R2 ;  /* 0x000000081d047825 */ /* 0x008fc800078e0202 */
[----:B------:R-:W-:Y:S01]  /*03e0*/  IMAD.IADD R29, R0, 0x1, R29 ;  /* 0x00000001001d7824 */ /* 0x000fe200078e021d */
[----:B------:R1:W-:Y:S04]  /*03f0*/  STG.E.64 desc[UR6][R4.64], R6 ;  /* 0x0000000604007986 */ /* 0x0003e8000c101b06 */
[----:B------:R-:W-:-:S13]  /*0400*/  ISETP.GE.AND P0, PT, R29, UR5, PT ;  /* 0x000000051d007c0c */ /* 0x000fda000bf06270 */
[----:B-1----:R-:W-:Y:S05]  /*0410*/  @!P0 BRA `(.L_x_234) ;  /* 0xfffffffc00308947 */ /* 0x002fea000383ffff */
[----:B------:R-:W-:Y:S05]  /*0420*/  EXIT ;  /* 0x000000000000794d */ /* 0x000fea0003800000 */
.L_x_235:
        /* <DEDUP_REMOVED lines=13> */
.L_x_675:


//--------------------- .text._Z9_sinpi_32iPfS_   --------------------------
	.section	.text._Z9_sinpi_32iPfS_,"ax",@progbits
	.align	128
        .global         _Z9_sinpi_32iPfS_
        .type           _Z9_sinpi_32iPfS_,@function
        .size           _Z9_sinpi_32iPfS_,(.L_x_676 - _Z9_sinpi_32iPfS_)
        .other          _Z9_sinpi_32iPfS_,@"STO_CUDA_ENTRY STV_DEFAULT"
_Z9_sinpi_32iPfS_:
.text._Z9_sinpi_32iPfS_:
        /* <DEDUP_REMOVED lines=14> */
.L_x_236:
[----:B01----:R-:W-:-:S05]  /*00e0*/  IMAD.WIDE R2, R9, 0x4, R4 ;  /* 0x0000000409027825 */ /* 0x003fca00078e0204 */
[----:B--2---:R-:W2:Y:S01]  /*00f0*/  LDG.E R10, desc[UR6][R2.64] ;  /* 0x00000006020a7981 */ /* 0x004ea2000c1e1900 */
[----:B------:R-:W-:Y:S01]  /*0100*/  HFMA2 R14, -RZ, RZ, 1.6015625, 24.28125 ;  /* 0x3e684e12ff0e7431 */ /* 0x000fe200000001ff */
[----:B------:R-:W-:Y:S01]  /*0110*/  MOV R16, 0x3f17acc9 ;  /* 0x3f17acc900107802 */ /* 0x000fe20000000f00 */
[C---:B--2---:R-:W-:Y:S01]  /*0120*/  FADD R11, R10.reuse, R10 ;  /* 0x0000000a0a0b7221 */ /* 0x044fe20000000000 */
[----:B------:R-:W0:Y:S08]  /*0130*/  FRND.TRUNC R17, R10 ;  /* 0x0000000a00117307 */ /* 0x000e30000020d000 */
[----:B------:R-:W1:Y:S01]  /*0140*/  FRND R13, R11 ;  /* 0x0000000b000d7307 */ /* 0x000e620000201000 */
[----:B0-----:R-:W-:-:S07]  /*0150*/  FSETP.NEU.AND P2, PT, R10, R17, PT ;  /* 0x000000110a00720b */ /* 0x001fce0003f4d000 */
[----:B------:R-:W0:Y:S01]  /*0160*/  F2I.NTZ R12, R11 ;  /* 0x0000000b000c7305 */ /* 0x000e220000203100 */
[----:B-1----:R-:W-:-:S04]  /*0170*/  FFMA R0, R13, -0.5, R10 ;  /* 0xbf0000000d007823 */ /* 0x002fc8000000000a */
[----:B------:R-:W-:Y:S01]  /*0180*/  FMUL R13, R0, R0 ;  /* 0x00000000000d7220 */ /* 0x000fe20000400000 */
[----:B0-----:R-:W-:-:S03]  /*0190*/  LOP3.LUT R15, R12, 0x1, RZ, 0xc0, !PT ;  /* 0x000000010c0f7812 */ /* 0x001fc600078ec0ff */
[C---:B------:R-:W-:Y:S01]  /*01a0*/  FFMA R14, R13.reuse, R14, -1.334560394287109375 ;  /* 0xbfaad2e00d0e7423 */ /* 0x040fe2000000000e */
[----:B------:R-:W-:Y:S01]  /*01b0*/  FFMA R2, R13, -R16, 2.550144195556640625 ;  /* 0x402335900d027423 */ /* 0x000fe20000000810 */
[----:B------:R-:W-:Y:S01]  /*01c0*/  LOP3.LUT P1, RZ, R12, 0x2, RZ, 0xc0, !PT ;  /* 0x000000020cff7812 */ /* 0x000fe2000782c0ff */
[----:B------:R-:W-:Y:S01]  /*01d0*/  FFMA R3, R0, R13, RZ ;  /* 0x0000000d00037223 */ /* 0x000fe200000000ff */
[----:B------:R-:W-:Y:S01]  /*01e0*/  ISETP.NE.U32.AND P0, PT, R15, 0x1, PT ;  /* 0x000000010f00780c */ /* 0x000fe20003f05070 */
[C---:B------:R-:W-:Y:S01]  /*01f0*/  FFMA R14, R13.reuse, R14, 4.0586924552917480469 ;  /* 0x4081e0cf0d0e7423 */ /* 0x040fe2000000000e */
[----:B------:R-:W-:-:S03]  /*0200*/  FFMA R2, R13, R2, -5.1677198410034179688 ;  /* 0xc0a55df60d027423 */ /* 0x000fc60000000002 */
[----:B------:R-:W-:Y:S01]  /*0210*/  FFMA R14, R13, R14, -4.9348020553588867188 ;  /* 0xc09de9e60d0e7423 */ /* 0x000fe2000000000e */
[----:B------:R-:W-:-:S03]  /*0220*/  FFMA R3, R2, R3, RZ ;  /* 0x0000000302037223 */ /* 0x000fc600000000ff */
[----:B------:R-:W-:-:S04]  /*0230*/  FFMA R13, R13, R14, 1 ;  /* 0x3f8000000d0d7423 */ /* 0x000fc8000000000e */
[----:B------:R-:W-:Y:S01]  /*0240*/  @P0 FFMA R13, R0, 3.1415927410125732422, R3 ;  /* 0x40490fdb000d0823 */ /* 0x000fe20000000003 */
[----:B---3--:R-:W-:Y:S01]  /*0250*/  IMAD.WIDE R2, R9, 0x4, R6 ;  /* 0x0000000409027825 */ /* 0x008fe200078e0206 */
[----:B------:R-:W-:-:S03]  /*0260*/  IADD3 R9, PT, PT, R8, R9, RZ ;  /* 0x0000000908097210 */ /* 0x000fc60007ffe0ff */
[----:B------:R-:W-:Y:S01]  /*0270*/  @P1 FADD R13, RZ, -R13 ;  /* 0x8000000dff0d1221 */ /* 0x000fe20000000000 */
[----:B------:R-:W-:Y:S01]  /*0280*/  @!P2 FMUL R13, RZ, R10 ;  /* 0x0000000aff0da220 */ /* 0x000fe20000400000 */
[----:B------:R-:W-:-:S04]  /*0290*/  ISETP.GE.AND P0, PT, R9, UR5, PT ;  /* 0x0000000509007c0c */ /* 0x000fc8000bf06270 */
[----:B------:R1:W-:Y:S09]  /*02a0*/  STG.E desc[UR6][R2.64], R13 ;  /* 0x0000000d02007986 */ /* 0x0003f2000c101906 */
[----:B------:R-:W-:Y:S05]  /*02b0*/  @!P0 BRA `(.L_x_236) ;  /* 0xfffffffc00888947 */ /* 0x000fea000383ffff */
[----:B------:R-:W-:Y:S05]  /*02c0*/  EXIT ;  /* 0x000000000000794d */ /* 0x000fea0003800000 */
.L_x_237:
        /* <DEDUP_REMOVED lines=11> */
.L_x_676:


//--------------------- .text._Z8_sinh_64iPdS_    --------------------------
	.section	.text._Z8_sinh_64iPdS_,"ax",@progbits
	.align	128
        .global         _Z8_sinh_64iPdS_
        .type           _Z8_sinh_64iPdS_,@function
        .size           _Z8_sinh_64iPdS_,(.L_x_627 - _Z8_sinh_64iPdS_)
        .other          _Z8_sinh_64iPdS_,@"STO_CUDA_ENTRY STV_DEFAULT"
_Z8_sinh_64iPdS_:
.text._Z8_sinh_64iPdS_:
        /* <DEDUP_REMOVED lines=14> */
.L_x_243:
[----:B0-----:R-:W-:-:S06]  /*00e0*/  IMAD.WIDE R6, R17, 0x8, R10 ;  /* 0x0000000811067825 */ /* 0x001fcc00078e020a */
[----:B--2---:R-:W2:Y:S01]  /*00f0*/  LDG.E.64 R6, desc[UR6][R6.64] ;  /* 0x0000000606067981 */ /* 0x004ea2000c1e1b00 */
[----:B------:R-:W-:Y:S01]  /*0100*/  BSSY.RECONVERGENT B0, `(.L_x_238) ;  /* 0x0000077000007945 */ /* 0x000fe20003800200 */
[----:B--2---:R-:W-:Y:S01]  /*0110*/  LOP3.LUT R13, R7, 0x7fffffff, RZ, 0xc0, !PT ;  /* 0x7fffffff070d7812 */ /* 0x004fe200078ec0ff */
[----:B------:R-:W-:-:S03]  /*0120*/  IMAD.MOV.U32 R4, RZ, RZ, R6 ;  /* 0x000000ffff047224 */ /* 0x000fc600078e0006 */
[----:B------:R-:W-:Y:S01]  /*0130*/  ISETP.GT.U32.AND P0, PT, R13, 0x3fefffff, PT ;  /* 0x3fefffff0d00780c */ /* 0x000fe20003f04070 */
[----:B------:R-:W-:-:S12]  /*0140*/  IMAD.MOV.U32 R5, RZ, RZ, R13 ;  /* 0x000000ffff057224 */ /* 0x000fd800078e000d */
[----:B------:R-:W-:Y:S05]  /*0150*/  @P0 BRA `(.L_x_239) ;  /* 0x0000000000600947 */ /* 0x000fea0003800000 */
[----:B------:R-:W-:Y:S01]  /*0160*/  DMUL R2, R4, R4 ;  /* 0x0000000404027228 */ /* 0x000fe20000000000 */
[----:B------:R-:W-:Y:S01]  /*0170*/  IMAD.MOV.U32 R12, RZ, RZ, 0x61d87def ;  /* 0x61d87defff0c7424 */ /* 0x000fe200078e00ff */
[----:B------:R-:W-:Y:S01]  /*0180*/  UMOV UR4, 0xab274c53 ;  /* 0xab274c5300047882 */ /* 0x000fe20000000000 */
        /* <DEDUP_REMOVED lines=20> */
[----:B------:R-:W-:Y:S10]  /*02d0*/  BRA `(.L_x_240) ;  /* 0x0000000400647947 */ /* 0x000ff40003800000 */
.L_x_239:
[----:B------:R-:W-:Y:S01]  /*02e0*/  IMAD.MOV.U32 R2, RZ, RZ, 0x652b82fe ;  /* 0x652b82feff027424 */ /* 0x000fe200078e00ff */
[----:B------:R-:W-:Y:S01]  /*02f0*/  UMOV UR4, 0xfefa39ef ;  /* 0xfefa39ef00047882 */ /* 0x000fe20000000000 */
[----:B------:R-:W-:Y:S01]  /*0300*/  IMAD.MOV.U32 R3, RZ, RZ, 0x3ff71547 ;  /* 0x3ff71547ff037424 */ /* 0x000fe200078e00ff */
[----:B------:R-:W-:Y:S01]  /*0310*/  UMOV UR5, 0x3fe62e42 ;  /* 0x3fe62e4200057882 */ /* 0x000fe20000000000 */
[----:B------:R-:W-:Y:S01]  /*0320*/  IMAD.MOV.U32 R20, RZ, RZ, -0x7142ec33 ;  /* 0x8ebd13cdff147424 */ /* 0x000fe200078e00ff */
[----:B------:R-:W-:Y:S01]  /*0330*/  BSSY.RECONVERGENT B1, `(.L_x_241) ;  /* 0x000004d000017945 */ /* 0x000fe20003800200 */
[----:B------:R-:W-:Y:S02]  /*0340*/  IMAD.MOV.U32 R21, RZ, RZ, 0x3e5af86d ;  /* 0x3e5af86dff157424 */ /* 0x000fe400078e00ff */
[----:B------:R-:W-:-:S08]  /*0350*/  DFMA R2, R4, R2, 6.75539944105574400000e+15 ;  /* 0x433800000402742b */ /* 0x000fd00000000002 */
[----:B------:R-:W-:Y:S01]  /*0360*/  DADD R14, R2, -6.75539944105574400000e+15 ;  /* 0xc3380000020e7429 */ /* 0x000fe20000000000 */
[----:B------:R-:W-:Y:S02]  /*0370*/  IMAD.SHL.U32 R3, R13, 0x2, RZ ;  /* 0x000000020d037824 */ /* 0x000fe400078e00ff */
[----:B------:R-:W-:-:S03]  /*0380*/  VIADD R2, R2, 0xffffffff ;  /* 0xffffffff02027836 */ /* 0x000fc60000000000 */
[C---:B------:R-:W-:Y:S02]  /*0390*/  ISETP.GE.U32.AND P0, PT, R3.reuse, 0x7fb3e647, PT ;  /* 0x7fb3e6470300780c */ /* 0x040fe40003f06070 */
[----:B------:R-:W-:Y:S01]  /*03a0*/  DFMA R18, R14, -UR4, R4 ;  /* 0x800000040e127c2b */ /* 0x000fe20008000004 */
[----:B------:R-:W-:Y:S01]  /*03b0*/  UMOV UR4, 0x3b39803f ;  /* 0x3b39803f00047882 */ /* 0x000fe20000000000 */
[----:B------:R-:W-:Y:S01]  /*03c0*/  UMOV UR5, 0x3c7abc9e ;  /* 0x3c7abc9e00057882 */ /* 0x000fe20000000000 */
[----:B------:R-:W-:Y:S02]  /*03d0*/  SEL R2, R2, RZ, P0 ;  /* 0x000000ff02027207 */ /* 0x000fe40000000000 */
[----:B------:R-:W-:-:S03]  /*03e0*/  ISETP.NE.AND P1, PT, R3, RZ, PT ;  /* 0x000000ff0300720c */ /* 0x000fc60003f25270 */
[----:B------:R-:W-:Y:S01]  /*03f0*/  DFMA R18, R14, -UR4, R18 ;  /* 0x800000040e127c2b */ /* 0x000fe20008000012 */
[----:B------:R-:W-:Y:S01]  /*0400*/  UMOV UR4, 0x6acd15b6 ;  /* 0x6acd15b600047882 */ /* 0x000fe20000000000 */
[----:B------:R-:W-:-:S08]  /*0410*/  UMOV UR5, 0x3e21f407 ;  /* 0x3e21f40700057882 */ /* 0x000fd00000000000 */
[----:B------:R-:W-:Y:S02]  /*0420*/  FSEL R14, R6, R18, !P0 ;  /* 0x00000012060e7208 */ /* 0x000fe40004000000 */
[----:B------:R-:W-:Y:S02]  /*0430*/  FSEL R15, R13, R19, !P0 ;  /* 0x000000130d0f7208 */ /* 0x000fe40004000000 */
[C---:B------:R-:W-:Y:S02]  /*0440*/  ISETP.NE.AND P0, PT, R2.reuse, 0x400, PT ;  /* 0x000004000200780c */ /* 0x040fe40003f05270 */
[----:B------:R-:W-:Y:S02]  /*0450*/  LEA R2, R2, 0x3ff00000, 0x14 ;  /* 0x3ff0000002027811 */ /* 0x000fe400078ea0ff */
[----:B------:R-:W-:Y:S01]  /*0460*/  DFMA R18, R14, UR4, R20 ;  /* 0x000000040e127c2b */ /* 0x000fe20008000014 */
[----:B------:R-:W-:Y:S01]  /*0470*/  UMOV UR4, 0x92ba033d ;  /* 0x92ba033d00047882 */ /* 0x000fe20000000000 */
[----:B------:R-:W-:Y:S01]  /*0480*/  UMOV UR5, 0x3e927e50 ;  /* 0x3e927e5000057882 */ /* 0x000fe20000000000 */
[----:B------:R-:W-:Y:S01]  /*0490*/  SEL R21, R2, 0x7fe00000, P0 ;  /* 0x7fe0000002157807 */ /* 0x000fe20000000000 */
[----:B------:R-:W-:-:S04]  /*04a0*/  IMAD.MOV.U32 R20, RZ, RZ, RZ ;  /* 0x000000ffff147224 */ /* 0x000fc800078e00ff */
[----:B------:R-:W-:Y:S01]  /*04b0*/  DFMA R18, R14, R18, UR4 ;  /* 0x000000040e127e2b */ /* 0x000fe20008000012 */
[----:B------:R-:W-:Y:S01]  /*04c0*/  UMOV UR4, 0x6c5f9da1 ;  /* 0x6c5f9da100047882 */ /* 0x000fe20000000000 */
[----:B------:R-:W-:Y:S01]  /*04d0*/  UMOV UR5, 0x3ec71dde ;  /* 0x3ec71dde00057882 */ /* 0x000fe20000000000 */
[----:B------:R-:W-:-:S05]  /*04e0*/  DADD R22, R20, -0.5 ;  /* 0xbfe0000014167429 */ /* 0x000fca0000000000 */
        /* <DEDUP_REMOVED lines=19> */
[----:B------:R-:W-:-:S08]  /*0620*/  DFMA R18, R14, R18, 0.5 ;  /* 0x3fe000000e12742b */ /* 0x000fd00000000012 */
[----:B------:R-:W-:-:S08]  /*0630*/  DMUL R18, R14, R18 ;  /* 0x000000120e127228 */ /* 0x000fd00000000000 */
[----:B------:R-:W-:Y:S01]  /*0640*/  DFMA R18, R14, R18, R14 ;  /* 0x000000120e12722b */ /* 0x000fe2000000000e */
[----:B------:R-:W-:Y:S02]  /*0650*/  IMAD.MOV.U32 R14, RZ, RZ, 0x0 ;  /* 0x00000000ff0e7424 */ /* 0x000fe400078e00ff */
[----:B------:R-:W-:-:S05]  /*0660*/  IMAD.MOV.U32 R15, RZ, RZ, 0x3ff00000 ;  /* 0x3ff00000ff0f7424 */ /* 0x000fca00078e00ff */
[----:B------:R-:W-:-:S08]  /*0670*/  DFMA R18, R18, R20, R22 ;  /* 0x000000141212722b */ /* 0x000fd00000000016 */
[----:B------:R-:W-:-:S10]  /*0680*/  DADD R2, R18, R18 ;  /* 0x0000000012027229 */ /* 0x000fd40000000012 */
[----:B------:R-:W-:Y:S01]  /*0690*/  FSEL R21, R2, R18, !P0 ;  /* 0x0000001202157208 */ /* 0x000fe20004000000 */
[----:B------:R-:W-:Y:S01]  /*06a0*/  IMAD.MOV.U32 R2, RZ, RZ, 0x1 ;  /* 0x00000001ff027424 */ /* 0x000fe200078e00ff */
[----:B------:R-:W-:Y:S02]  /*06b0*/  @P1 FSEL R13, R3, R19, !P0 ;  /* 0x00000013030d1208 */ /* 0x000fe40004000000 */
[----:B------:R-:W-:Y:S02]  /*06c0*/  FSEL R12, R6, R21, !P1 ;  /* 0x00000015060c7208 */ /* 0x000fe40004800000 */
[----:B------:R-:W-:-:S04]  /*06d0*/  FSETP.GEU.AND P1, PT, |R13|, 6.5827683646048100446e-37, PT ;  /* 0x036000000d00780b */ /* 0x000fc80003f2e200 */
[----:B------:R-:W-:-:S06]  /*06e0*/  DFMA R18, R12, 2, R14 ;  /* 0x400000000c12782b */ /* 0x000fcc000000000e */
        /* <DEDUP_REMOVED lines=13> */
[----:B------:R-:W-:-:S07]  /*07c0*/  MOV R16, 0x7e0 ;  /* 0x000007e000107802 */ /* 0x000fce0000000f00 */
[----:B---34-:R-:W-:Y:S05]  /*07d0*/  CALL.REL.NOINC `($__internal_10_$__cuda_sm20_div_rn_f64_full) ;  /* 0x0000000000447944 */ /* 0x018fea0003c00000 */
[----:B------:R-:W-:Y:S02]  /*07e0*/  IMAD.MOV.U32 R2, RZ, RZ, R24 ;  /* 0x000000ffff027224 */ /* 0x000fe400078e0018 */
[----:B------:R-:W-:-:S07]  /*07f0*/  IMAD.MOV.U32 R3, RZ, RZ, R25 ;  /* 0x000000ffff037224 */ /* 0x000fce00078e0019 */
.L_x_242:
[----:B----4-:R-:W-:Y:S05]  /*0800*/  BSYNC.RECONVERGENT B1 ;  /* 0x0000000000017941 */ /* 0x010fea0003800200 */
.L_x_241:
[----:B------:R-:W-:Y:S01]  /*0810*/  DADD R2, R12, R2 ;  /* 0x000000000c027229 */ /* 0x000fe20000000002 */
[----:B------:R-:W-:Y:S01]  /*0820*/  UMOV UR4, 0x8fb9f87e ;  /* 0x8fb9f87e00047882 */ /* 0x000fe20000000000 */
[----:B------:R-:W-:Y:S02]  /*0830*/  UMOV UR5, 0x408633ce ;  /* 0x408633ce00057882 */ /* 0x000fe40000000000 */
[----:B------:R-:W-:-:S06]  /*0840*/  DSETP.GE.AND P0, PT, R4, UR4, PT ;  /* 0x0000000404007e2a */ /* 0x000fcc000bf06000 */
[----:B------:R-:W-:Y:S02]  /*0850*/  FSEL R4, R2, RZ, !P0 ;  /* 0x000000ff02047208 */ /* 0x000fe40004000000 */
[----:B------:R-:W-:-:S07]  /*0860*/  FSEL R5, R3, +QNAN , !P0 ;  /* 0x7ff0000003057808 */ /* 0x000fce0004000000 */
.L_x_240:
[----:B----4-:R-:W-:Y:S05]  /*0870*/  BSYNC.RECONVERGENT B0 ;  /* 0x0000000000007941 */ /* 0x010fea0003800200 */
.L_x_238:
[----:B------:R-:W-:Y:S01]  /*0880*/  LOP3.LUT R5, R5, 0x80000000, R7, 0xb8, !PT ;  /* 0x8000000005057812 */ /* 0x000fe200078eb807 */
[----:B---3--:R-:W-:-:S04]  /*0890*/  IMAD.WIDE R2, R17, 0x8, R8 ;  /* 0x0000000811027825 */ /* 0x008fc800078e0208 */
[----:B------:R-:W-:Y:S01]  /*08a0*/  IMAD.IADD R17, R0, 0x1, R17 ;  /* 0x0000000100117824 */ /* 0x000fe200078e0211 */
[----:B------:R1:W-:Y:S04]  /*08b0*/  STG.E.64 desc[UR6][R2.64], R4 ;  /* 0x0000000402007986 */ /* 0x0003e8000c101b06 */
[----:B------:R-:W-:-:S13]  /*08c0*/  ISETP.GE.AND P0, PT, R17, UR8, PT ;  /* 0x0000000811007c0c */ /* 0x000fda000bf06270 */
[----:B-1----:R-:W-:Y:S05]  /*08d0*/  @!P0 BRA `(.L_x_243) ;  /* 0xfffffff800008947 */ /* 0x002fea000383ffff */
[----:B------:R-:W-:Y:S05]  /*08e0*/  EXIT ;  /* 0x000000000000794d */ /* 0x000fea0003800000 */
        .weak           $__internal_10_$__cuda_sm20_div_rn_f64_full
        .type           $__internal_10_$__cuda_sm20_div_rn_f64_full,@function
        .size           $__internal_10_$__cuda_sm20_div_rn_f64_full,(.L_x_627 - $__internal_10_$__cuda_sm20_div_rn_f64_full)
$__internal_10_$__cuda_sm20_div_rn_f64_full:
[----:B------:R-:W-:Y:S01]  /*08f0*/  FSETP.GEU.AND P2, PT, |R15|, 1.469367938527859385e-39, PT ;  /* 0x001000000f00780b */ /* 0x000fe20003f4e200 */
[----:B------:R-:W-:Y:S01]  /*0900*/  IMAD.MOV.U32 R25, RZ, RZ, 0x1ca00000 ;  /* 0x1ca00000ff197424 */ /* 0x000fe200078e00ff */
[C---:B------:R-:W-:Y:S01]  /*0910*/  FSETP.GEU.AND P0, PT, |R19|.reuse, 1.469367938527859385e-39, PT ;  /* 0x001000001300780b */ /* 0x040fe20003f0e200 */
[----:B------:R-:W-:Y:S01]  /*0920*/  IMAD.MOV.U32 R14, RZ, RZ, R12 ;  /* 0x000000ffff0e7224 */ /* 0x000fe200078e000c */
[----:B------:R-:W-:Y:S01]  /*0930*/  LOP3.LUT R2, R19, 0x800fffff, RZ, 0xc0, !PT ;  /* 0x800fffff13027812 */ /* 0x000fe200078ec0ff */
[----:B------:R-:W-:Y:S01]  /*0940*/  IMAD.MOV.U32 R22, RZ, RZ, 0x1 ;  /* 0x00000001ff167424 */ /* 0x000fe200078e00ff */
[----:B------:R-:W-:Y:S01]  /*0950*/  LOP3.LUT R24, R15, 0x7ff00000, RZ, 0xc0, !PT ;  /* 0x7ff000000f187812 */ /* 0x000fe200078ec0ff */
[----:B------:R-:W-:Y:S01]  /*0960*/  IMAD.MOV.U32 R20, RZ, RZ, R14 ;  /* 0x000000ffff147224 */ /* 0x000fe200078e000e */
[----:B------:R-:W-:Y:S01]  /*0970*/  LOP3.LUT R3, R2, 0x3ff00000, RZ, 0xfc, !PT ;  /* 0x3ff0000002037812 */ /* 0x000fe200078efcff */
[----:B------:R-:W-:Y:S01]  /*0980*/  IMAD.MOV.U32 R2, RZ, RZ, R18 ;  /* 0x000000ffff027224 */ /* 0x000fe200078e0012 */
[C---:B------:R-:W-:Y:S01]  /*0990*/  LOP3.LUT R27, R19.reuse, 0x7ff00000, RZ, 0xc0, !PT ;  /* 0x7ff00000131b7812 */ /* 0x040fe200078ec0ff */
[----:B------:R-:W-:Y:S01]  /*09a0*/  IMAD.MOV.U32 R26, RZ, RZ, R24 ;  /* 0x000000ffff1a7224 */ /* 0x000fe200078e0018 */
[----:B------:R-:W-:Y:S01]  /*09b0*/  BSSY.RECONVERGENT B2, `(.L_x_244) ;  /* 0x000004c000027945 */ /* 0x000fe20003800200 */
[----:B------:R-:W-:Y:S01]  /*09c0*/  @!P2 LOP3.LUT R21, R19, 0x7ff00000, RZ, 0xc0, !PT ;  /* 0x7ff000001315a812 */ /* 0x000fe200078ec0ff */
[----:B------:R-:W-:Y:S01]  /*09d0*/  @!P2 IMAD.MOV.U32 R28, RZ, RZ, RZ ;  /* 0x000000ffff1ca224 */ /* 0x000fe200078e00ff */
[----:B------:R-:W-:Y:S01]  /*09e0*/  @!P0 DMUL R2, R18, 8.98846567431157953865e+307 ;  /* 0x7fe0000012028828 */ /* 0x000fe20000000000 */
[----:B------:R-:W-:-:S02]  /*09f0*/  ISETP.GE.U32.AND P1, PT, R24, R27, PT ;  /* 0x0000001b1800720c */ /* 0x000fc40003f26070 */
[----:B------:R-:W-:Y:S02]  /*0a00*/  @!P2 ISETP.GE.U32.AND P3, PT, R24, R21, PT ;  /* 0x000000151800a20c */ /* 0x000fe40003f66070 */
[C---:B------:R-:W-:Y:S01]  /*0a10*/  SEL R21, R25.reuse, 0x63400000, !P1 ;  /* 0x6340000019157807 */ /* 0x040fe20004800000 */
[----:B------:R-:W0:Y:S01]  /*0a20*/  MUFU.RCP64H R23, R3 ;  /* 0x0000000300177308 */ /* 0x000e220000001800 */
[----:B------:R-:W-:Y:S02]  /*0a30*/  @!P2 SEL R29, R25, 0x63400000, !P3 ;  /* 0x63400000191da807 */ /* 0x000fe40005800000 */
[--C-:B------:R-:W-:Y:S02]  /*0a40*/  LOP3.LUT R21, R21, 0x800fffff, R15.reuse, 0xf8, !PT ;  /* 0x800fffff15157812 */ /* 0x100fe400078ef80f */
[----:B------:R-:W-:Y:S02]  /*0a50*/  @!P2 LOP3.LUT R29, R29, 0x80000000, R15, 0xf8, !PT ;  /* 0x800000001d1da812 */ /* 0x000fe400078ef80f */
[----:B------:R-:W-:-:S02]  /*0a60*/  @!P0 LOP3.LUT R27, R3, 0x7ff00000, RZ, 0xc0, !PT ;  /* 0x7ff00000031b8812 */ /* 0x000fc400078ec0ff */
[----:B------:R-:W-:-:S06]  /*0a70*/  @!P2 LOP3.LUT R29, R29, 0x100000, RZ, 0xfc, !PT ;  /* 0x001000001d1da812 */ /* 0x000fcc00078efcff */
[----:B------:R-:W-:Y:S02]  /*0a80*/  @!P2 DFMA R20, R20, 2, -R28 ;  /* 0x400000001414a82b */ /* 0x000fe4000000081c */
[----:B0-----:R-:W-:-:S08]  /*0a90*/  DFMA R28, R22, -R2, 1 ;  /* 0x3ff00000161c742b */ /* 0x001fd00000000802 */
[----:B------:R-:W-:Y:S01]  /*0aa0*/  DFMA R28, R28, R28, R28 ;  /* 0x0000001c1c1c722b */ /* 0x000fe2000000001c */
[----:B------:R-:W-:-:S07]  /*0ab0*/  @!P2 LOP3.LUT R26, R21, 0x7ff00000, RZ, 0xc0, !PT ;  /* 0x7ff00000151aa812 */ /* 0x000fce00078ec0ff */
[----:B------:R-:W-:-:S08]  /*0ac0*/  DFMA R28, R22, R28, R22 ;  /* 0x0000001c161c722b */ /* 0x000fd00000000016 */
[----:B------:R-:W-:-:S08]  /*0ad0*/  DFMA R22, R28, -R2, 1 ;  /* 0x3ff000001c16742b */ /* 0x000fd00000000802 */
[----:B------:R-:W-:-:S08]  /*0ae0*/  DFMA R22, R28, R22, R28 ;  /* 0x000000161c16722b */ /* 0x000fd0000000001c */
[----:B------:R-:W-:-:S08]  /*0af0*/  DMUL R28, R22, R20 ;  /* 0x00000014161c7228 */ /* 0x000fd00000000000 */
[----:B------:R-:W-:-:S08]  /*0b00*/  DFMA R30, R28, -R2, R20 ;  /* 0x800000021c1e722b */ /* 0x000fd00000000014 */
[----:B------:R-:W-:Y:S01]  /*0b10*/  DFMA R22, R22, R30, R28 ;  /* 0x0000001e1616722b */ /* 0x000fe2000000001c */
[----:B------:R-:W-:-:S05]  /*0b20*/  VIADD R28, R26, 0xffffffff ;  /* 0xffffffff1a1c7836 */ /* 0x000fca0000000000 */
[----:B------:R-:W-:Y:S01]  /*0b30*/  ISETP.GT.U32.AND P0, PT, R28, 0x7feffffe, PT ;  /* 0x7feffffe1c00780c */ /* 0x000fe20003f04070 */
[----:B------:R-:W-:-:S05]  /*0b40*/  VIADD R28, R27, 0xffffffff ;  /* 0xffffffff1b1c7836 */ /* 0x000fca0000000000 */
[----:B------:R-:W-:-:S13]  /*0b50*/  ISETP.GT.U32.OR P0, PT, R28, 0x7feffffe, P0 ;  /* 0x7feffffe1c00780c */ /* 0x000fda0000704470 */
        /* <DEDUP_REMOVED lines=19> */
[----:B------:R-:W-:Y:S01]  /*0c90*/  DMUL.RP R14, R22, R14 ;  /* 0x0000000e160e7228 */ /* 0x000fe20000008000 */
[----:B------:R-:W-:-:S06]  /*0ca0*/  IMAD.MOV.U32 R2, RZ, RZ, RZ ;  /* 0x000000ffff027224 */ /* 0x000fcc00078e00ff */
[----:B------:R-:W-:-:S03]  /*0cb0*/  DFMA R2, R24, -R2, R22 ;  /* 0x800000021802722b */ /* 0x000fc60000000016 */
[----:B------:R-:W-:-:S03]  /*0cc0*/  LOP3.LUT R19, R15, R19, RZ, 0x3c, !PT ;  /* 0x000000130f137212 */ /* 0x000fc600078e3cff */
[----:B------:R-:W-:-:S04]  /*0cd0*/  IADD3 R2, PT, PT, -R26, -0x43300000, RZ ;  /* 0xbcd000001a027810 */ /* 0x000fc80007ffe1ff */
[----:B------:R-:W-:-:S04]  /*0ce0*/  FSETP.NEU.AND P0, PT, |R3|, R2, PT ;  /* 0x000000020300720b */ /* 0x000fc80003f0d200 */
[----:B------:R-:W-:Y:S02]  /*0cf0*/  FSEL R24, R14, R24, !P0 ;  /* 0x000000180e187208 */ /* 0x000fe40004000000 */
[----:B------:R-:W-:Y:S01]  /*0d00*/  FSEL R25, R19, R25, !P0 ;  /* 0x0000001913197208 */ /* 0x000fe20004000000 */
[----:B------:R-:W-:Y:S06]  /*0d10*/  BRA `(.L_x_246) ;  /* 0x0000000000547947 */ /* 0x000fec0003800000 */
.L_x_245:
        /* <DEDUP_REMOVED lines=16> */
.L_x_248:
[----:B------:R-:W-:Y:S01]  /*0e20*/  LOP3.LUT R25, R19, 0x80000, RZ, 0xfc, !PT ;  /* 0x0008000013197812 */ /* 0x000fe200078efcff */
[----:B------:R-:W-:Y:S01]  /*0e30*/  IMAD.MOV.U32 R24, RZ, RZ, R18 ;  /* 0x000000ffff187224 */ /* 0x000fe200078e0012 */
[----:B------:R-:W-:Y:S06]  /*0e40*/  BRA `(.L_x_246) ;  /* 0x0000000000087947 */ /* 0x000fec0003800000 */
.L_x_247:
[----:B------:R-:W-:Y:S01]  /*0e50*/  LOP3.LUT R25, R15, 0x80000, RZ, 0xfc, !PT ;  /* 0x000800000f197812 */ /* 0x000fe200078efcff */
[----:B------:R-:W-:-:S07]  /*0e60*/  IMAD.MOV.U32 R24, RZ, RZ, R14 ;  /* 0x000000ffff187224 */ /* 0x000fce00078e000e */
.L_x_246:
[----:B------:R-:W-:Y:S05]  /*0e70*/  BSYNC.RECONVERGENT B2 ;  /* 0x0000000000027941 */ /* 0x000fea0003800200 */
.L_x_244:
[----:B------:R-:W-:Y:S02]  /*0e80*/  IMAD.MOV.U32 R2, RZ, RZ, R16 ;  /* 0x000000ffff027224 */ /* 0x000fe400078e0010 */
[----:B------:R-:W-:-:S04]  /*0e90*/  IMAD.MOV.U32 R3, RZ, RZ, 0x0 ;  /* 0x00000000ff037424 */ /* 0x000fc800078e00ff */
[----:B------:R-:W-:Y:S05]  /*0ea0*/  RET.REL.NODEC R2 `(_Z8_sinh_64iPdS_) ;  /* 0xfffffff002547950 */ /* 0x000fea0003c3ffff */
.L_x_249:
        /* <DEDUP_REMOVED lines=13> */
.L_x_627:


//--------------------- .text._Z8_sinh_32iPfS_    --------------------------
	.section	.text._Z8_sinh_32iPfS_,"ax",@progbits
	.align	128
        .global         _Z8_sinh_32iPfS_
        .type           _Z8_sinh_32iPfS_,@function
        .size           _Z8_sinh_32iPfS_,(.L_x_678 - _Z8_sinh_32iPfS_)
        .other          _Z8_sinh_32iPfS_,@"STO_CUDA_ENTRY STV_DEFAULT"
_Z8_sinh_32iPfS_:
.text._Z8_sinh_32iPfS_:
        /* <DEDUP_REMOVED lines=13> */
.L_x_250:
[----:B0-----:R-:W-:-:S05]  /*00d0*/  IMAD.WIDE R8, R7, 0x4, R2 ;  /* 0x0000000407087825 */ /* 0x001fca00078e0202 */
[----:B--2---:R0:W2:Y:S01]  /*00e0*/  LDG.E R6, desc[UR6][R8.64] ;  /* 0x0000000608067981 */ /* 0x0040a2000c1e1900 */
[----:B------:R-:W-:Y:S01]  /*00f0*/  HFMA2 R11, -RZ, RZ, 3.4921875, 0 ;  /* 0x42fc0000ff0b7431 */ /* 0x000fe200000001ff */
[----:B0-----:R-:W-:Y:S01]  /*0100*/  MOV R9, 0x363d0ada ;  /* 0x363d0ada00097802 */ /* 0x001fe20000000f00 */
[----:B--2---:R-:W-:-:S06]  /*0110*/  FMUL R10, |R6|, 1.4426950216293334961 ;  /* 0x3fb8aa3b060a7820 */ /* 0x004fcc0000400200 */
[----:B------:R-:W0:Y:S02]  /*0120*/  FRND.TRUNC R10, R10 ;  /* 0x0000000a000a7307 */ /* 0x000e24000020d000 */
[----:B0-----:R-:W-:Y:S02]  /*0130*/  FSETP.GT.AND P0, PT, |R10|, 126, PT ;  /* 0x42fc00000a00780b */ /* 0x001fe40003f04200 */
[----:B------:R-:W-:-:S04]  /*0140*/  LOP3.LUT R11, R11, 0x80000000, R10, 0xb8, !PT ;  /* 0x800000000b0b7812 */ /* 0x000fc800078eb80a */
[----:B------:R-:W-:Y:S01]  /*0150*/  FSEL R11, R11, R10, P0 ;  /* 0x0000000a0b0b7208 */ /* 0x000fe20000000000 */
[C---:B------:R-:W-:Y:S01]  /*0160*/  FMUL R10, R6.reuse, R6 ;  /* 0x00000006060a7220 */ /* 0x040fe20000400000 */
[----:B------:R-:W-:-:S03]  /*0170*/  FSETP.GE.AND P0, PT, |R6|, 1, PT ;  /* 0x3f8000000600780b */ /* 0x000fc60003f06200 */
[----:B------:R-:W-:Y:S01]  /*0180*/  FFMA R12, R11, -0.69314718246459960938, |R6| ;  /* 0xbf3172180b0c7823 */ /* 0x000fe20000000406 */
[----:B------:R-:W-:-:S03]  /*0190*/  FFMA R9, R10, R9, 0.00019836159481201320887 ;  /* 0x394fff490a097423 */ /* 0x000fc60000000009 */
[C---:B------:R-:W-:Y:S01]  /*01a0*/  FFMA R12, R11.reuse, 1.9046542121259335545e-09, R12 ;  /* 0x3102e3080b0c7823 */ /* 0x040fe2000000000c */
[----:B------:R-:W-:Y:S01]  /*01b0*/  FADD R11, R11, 12583037 ;  /* 0x4b40007d0b0b7421 */ /* 0x000fe20000000000 */
[----:B------:R-:W-:Y:S02]  /*01c0*/  FFMA R13, R10, R9, 0.0083333496004343032837 ;  /* 0x3c08889a0a0d7423 */ /* 0x000fe40000000009 */
[----:B------:R-:W-:Y:S02]  /*01d0*/  FMUL R12, R12, 1.4426950216293334961 ;  /* 0x3fb8aa3b0c0c7820 */ /* 0x000fe40000400000 */
[----:B------:R-:W-:Y:S01]  /*01e0*/  SHF.L.U32 R11, R11, 0x17, RZ ;  /* 0x000000170b0b7819 */ /* 0x000fe200000006ff */
[----:B------:R-:W-:-:S03]  /*01f0*/  FFMA R13, R10, R13, 0.16666667163372039795 ;  /* 0x3e2aaaab0a0d7423 */ /* 0x000fc6000000000d */
[----:B------:R-:W0:Y:S01]  /*0200*/  MUFU.EX2 R12, R12 ;  /* 0x0000000c000c7308 */ /* 0x000e220000000800 */
[----:B------:R-:W-:Y:S01]  /*0210*/  FMUL R13, R10, R13 ;  /* 0x0000000d0a0d7220 */ /* 0x000fe20000400000 */
[----:B0-----:R-:W-:-:S06]  /*0220*/  FMUL R11, R11, R12 ;  /* 0x0000000c0b0b7220 */ /* 0x001fcc0000400000 */
[----:B------:R-:W0:Y:S02]  /*0230*/  MUFU.RCP R8, R11 ;  /* 0x0000000b00087308 */ /* 0x000e240000001000 */
[----:B0-----:R-:W-:-:S04]  /*0240*/  FMUL.FTZ R8, R8, -0.125 ;  /* 0xbe00000008087820 */ /* 0x001fc80000410000 */
[----:B------:R-:W-:-:S05]  /*0250*/  FFMA R9, R11, 2, R8 ;  /* 0x400000000b097823 */ /* 0x000fca0000000008 */
        /* <DEDUP_REMOVED lines=8> */
.L_x_251:
        /* <DEDUP_REMOVED lines=10> */
.L_x_678:


//--------------------- .text._Z7_sin_64iPdS_     --------------------------
	.section	.text._Z7_sin_64iPdS_,"ax",@progbits
	.align	128
        .global         _Z7_sin_64iPdS_
        .type           _Z7_sin_64iPdS_,@function
        .size           _Z7_sin_64iPdS_,(.L_x_628 - _Z7_sin_64iPdS_)
        .other          _Z7_sin_64iPdS_,@"STO_CUDA_ENTRY STV_DEFAULT"
_Z7_sin_64iPdS_:
.text._Z7_sin_64iPdS_:
        /* <DEDUP_REMOVED lines=14> */
[----:B------:R-:W0:Y:S01]  /*00e0*/  LDCU.64 UR8, c[0x4][0x10] ;  /* 0x01000200ff0877ac */ /* 0x000e220008000a00 */
[----:B-1----:R-:W-:-:S07]  /*00f0*/  IMAD R3, R3, UR4, RZ ;  /* 0x0000000403037c24 */ /* 0x002fce000f8e02ff */
.L_x_254:
[----:B0-----:R-:W-:-:S06]  /*0100*/  IMAD.WIDE R10, R0, 0x8, R6 ;  /* 0x00000008000a7825 */ /* 0x001fcc00078e0206 */
[----:B--2---:R-:W2:Y:S01]  /*0110*/  LDG.E.64 R10, desc[UR6][R10.64] ;  /* 0x000000060a0a7981 */ /* 0x004ea2000c1e1b00 */
[----:B------:R-:W-:Y:S01]  /*0120*/  BSSY.RECONVERGENT B0, `(.L_x_252) ;  /* 0x000001a000007945 */ /* 0x000fe20003800200 */
[----:B--2---:R-:W-:-:S14]  /*0130*/  DSETP.NEU.AND P0, PT, |R10|, +INF , PT ;  /* 0x7ff000000a00742a */ /* 0x004fdc0003f0d200 */
[----:B------:R-:W-:Y:S01]  /*0140*/  @!P0 DMUL R20, RZ, R10 ;  /* 0x0000000aff148228 */ /* 0x000fe20000000000 */
[----:B------:R-:W-:Y:S01]  /*0150*/  @!P0 IMAD.MOV.U32 R2, RZ, RZ, RZ ;  /* 0x000000ffff028224 */ /* 0x000fe200078e00ff */
[----:B------:R-:W-:Y:S09]  /*0160*/  @!P0 BRA `(.L_x_253) ;  /* 0x0000000000548947 */ /* 0x000ff20003800000 */
[----:B------:R-:W-:Y:S01]  /*0170*/  UMOV UR4, 0x6dc9c883 ;  /* 0x6dc9c88300047882 */ /* 0x000fe20000000000 */
[----:B------:R-:W-:Y:S01]  /*0180*/  UMOV UR5, 0x3fe45f30 ;  /* 0x3fe45f3000057882 */ /* 0x000fe20000000000 */
[C---:B------:R-:W-:Y:S02]  /*0190*/  DSETP.GE.AND P0, PT, |R10|.reuse, 2.14748364800000000000e+09, PT ;  /* 0x41e000000a00742a */ /* 0x040fe40003f06200 */
[----:B------:R-:W-:Y:S01]  /*01a0*/  DMUL R8, R10, UR4 ;  /* 0x000000040a087c28 */ /* 0x000fe20008000000 */
[----:B------:R-:W-:Y:S01]  /*01b0*/  UMOV UR4, 0x54442d18 ;  /* 0x54442d1800047882 */ /* 0x000fe20000000000 */
[----:B------:R-:W-:-:S04]  /*01c0*/  UMOV UR5, 0x3ff921fb ;  /* 0x3ff921fb00057882 */ /* 0x000fc80000000000 */
        /* <DEDUP_REMOVED lines=11> */
[----:B---34-:R-:W-:Y:S05]  /*0280*/  CALL.REL.NOINC `($_Z7_sin_64iPdS_$__internal_trig_reduction_slowpathd) ;  /* 0x0000000000987944 */ /* 0x018fea0003c00000 */
[----:B------:R-:W-:Y:S02]  /*0290*/  IMAD.MOV.U32 R2, RZ, RZ, R10 ;  /* 0x000000ffff027224 */ /* 0x000fe400078e000a */
[----:B------:R-:W-:Y:S02]  /*02a0*/  IMAD.MOV.U32 R20, RZ, RZ, R12 ;  /* 0x000000ffff147224 */ /* 0x000fe400078e000c */
[----:B------:R-:W-:-:S07]  /*02b0*/  IMAD.MOV.U32 R21, RZ, RZ, R13 ;  /* 0x000000ffff157224 */ /* 0x000fce00078e000d */
.L_x_253:
[----:B----4-:R-:W-:Y:S05]  /*02c0*/  BSYNC.RECONVERGENT B0 ;  /* 0x0000000000007941 */ /* 0x010fea0003800200 */
.L_x_252:
[----:B------:R-:W-:-:S05]  /*02d0*/  IMAD.SHL.U32 R8, R2, 0x40, RZ ;  /* 0x0000004002087824 */ /* 0x000fca00078e00ff */
[----:B------:R-:W-:-:S04]  /*02e0*/  LOP3.LUT R8, R8, 0x40, RZ, 0xc0, !PT ;  /* 0x0000004008087812 */ /* 0x000fc800078ec0ff */
[----:B------:R-:W-:-:S05]  /*02f0*/  IADD3 R26, P0, PT, R8, UR8, RZ ;  /* 0x00000008081a7c10 */ /* 0x000fca000ff1e0ff */
[----:B------:R-:W-:-:S05]  /*0300*/  IMAD.X R27, RZ, RZ, UR9, P0 ;  /* 0x00000009ff1b7e24 */ /* 0x000fca00080e06ff */
[----:B------:R-:W2:Y:S04]  /*0310*/  LDG.E.128.CONSTANT R8, desc[UR6][R26.64] ;  /* 0x000000061a087981 */ /* 0x000ea8000c1e9d00 */
[----:B------:R-:W4:Y:S04]  /*0320*/  LDG.E.128.CONSTANT R12, desc[UR6][R26.64+0x10] ;  /* 0x000010061a0c7981 */ /* 0x000f28000c1e9d00 */
[----:B------:R-:W5:Y:S01]  /*0330*/  LDG.E.128.CONSTANT R16, desc[UR6][R26.64+0x20] ;  /* 0x000020061a107981 */ /* 0x000f62000c1e9d00 */
[----:B------:R-:W-:Y:S01]  /*0340*/  LOP3.LUT R22, R2, 0x1, RZ, 0xc0, !PT ;  /* 0x0000000102167812 */ /* 0x000fe200078ec0ff */
[----:B------:R-:W-:-:S02]  /*0350*/  IMAD.MOV.U32 R24, RZ, RZ, 0x20fd8164 ;  /* 0x20fd8164ff187424 */ /* 0x000fc400078e00ff */
[----:B------:R-:W-:Y:S01]  /*0360*/  IMAD.MOV.U32 R25, RZ, RZ, 0x3da8ff83 ;  /* 0x3da8ff83ff197424 */ /* 0x000fe200078e00ff */
[----:B------:R-:W-:Y:S01]  /*0370*/  ISETP.NE.U32.AND P0, PT, R22, 0x1, PT ;  /* 0x000000011600780c */ /* 0x000fe20003f05070 */
[----:B------:R-:W-:-:S03]  /*0380*/  DMUL R22, R20, R20 ;  /* 0x0000001414167228 */ /* 0x000fc60000000000 */
[----:B------:R-:W-:Y:S02]  /*0390*/  FSEL R24, R24, -8.06006814911005101289e+34, !P0 ;  /* 0xf9785eba18187808 */ /* 0x000fe40004000000 */
[----:B------:R-:W-:-:S06]  /*03a0*/  FSEL R25, -R25, 0.11223486810922622681, !P0 ;  /* 0x3de5db6519197808 */ /* 0x000fcc0004000100 */
[----:B--2---:R-:W-:-:S08]  /*03b0*/  DFMA R8, R22, R24, R8 ;  /* 0x000000181608722b */ /* 0x004fd00000000008 */
[----:B------:R-:W-:-:S08]  /*03c0*/  DFMA R8, R22, R8, R10 ;  /* 0x000000081608722b */ /* 0x000fd0000000000a */
[----:B----4-:R-:W-:-:S08]  /*03d0*/  DFMA R8, R22, R8, R12 ;  /* 0x000000081608722b */ /* 0x010fd0000000000c */
[----:B------:R-:W-:-:S08]  /*03e0*/  DFMA R8, R22, R8, R14 ;  /* 0x000000081608722b */ /* 0x000fd0000000000e */
[----:B-----5:R-:W-:-:S08]  /*03f0*/  DFMA R8, R22, R8, R16 ;  /* 0x000000081608722b */ /* 0x020fd00000000010 */
[----:B------:R-:W-:-:S08]  /*0400*/  DFMA R8, R22, R8, R18 ;  /* 0x000000081608722b */ /* 0x000fd00000000012 */
[----:B------:R-:W-:Y:S02]  /*0410*/  DFMA R20, R8, R20, R20 ;  /* 0x000000140814722b */ /* 0x000fe40000000014 */
[----:B------:R-:W-:-:S10]  /*0420*/  DFMA R8, R22, R8, 1 ;  /* 0x3ff000001608742b */ /* 0x000fd40000000008 */
[----:B------:R-:W-:Y:S02]  /*0430*/  FSEL R10, R8, R20, !P0 ;  /* 0x00000014080a7208 */ /* 0x000fe40004000000 */
[----:B------:R-:W-:Y:S02]  /*0440*/  FSEL R11, R9, R21, !P0 ;  /* 0x00000015090b7208 */ /* 0x000fe40004000000 */
[----:B------:R-:W-:-:S04]  /*0450*/  LOP3.LUT P0, RZ, R2, 0x2, RZ, 0xc0, !PT ;  /* 0x0000000202ff7812 */ /* 0x000fc8000780c0ff */
[----:B------:R-:W-:-:S10]  /*0460*/  DADD R8, RZ, -R10 ;  /* 0x00000000ff087229 */ /* 0x000fd4000000080a */
        /* <DEDUP_REMOVED lines=8> */
        .type           $_Z7_sin_64iPdS_$__internal_trig_reduction_slowpathd,@function
        .size           $_Z7_sin_64iPdS_$__internal_trig_reduction_slowpathd,(.L_x_628 - $_Z7_sin_64iPdS_$__internal_trig_reduction_slowpathd)
$_Z7_sin_64iPdS_$__internal_trig_reduction_slowpathd:
        /* <DEDUP_REMOVED lines=9> */
[----:B------:R-:W-:-:S03]  /*0580*/  CS2R R16, SRZ ;  /* 0x0000000000107805 */ /* 0x000fc6000001ff00 */
[----:B------:R-:W-:Y:S02]  /*0590*/  SHF.R.U32.HI R9, RZ, 0x6, R10 ;  /* 0x00000006ff097819 */ /* 0x000fe4000001160a */
[----:B------:R-:W-:Y:S02]  /*05a0*/  ISETP.GE.U32.AND P0, PT, R10, 0x80, PT ;  /* 0x000000800a00780c */ /* 0x000fe40003f06070 */
[C---:B------:R-:W-:Y:S02]  /*05b0*/  IADD3 R10, PT, PT, -R9.reuse, 0x13, RZ ;  /* 0x00000013090a7810 */ /* 0x040fe40007ffe1ff */
[----:B------:R-:W-:Y:S02]  /*05c0*/  IADD3 R23, PT, PT, -R9, 0xf, RZ ;  /* 0x0000000f09177810 */ /* 0x000fe40007ffe1ff */
        /* <DEDUP_REMOVED lines=11> */
.L_x_259:
        /* <DEDUP_REMOVED lines=29> */
.L_x_258:
[----:B------:R-:W-:-:S07]  /*0850*/  IMAD.MOV.U32 R23, RZ, RZ, R10 ;  /* 0x000000ffff177224 */ /* 0x000fce00078e000a */
.L_x_257:
[----:B------:R-:W-:Y:S05]  /*0860*/  BSYNC.RECONVERGENT B1 ;  /* 0x0000000000017941 */ /* 0x000fea0003800200 */
.L_x_256:
[----:B------:R-:W-:Y:S01]  /*0870*/  LOP3.LUT P0, R27, R8, 0x3f, RZ, 0xc0, !PT ;  /* 0x0000003f081b7812 */ /* 0x000fe2000780c0ff */
[----:B------:R-:W-:-:S04]  /*0880*/  IMAD.IADD R8, R9, 0x1, R23 ;  /* 0x0000000109087824 */ /* 0x000fc800078e0217 */
[----:B------:R-:W-:-:S05]  /*0890*/  IMAD.U32 R29, R8, 0x8, R1 ;  /* 0x00000008081d7824 */ /* 0x000fca00078e0001 */
[----:B------:R0:W-:Y:S04]  /*08a0*/  STL.64 [R29+-0x78], R16 ;  /* 0xffff88101d007387 */ /* 0x0001e80000100a00 */
[----:B------:R-:W2:Y:S04]  /*08b0*/  @P0 LDL.64 R18, [R1+0x8] ;  /* 0x0000080001120983 */ /* 0x000ea80000100a00 */
[----:B------:R-:W3:Y:S04]  /*08c0*/  LDL.64 R12, [R1+0x10] ;  /* 0x00001000010c7983 */ /* 0x000ee80000100a00 */
[----:B------:R-:W0:Y:S01]  /*08d0*/  LDL.64 R8, [R1+0x18] ;  /* 0x0000180001087983 */ /* 0x000e220000100a00 */
[----:B------:R-:W-:Y:S01]  /*08e0*/  @P0 LOP3.LUT R10, R27, 0x3f, RZ, 0x3c, !PT ;  /* 0x0000003f1b0a0812 */ /* 0x000fe200078e3cff */
[----:B------:R-:W-:Y:S01]  /*08f0*/  BSSY.RECONVERGENT B1, `(.L_x_260) ;  /* 0x0000034000017945 */ /* 0x000fe20003800200 */
[----:B--2---:R-:W-:-:S02]  /*0900*/  @P0 SHF.R.U64 R15, R18, 0x1, R19 ;  /* 0x00000001120f0819 */ /* 0x004fc40000001213 */
[----:B------:R-:W-:Y:S02]  /*0910*/  @P0 SHF.R.U32.HI R19, RZ, 0x1, R19 ;  /* 0x00000001ff130819 */ /* 0x000fe40000011613 */
[CC--:B---3--:R-:W-:Y:S02]  /*0920*/  @P0 SHF.L.U32 R21, R12.reuse, R27.reuse, RZ ;  /* 0x0000001b0c150219 */ /* 0x0c8fe400000006ff */
[----:B------:R-:W-:Y:S02]  /*0930*/  @P0 SHF.R.U64 R14, R15, R10, R19 ;  /* 0x0000000a0f0e0219 */ /* 0x000fe40000001213 */
[--C-:B------:R-:W-:Y:S02]  /*0940*/  @P0 SHF.R.U32.HI R25, RZ, 0x1, R13.reuse ;  /* 0x00000001ff190819 */ /* 0x100fe4000001160d */
[C-C-:B------:R-:W-:Y:S02]  /*0950*/  @P0 SHF.R.U64 R23, R12.reuse, 0x1, R13.reuse ;  /* 0x000000010c170819 */ /* 0x140fe4000000120d */
[----:B------:R-:W-:-:S02]  /*0960*/  @P0 SHF.L.U64.HI R18, R12, R27, R13 ;  /* 0x0000001b0c120219 */ /* 0x000fc4000001020d */
[----:B------:R-:W-:Y:S02]  /*0970*/  @P0 SHF.R.U32.HI R15, RZ, R10, R19 ;  /* 0x0000000aff0f0219 */ /* 0x000fe40000011613 */
[----:B------:R-:W-:Y:S02]  /*0980*/  @P0 LOP3.LUT R12, R21, R14, RZ, 0xfc, !PT ;  /* 0x0000000e150c0212 */ /* 0x000fe400078efcff */
[----:B0-----:R-:W-:Y:S02]  /*0990*/  @P0 SHF.L.U32 R16, R8, R27, RZ ;  /* 0x0000001b08100219 */ /* 0x001fe400000006ff */
        /* <DEDUP_REMOVED lines=41> */
.L_x_261:
[----:B------:R-:W-:Y:S05]  /*0c30*/  BSYNC.RECONVERGENT B1 ;  /* 0x0000000000017941 */ /* 0x000fea0003800200 */
.L_x_260:
[----:B------:R-:W-:Y:S01]  /*0c40*/  IMAD.WIDE.U32 R16, R13, 0x2168c235, RZ ;  /* 0x2168c2350d107825 */ /* 0x000fe200078e00ff */
[----:B------:R-:W-:-:S03]  /*0c50*/  SHF.R.U32.HI R9, RZ, 0x1e, R9 ;  /* 0x0000001eff097819 */ /* 0x000fc60000011609 */
[----:B------:R-:W-:Y:S01]  /*0c60*/  IMAD.MOV.U32 R14, RZ, RZ, R17 ;  /* 0x000000ffff0e7224 */ /* 0x000fe200078e0011 */
[----:B------:R-:W-:Y:S01]  /*0c70*/  IADD3 RZ, P1, PT, R16, R16, RZ ;  /* 0x0000001010ff7210 */ /* 0x000fe20007f3e0ff */
[----:B------:R-:W-:Y:S01]  /*0c80*/  IMAD.MOV.U32 R15, RZ, RZ, RZ ;  /* 0x000000ffff0f7224 */ /* 0x000fe200078e00ff */
[----:B------:R-:W-:Y:S01]  /*0c90*/  LEA.HI R9, R8, R9, RZ, 0x1 ;  /* 0x0000000908097211 */ /* 0x000fe200078f08ff */
        /* <DEDUP_REMOVED lines=19> */
[----:B------:R-:W-:-:S02]  /*0dd0*/  @!P0 LOP3.LUT R11, R11, 0x80000000, RZ, 0x3c, !PT ;  /* 0x800000000b0b8812 */ /* 0x000fc400078e3cff */
[----:B------:R-:W-:-:S04]  /*0de0*/  SHF.R.U64 R10, R10, 0xa, R13 ;  /* 0x0000000a0a0a7819 */ /* 0x000fc8000000120d */
[----:B------:R-:W-:-:S03]  /*0df0*/  IADD3 R10, P2, PT, R10, 0x1, RZ ;  /* 0x000000010a0a7810 */ /* 0x000fc60007f5e0ff */
[----:B------:R-:W-:Y:S01]  /*0e00*/  @P1 IMAD.MOV R9, RZ, RZ, -R9 ;  /* 0x000000ffff091224 */ /* 0x000fe200078e0a09 */
[----:B------:R-:W-:-:S04]  /*0e10*/  LEA.HI.X R13, R13, RZ, RZ, 0x16, P2 ;  /* 0x000000ff0d0d7211 */ /* 0x000fc800010fb4ff */
[--C-:B------:R-:W-:Y:S01]  /*0e20*/  SHF.R.U64 R12, R10, 0x1, R13.reuse ;  /* 0x000000010a0c7819 */ /* 0x100fe2000000120d */
[----:B------:R-:W-:Y:S01]  /*0e30*/  IMAD.SHL.U32 R10, R14, 0x100000, RZ ;  /* 0x001000000e0a7824 */ /* 0x000fe200078e00ff */
[----:B------:R-:W-:Y:S02]  /*0e40*/  SHF.R.U32.HI R13, RZ, 0x1, R13 ;  /* 0x00000001ff0d7819 */ /* 0x000fe4000001160d */
[----:B------:R-:W-:-:S04]  /*0e50*/  IADD3 R12, P2, P3, RZ, RZ, R12 ;  /* 0x000000ffff0c7210 */ /* 0x000fc80007b5e00c */
[----:B------:R-:W-:-:S04]  /*0e60*/  IADD3.X R8, PT, PT, R10, 0x3fe00000, R13, P2, P3 ;  /* 0x3fe000000a087810 */ /* 0x000fc800017e640d */
[----:B------:R-:W-:-:S07]  /*0e70*/  LOP3.LUT R13, R8, R11, RZ, 0xfc, !PT ;  /* 0x0000000b080d7212 */ /* 0x000fce00078efcff */
.L_x_255:
[----:B------:R-:W-:Y:S02]  /*0e80*/  IMAD.MOV.U32 R10, RZ, RZ, R9 ;  /* 0x000000ffff0a7224 */ /* 0x000fe400078e0009 */
[----:B------:R-:W-:Y:S02]  /*0e90*/  IMAD.MOV.U32 R8, RZ, RZ, R2 ;  /* 0x000000ffff087224 */ /* 0x000fe400078e0002 */
[----:B------:R-:W-:-:S04]  /*0ea0*/  IMAD.MOV.U32 R9, RZ, RZ, 0x0 ;  /* 0x00000000ff097424 */ /* 0x000fc800078e00ff */
[----:B------:R-:W-:Y:S05]  /*0eb0*/  RET.REL.NODEC R8 `(_Z7_sin_64iPdS_) ;  /* 0xfffffff008507950 */ /* 0x000fea0003c3ffff */
.L_x_262:
        /* <DEDUP_REMOVED lines=12> */
.L_x_628:


//--------------------- .text._Z7_sin_32iPfS_     --------------------------
	.section	.text._Z7_sin_32iPfS_,"ax",@progbits
	.align	128
        .global         _Z7_sin_32iPfS_
        .type           _Z7_sin_32iPfS_,@function
        .size           _Z7_sin_32iPfS_,(.L_x_680 - _Z7_sin_32iPfS_)
        .other          _Z7_sin_32iPfS_,@"STO_CUDA_ENTRY STV_DEFAULT"
_Z7_sin_32iPfS_:
.text._Z7_sin_32iPfS_:
        /* <DEDUP_REMOVED lines=11> */
.L_x_268:
[----:B------:R-:W0:Y:S02]  /*00b0*/  LDC.64 R6, c[0x0][0x388] ;  /* 0x0000e200ff067b82 */ /* 0x000e240000000a00 */
[----:B0-----:R-:W-:-:S05]  /*00c0*/  IMAD.WIDE R6, R2, 0x4, R6 ;  /* 0x0000000402067825 */ /* 0x001fca00078e0206 */
[----:B-1----:R-:W2:Y:S01]  /*00d0*/  LDG.E R0, desc[UR6][R6.64] ;  /* 0x0000000606007981 */ /* 0x002ea2000c1e1900 */
[----:B------:R-:W-:Y:S01]  /*00e0*/  BSSY.RECONVERGENT B0, `(.L_x_263) ;  /* 0x0000069000007945 */ /* 0x000fe20003800200 */
[C---:B--2---:R-:W-:Y:S01]  /*00f0*/  FMUL R5, R0.reuse, 0.63661974668502807617 ;  /* 0x3f22f98300057820 */ /* 0x044fe20000400000 */
[----:B------:R-:W-:-:S05]  /*0100*/  FSETP.GE.AND P0, PT, |R0|, 105615, PT ;  /* 0x47ce47800000780b */ /* 0x000fca0003f06200 */
        /* <DEDUP_REMOVED lines=17> */
.L_x_265:
[----:B0-----:R-:W-:Y:S01]  /*0220*/  IMAD.U32 R8, RZ, RZ, UR8 ;  /* 0x00000008ff087e24 */ /* 0x001fe2000f8e00ff */
[----:B------:R-:W-:-:S05]  /*0230*/  MOV R9, UR9 ;  /* 0x0000000900097c02 */ /* 0x000fca0008000f00 */
        /* <DEDUP_REMOVED lines=10> */
[C---:B------:R-:W-:Y:S01]  /*02e0*/  ISETP.EQ.AND P5, PT, R16.reuse, 0x14, PT ;  /* 0x000000141000780c */ /* 0x040fe20003fa2270 */
[----:B------:R-:W-:Y:S02]  /*02f0*/  VIADD R16, R16, 0x4 ;  /* 0x0000000410107836 */ /* 0x000fe40000000000 */
        /* <DEDUP_REMOVED lines=23> */
[----:B------:R-:W-:Y:S02]  /*0470*/  @P3 MOV R7, R4 ;  /* 0x0000000400073202 */ /* 0x000fe40000000f00 */
[C---:B------:R-:W-:Y:S01]  /*0480*/  ISETP.EQ.AND P3, PT, R9.reuse, -0x4, PT ;  /* 0xfffffffc0900780c */ /* 0x040fe20003f62270 */
[----:B------:R-:W-:Y:S02]  /*0490*/  @P4 IMAD.MOV.U32 R8, RZ, RZ, R4 ;  /* 0x000000ffff084224 */ /* 0x000fe400078e0004 */
[----:B------:R-:W-:Y:S01]  /*04a0*/  @P4 IMAD.MOV.U32 R7, RZ, RZ, R12 ;  /* 0x000000ffff074224 */ /* 0x000fe200078e000c */
[----:B------:R-:W-:Y:S01]  /*04b0*/  ISETP.EQ.AND P4, PT, R9, 0x4, PT ;  /* 0x000000040900780c */ /* 0x000fe20003f82270 */
[----:B------:R-:W-:Y:S02]  /*04c0*/  @P2 IMAD.MOV.U32 R7, RZ, RZ, R13 ;  /* 0x000000ffff072224 */ /* 0x000fe400078e000d */
[----:B------:R-:W-:Y:S02]  /*04d0*/  @P1 IMAD.MOV.U32 R7, RZ, RZ, R14 ;  /* 0x000000ffff071224 */ /* 0x000fe400078e000e */
[----:B------:R-:W-:-:S02]  /*04e0*/  @P0 IMAD.MOV.U32 R7, RZ, RZ, R10 ;  /* 0x000000ffff070224 */ /* 0x000fc400078e000a */
[----:B------:R-:W-:Y:S01]  /*04f0*/  @P2 IMAD.MOV.U32 R8, RZ, RZ, R12 ;  /* 0x000000ffff082224 */ /* 0x000fe200078e000c */
[----:B------:R-:W-:Y:S01]  /*0500*/  @P1 MOV R8, R13 ;  /* 0x0000000d00081202 */ /* 0x000fe20000000f00 */
[----:B------:R-:W-:Y:S01]  /*0510*/  @P0 IMAD.MOV.U32 R8, RZ, RZ, R14 ;  /* 0x000000ffff080224 */ /* 0x000fe200078e000e */
[----:B------:R-:W-:Y:S01]  /*0520*/  @P3 MOV R7, R11 ;  /* 0x0000000b00073202 */ /* 0x000fe20000000f00 */
[----:B------:R-:W-:Y:S02]  /*0530*/  @P5 IMAD.MOV.U32 R7, RZ, RZ, R5 ;  /* 0x000000ffff075224 */ /* 0x000fe400078e0005 */
[----:B------:R-:W-:Y:S02]  /*0540*/  @P3 IMAD.MOV.U32 R8, RZ, RZ, R10 ;  /* 0x000000ffff083224 */ /* 0x000fe400078e000a */
[----:B------:R-:W-:Y:S02]  /*0550*/  @P5 IMAD.MOV.U32 R8, RZ, RZ, R11 ;  /* 0x000000ffff085224 */ /* 0x000fe400078e000b */
[----:B------:R-:W-:-:S02]  /*0560*/  @P4 IMAD.MOV.U32 R8, RZ, RZ, R5 ;  /* 0x000000ffff084224 */ /* 0x000fc400078e0005 */
[----:B------:R-:W-:Y:S01]  /*0570*/  IMAD.MOV.U32 R15, RZ, RZ, R7 ;  /* 0x000000ffff0f7224 */ /* 0x000fe200078e0007 */
[----:B------:R-:W-:Y:S06]  /*0580*/  @!P6 BRA `(.L_x_267) ;  /* 0x00000000002ce947 */ /* 0x000fec0003800000 */
[----:B------:R-:W-:Y:S01]  /*0590*/  @P2 MOV R7, R4 ;  /* 0x0000000400072202 */ /* 0x000fe20000000f00 */
[----:B------:R-:W-:Y:S01]  /*05a0*/  @P1 IMAD.MOV.U32 R7, RZ, RZ, R12 ;  /* 0x000000ffff071224 */ /* 0x000fe200078e000c */
[----:B------:R-:W-:Y:S01]  /*05b0*/  LOP3.LUT R6, R6, 0x1f, RZ, 0xc0, !PT ;  /* 0x0000001f06067812 */ /* 0x000fe200078ec0ff */
[----:B------:R-:W-:Y:S01]  /*05c0*/  @P0 IMAD.MOV.U32 R7, RZ, RZ, R13 ;  /* 0x000000ffff070224 */ /* 0x000fe200078e000d */
[----:B------:R-:W-:Y:S01]  /*05d0*/  ISETP.EQ.AND P0, PT, R9, 0x8, PT ;  /* 0x000000080900780c */ /* 0x000fe20003f02270 */
[----:B------:R-:W-:Y:S01]  /*05e0*/  @P3 IMAD.MOV.U32 R7, RZ, RZ, R14 ;  /* 0x000000ffff073224 */ /* 0x000fe200078e000e */
[----:B------:R-:W-:Y:S01]  /*05f0*/  SHF.L.W.U32.HI R15, R8, R6, R15 ;  /* 0x00000006080f7219 */ /* 0x000fe20000010e0f */
[----:B------:R-:W-:Y:S01]  /*0600*/  @P5 IMAD.MOV.U32 R7, RZ, RZ, R10 ;  /* 0x000000ffff075224 */ /* 0x000fe200078e000a */
[----:B------:R-:W-:-:S09]  /*0610*/  @P4 MOV R7, R11 ;  /* 0x0000000b00074202 */ /* 0x000fd20000000f00 */
[----:B------:R-:W-:-:S05]  /*0620*/  @P0 IMAD.MOV.U32 R7, RZ, RZ, R5 ;  /* 0x000000ffff070224 */ /* 0x000fca00078e0005 */
[----:B------:R-:W-:-:S07]  /*0630*/  SHF.L.W.U32.HI R8, R7, R6, R8 ;  /* 0x0000000607087219 */ /* 0x000fce0000010e08 */
.L_x_267:
[----:B------:R-:W-:Y:S05]  /*0640*/  BSYNC.RECONVERGENT B1 ;  /* 0x0000000000017941 */ /* 0x000fea0003800200 */
.L_x_266:
        /* <DEDUP_REMOVED lines=18> */
.L_x_264:
[----:B------:R-:W-:Y:S05]  /*0770*/  BSYNC.RECONVERGENT B0 ;  /* 0x0000000000007941 */ /* 0x000fea0003800200 */
.L_x_263:
[----:B------:R-:W-:Y:S01]  /*0780*/  MOV R0, 0x37cbac00 ;  /* 0x37cbac0000007802 */ /* 0x000fe20000000f00 */
[----:B------:R-:W-:Y:S01]  /*0790*/  FMUL R9, R8, R8 ;  /* 0x0000000808097220 */ /* 0x000fe20000400000 */
[----:B------:R-:W-:Y:S01]  /*07a0*/  LOP3.LUT R15, R5, 0x1, RZ, 0xc0, !PT ;  /* 0x00000001050f7812 */ /* 0x000fe200078ec0ff */
[----:B------:R-:W0:Y:S01]  /*07b0*/  LDC.64 R6, c[0x0][0x390] ;  /* 0x0000e400ff067b82 */ /* 0x000e220000000a00 */
[----:B------:R-:W-:Y:S02]  /*07c0*/  IMAD.MOV.U32 R16, RZ, RZ, 0x3d2aaabb ;  /* 0x3d2aaabbff107424 */ /* 0x000fe400078e00ff */
[----:B------:R-:W-:Y:S01]  /*07d0*/  FFMA R0, R9, R0, -0.0013887860113754868507 ;  /* 0xbab607ed09007423 */ /* 0x000fe20000000000 */
[----:B------:R-:W-:Y:S01]  /*07e0*/  ISETP.NE.U32.AND P0, PT, R15, 0x1, PT ;  /* 0x000000010f00780c */ /* 0x000fe20003f05070 */
[----:B------:R-:W-:Y:S01]  /*07f0*/  IMAD.MOV.U32 R15, RZ, RZ, 0x3effffff ;  /* 0x3effffffff0f7424 */ /* 0x000fe200078e00ff */
[----:B------:R-:W-:Y:S01]  /*0800*/  LOP3.LUT P1, RZ, R5, 0x2, RZ, 0xc0, !PT ;  /* 0x0000000205ff7812 */ /* 0x000fe2000782c0ff */
[----:B------:R-:W1:Y:S01]  /*0810*/  LDCU UR4, c[0x0][0x380] ;  /* 0x00007000ff0477ac */ /* 0x000e620008000800 */
[----:B------:R-:W-:-:S02]  /*0820*/  FSEL R0, R0, -0.00019574658654164522886, !P0 ;  /* 0xb94d415300007808 */ /* 0x000fc40004000000 */
[----:B------:R-:W-:Y:S02]  /*0830*/  FSEL R16, R16, 0.0083327032625675201416, !P0 ;  /* 0x3c0885e410107808 */ /* 0x000fe40004000000 */
[----:B------:R-:W-:-:S03]  /*0840*/  FSEL R5, -R15, -0.16666662693023681641, !P0 ;  /* 0xbe2aaaa80f057808 */ /* 0x000fc60004000100 */
[----:B------:R-:W-:Y:S01]  /*0850*/  FFMA R16, R9, R0, R16 ;  /* 0x0000000009107223 */ /* 0x000fe20000000010 */
[----:B------:R-:W-:-:S03]  /*0860*/  FSEL R0, R8, 1, P0 ;  /* 0x3f80000008007808 */ /* 0x000fc60000000000 */
[C---:B------:R-:W-:Y:S02]  /*0870*/  FFMA R5, R9.reuse, R16, R5 ;  /* 0x0000001009057223 */ /* 0x040fe40000000005 */
[----:B------:R-:W-:-:S04]  /*0880*/  FFMA R9, R9, R0, RZ ;  /* 0x0000000009097223 */ /* 0x000fc800000000ff */
[----:B------:R-:W-:Y:S01]  /*0890*/  FFMA R5, R9, R5, R0 ;  /* 0x0000000509057223 */ /* 0x000fe20000000000 */
[----:B0-----:R-:W-:-:S04]  /*08a0*/  IMAD.WIDE R6, R2, 0x4, R6 ;  /* 0x0000000402067825 */ /* 0x001fc800078e0206 */
[----:B------:R-:W-:Y:S01]  /*08b0*/  @P1 FADD R5, RZ, -R5 ;  /* 0x80000005ff051221 */ /* 0x000fe20000000000 */
[----:B------:R-:W-:-:S04]  /*08c0*/  IMAD.IADD R2, R3, 0x1, R2 ;  /* 0x0000000103027824 */ /* 0x000fc800078e0202 */
[----:B------:R0:W-:Y:S01]  /*08d0*/  STG.E desc[UR6][R6.64], R5 ;  /* 0x0000000506007986 */ /* 0x0001e2000c101906 */
[----:B-1----:R-:W-:-:S13]  /*08e0*/  ISETP.GE.AND P0, PT, R2, UR4, PT ;  /* 0x0000000402007c0c */ /* 0x002fda000bf06270 */
[----:B0-----:R-:W-:Y:S05]  /*08f0*/  @!P0 BRA `(.L_x_268) ;  /* 0xfffffff400ec8947 */ /* 0x001fea000383ffff */
[----:B------:R-:W-:Y:S05]  /*0900*/  EXIT ;  /* 0x000000000000794d */ /* 0x000fea0003800000 */
.L_x_269:
        /* <DEDUP_REMOVED lines=15> */
.L_x_680:


//--------------------- .text._Z8_sign_64iPdS_    --------------------------
	.section	.text._Z8_sign_64iPdS_,"ax",@progbits
	.align	128
        .global         _Z8_sign_64iPdS_
        .type           _Z8_sign_64iPdS_,@function
        .size           _Z8_sign_64iPdS_,(.L_x_681 - _Z8_sign_64iPdS_)
        .other          _Z8_sign_64iPdS_,@"STO_CUDA_ENTRY STV_DEFAULT"
_Z8_sign_64iPdS_:
.text._Z8_sign_64iPdS_:
        /* <DEDUP_REMOVED lines=13> */
.L_x_270:
[----:B0-----:R-:W-:-:S06]  /*00d0*/  IMAD.WIDE R2, R0, 0x8, R8 ;  /* 0x0000000800027825 */ /* 0x001fcc00078e0208 */
[----:B--2---:R-:W2:Y:S01]  /*00e0*/  LDG.E.64 R2, desc[UR6][R2.64] ;  /* 0x0000000602027981 */ /* 0x004ea2000c1e1b00 */
[----:B-1-3--:R-:W-:Y:S01]  /*00f0*/  IMAD.WIDE R4, R0, 0x8, R10 ;  /* 0x0000000800047825 */ /* 0x00afe200078e020a */
[----:B------:R-:W-:Y:S01]  /*0100*/  IADD3 R0, PT, PT, R13, R0, RZ ;  /* 0x000000000d007210 */ /* 0x000fe20007ffe0ff */
[C---:B--2---:R-:W-:Y:S02]  /*0110*/  DSETP.GEU.AND P1, PT, R2.reuse, RZ, PT ;  /* 0x000000ff0200722a */ /* 0x044fe40003f2e000 */
[----:B------:R-:W-:-:S04]  /*0120*/  DSETP.GT.AND P0, PT, R2, RZ, PT ;  /* 0x000000ff0200722a */ /* 0x000fc80003f04000 */
[----:B------:R-:W-:-:S04]  /*0130*/  FSEL R6, RZ, -1.875, P1 ;  /* 0xbff00000ff067808 */ /* 0x000fc80000800000 */
[----:B------:R-:W-:Y:S02]  /*0140*/  FSEL R7, R6, 1.875, !P0 ;  /* 0x3ff0000006077808 */ /* 0x000fe40004000000 */
[----:B------:R-:W-:Y:S02]  /*0150*/  MOV R6, RZ ;  /* 0x000000ff00067202 */ /* 0x000fe40000000f00 */
[----:B------:R-:W-:-:S03]  /*0160*/  ISETP.GE.AND P0, PT, R0, UR5, PT ;  /* 0x0000000500007c0c */ /* 0x000fc6000bf06270 */
[----:B------:R1:W-:Y:S10]  /*0170*/  STG.E.64 desc[UR6][R4.64], R6 ;  /* 0x0000000604007986 */ /* 0x0003f4000c101b06 */
[----:B------:R-:W-:Y:S05]  /*0180*/  @!P0 BRA `(.L_x_270) ;  /* 0xfffffffc00d08947 */ /* 0x000fea000383ffff */
[----:B------:R-:W-:Y:S05]  /*0190*/  EXIT ;  /* 0x000000000000794d */ /* 0x000fea0003800000 */
.L_x_271:
        /* <DEDUP_REMOVED lines=14> */
.L_x_681:


//--------------------- .text._Z8_sign_32iPfS_    --------------------------
	.section	.text._Z8_sign_32iPfS_,"ax",@progbits
	.align	128
        .global         _Z8_sign_32iPfS_
        .type           _Z8_sign_32iPfS_,@function
        .size           _Z8_sign_32iPfS_,(.L_x_682 - _Z8_sign_32iPfS_)
        .other          _Z8_sign_32iPfS_,@"STO_CUDA_ENTRY STV_DEFAULT"
_Z8_sign_32iPfS_:
.text._Z8_sign_32iPfS_:
        /* <DEDUP_REMOVED lines=13> */
.L_x_272:
[----:B0-----:R-:W-:-:S06]  /*00d0*/  IMAD.WIDE R2, R0, 0x4, R6 ;  /* 0x0000000400027825 */ /* 0x001fcc00078e0206 */
[----:B--2---:R-:W2:Y:S01]  /*00e0*/  LDG.E R2, desc[UR6][R2.64] ;  /* 0x0000000602027981 */ /* 0x004ea2000c1e1900 */
[----:B-1-3--:R-:W-:-:S04]  /*00f0*/  IMAD.WIDE R4, R0, 0x4, R8 ;  /* 0x0000000400047825 */ /* 0x00afc800078e0208 */
[----:B------:R-:W-:Y:S01]  /*0100*/  IMAD.IADD R0, R11, 0x1, R0 ;  /* 0x000000010b007824 */ /* 0x000fe200078e0200 */
[----:B--2---:R-:W-:-:S04]  /*0110*/  FSETP.LT.AND P0, PT, R2, RZ, PT ;  /* 0x000000ff0200720b */ /* 0x004fc80003f01000 */
[----:B------:R-:W-:Y:S02]  /*0120*/  SEL R10, RZ, 0xffffffff, !P0 ;  /* 0xffffffffff0a7807 */ /* 0x000fe40004000000 */
[----:B------:R-:W-:Y:S02]  /*0130*/  FSETP.GT.AND P0, PT, R2, RZ, PT ;  /* 0x000000ff0200720b */ /* 0x000fe40003f04000 */
[----:B------:R-:W-:-:S04]  /*0140*/  I2FP.F32.S32 R10, R10 ;  /* 0x0000000a000a7245 */ /* 0x000fc80000201400 */
[----:B------:R-:W-:Y:S02]  /*0150*/  FSEL R13, R10, 1, !P0 ;  /* 0x3f8000000a0d7808 */ /* 0x000fe40004000000 */
[----:B------:R-:W-:-:S03]  /*0160*/  ISETP.GE.AND P0, PT, R0, UR5, PT ;  /* 0x0000000500007c0c */ /* 0x000fc6000bf06270 */
[----:B------:R1:W-:Y:S10]  /*0170*/  STG.E desc[UR6][R4.64], R13 ;  /* 0x0000000d04007986 */ /* 0x0003f4000c101906 */
[----:B------:R-:W-:Y:S05]  /*0180*/  @!P0 BRA `(.L_x_272) ;  /* 0xfffffffc00d08947 */ /* 0x000fea000383ffff */
[----:B------:R-:W-:Y:S05]  /*0190*/  EXIT ;  /* 0x000000000000794d */ /* 0x000fea0003800000 */
.L_x_273:
        /* <DEDUP_REMOVED lines=14> */
.L_x_682:


//--------------------- .text._Z8_sigm_64iPdS_    --------------------------
	.section	.text._Z8_sigm_64iPdS_,"ax",@progbits
	.align	128
        .global         _Z8_sigm_64iPdS_
        .type           _Z8_sigm_64iPdS_,@function
        .size           _Z8_sigm_64iPdS_,(.L_x_630 - _Z8_sigm_64iPdS_)
        .other          _Z8_sigm_64iPdS_,@"STO_CUDA_ENTRY STV_DEFAULT"
_Z8_sigm_64iPdS_:
.text._Z8_sigm_64iPdS_:
        /* <DEDUP_REMOVED lines=14> */
.L_x_284:
[----:B01----:R-:W-:-:S06]  /*00e0*/  IMAD.WIDE R6, R2, 0x8, R14 ;  /* 0x0000000802067825 */ /* 0x003fcc00078e020e */
[----:B--2---:R-:W2:Y:S01]  /*00f0*/  LDG.E.64 R6, desc[UR6][R6.64] ;  /* 0x0000000606067981 */ /* 0x004ea2000c1e1b00 */
[--C-:B------:R-:W-:Y:S01]  /*0100*/  IMAD.MOV.U32 R4, RZ, RZ, R2.reuse ;  /* 0x000000ffff047224 */ /* 0x100fe200078e0002 */
[----:B------:R-:W-:Y:S01]  /*0110*/  BSSY.RECONVERGENT B0, `(.L_x_274) ;  /* 0x00000a7000007945 */ /* 0x000fe20003800200 */
[----:B------:R-:W-:-:S05]  /*0120*/  IMAD.IADD R2, R3, 0x1, R2 ;  /* 0x0000000103027824 */ /* 0x000fca00078e0202 */
[----:B----4-:R-:W-:Y:S01]  /*0130*/  ISETP.GE.AND P1, PT, R2, UR8, PT ;  /* 0x0000000802007c0c */ /* 0x010fe2000bf26270 */
[----:B--2---:R-:W-:-:S14]  /*0140*/  DSETP.GE.AND P0, PT, R6, RZ, PT ;  /* 0x000000ff0600722a */ /* 0x004fdc0003f06000 */
[----:B------:R-:W-:Y:S05]  /*0150*/  @!P0 BRA `(.L_x_275) ;  /* 0x00000004003c8947 */ /* 0x000fea0003800000 */
[----:B------:R-:W-:Y:S01]  /*0160*/  IMAD.MOV.U32 R8, RZ, RZ, 0x652b82fe ;  /* 0x652b82feff087424 */ /* 0x000fe200078e00ff */
[----:B------:R-:W-:Y:S01]  /*0170*/  UMOV UR4, 0xfefa39ef ;  /* 0xfefa39ef00047882 */ /* 0x000fe20000000000 */
[----:B------:R-:W-:Y:S01]  /*0180*/  IMAD.MOV.U32 R9, RZ, RZ, 0x3ff71547 ;  /* 0x3ff71547ff097424 */ /* 0x000fe200078e00ff */
[----:B------:R-:W-:Y:S01]  /*0190*/  UMOV UR5, 0x3fe62e42 ;  /* 0x3fe62e4200057882 */ /* 0x000fe20000000000 */
[----:B------:R-:W-:Y:S01]  /*01a0*/  DADD R18, -RZ, -R6 ;  /* 0x00000000ff127229 */ /* 0x000fe20000000906 */
[----:B------:R-:W-:Y:S03]  /*01b0*/  BSSY.RECONVERGENT B1, `(.L_x_276) ;  /* 0x0000036000017945 */ /* 0x000fe60003800200 */
[----:B------:R-:W-:-:S06]  /*01c0*/  DFMA R8, R6, -R8, 6.75539944105574400000e+15 ;  /* 0x433800000608742b */ /* 0x000fcc0000000808 */
[----:B------:R-:W-:Y:S02]  /*01d0*/  FSETP.GEU.AND P0, PT, |R19|, 4.1917929649353027344, PT ;  /* 0x4086232b1300780b */ /* 0x000fe40003f0e200 */
[----:B------:R-:W-:-:S08]  /*01e0*/  DADD R10, R8, -6.75539944105574400000e+15 ;  /* 0xc3380000080a7429 */ /* 0x000fd00000000000 */
[----:B------:R-:W-:Y:S01]  /*01f0*/  DFMA R16, R10, -UR4, -R6 ;  /* 0x800000040a107c2b */ /* 0x000fe20008000806 */
        /* <DEDUP_REMOVED lines=34> */
[----:B------:R-:W-:Y:S02]  /*0420*/  IMAD R17, R8, 0x100000, R11 ;  /* 0x0010000008117824 */ /* 0x000fe400078e020b */
[----:B------:R-:W-:Y:S01]  /*0430*/  IMAD.MOV.U32 R16, RZ, RZ, R10 ;  /* 0x000000ffff107224 */ /* 0x000fe200078e000a */
[----:B------:R-:W-:Y:S06]  /*0440*/  @!P0 BRA `(.L_x_277) ;  /* 0x0000000000308947 */ /* 0x000fec0003800000 */
[----:B------:R-:W-:Y:S01]  /*0450*/  FSETP.GEU.AND P2, PT, |R19|, 4.2275390625, PT ;  /* 0x408748001300780b */ /* 0x000fe20003f4e200 */
[C---:B------:R-:W-:Y:S02]  /*0460*/  DADD R16, -R6.reuse, +INF ;  /* 0x7ff0000006107429 */ /* 0x040fe40000000100 */
[----:B------:R-:W-:-:S08]  /*0470*/  DSETP.GT.AND P0, PT, R6, RZ, PT ;  /* 0x000000ff0600722a */ /* 0x000fd00003f04000 */
[----:B------:R-:W-:Y:S02]  /*0480*/  FSEL R16, R16, RZ, !P0 ;  /* 0x000000ff10107208 */ /* 0x000fe40004000000 */
[----:B------:R-:W-:Y:S02]  /*0490*/  @!P2 LEA.HI R0, R8, R8, RZ, 0x1 ;  /* 0x000000080800a211 */ /* 0x000fe400078f08ff */
[----:B------:R-:W-:Y:S02]  /*04a0*/  FSEL R17, R17, RZ, !P0 ;  /* 0x000000ff11117208 */ /* 0x000fe40004000000 */
[----:B------:R-:W-:-:S05]  /*04b0*/  @!P2 SHF.R.S32.HI R5, RZ, 0x1, R0 ;  /* 0x00000001ff05a819 */ /* 0x000fca0000011400 */
[----:B------:R-:W-:Y:S02]  /*04c0*/  @!P2 IMAD.IADD R6, R8, 0x1, -R5 ;  /* 0x000000010806a824 */ /* 0x000fe400078e0a05 */
[----:B------:R-:W-:-:S03]  /*04d0*/  @!P2 IMAD R11, R5, 0x100000, R11 ;  /* 0x00100000050ba824 */ /* 0x000fc600078e020b */
[----:B------:R-:W-:Y:S01]  /*04e0*/  @!P2 LEA R7, R6, 0x3ff00000, 0x14 ;  /* 0x3ff000000607a811 */ /* 0x000fe200078ea0ff */
[----:B------:R-:W-:-:S06]  /*04f0*/  @!P2 IMAD.MOV.U32 R6, RZ, RZ, RZ ;  /* 0x000000ffff06a224 */ /* 0x000fcc00078e00ff */
[----:B------:R-:W-:-:S11]  /*0500*/  @!P2 DMUL R16, R10, R6 ;  /* 0x000000060a10a228 */ /* 0x000fd60000000000 */
.L_x_277:
[----:B------:R-:W-:Y:S05]  /*0510*/  BSYNC.RECONVERGENT B1 ;  /* 0x0000000000017941 */ /* 0x000fea0003800200 */
.L_x_276:
[----:B------:R-:W-:Y:S01]  /*0520*/  DADD R6, R16, 1 ;  /* 0x3ff0000010067429 */ /* 0x000fe20000000000 */
[----:B------:R-:W-:Y:S05]  /*0530*/  BSSY.RECONVERGENT B1, `(.L_x_278) ;  /* 0x000000e000017945 */ /* 0x000fea0003800200 */
[----:B------:R-:W0:Y:S04]  /*0540*/  MUFU.RCP64H R9, R7 ;  /* 0x0000000700097308 */ /* 0x000e280000001800 */
[----:B------:R-:W-:-:S05]  /*0550*/  VIADD R8, R7, 0x300402 ;  /* 0x0030040207087836 */ /* 0x000fca0000000000 */
        /* <DEDUP_REMOVED lines=10> */
[----:B---3--:R-:W-:Y:S05]  /*0600*/  CALL.REL.NOINC `($__internal_11_$__cuda_sm20_dblrcp_rn_slowpath_v3) ;  /* 0x0000000400707944 */ /* 0x008fea0003c00000 */
.L_x_279:
[----:B------:R-:W-:Y:S05]  /*0610*/  BSYNC.RECONVERGENT B1 ;  /* 0x0000000000017941 */ /* 0x000fea0003800200 */
.L_x_278:
[----:B------:R-:W-:Y:S02]  /*0620*/  IMAD.MOV.U32 R6, RZ, RZ, R10 ;  /* 0x000000ffff067224 */ /* 0x000fe400078e000a */
[----:B------:R-:W-:Y:S01]  /*0630*/  IMAD.MOV.U32 R7, RZ, RZ, R11 ;  /* 0x000000ffff077224 */ /* 0x000fe200078e000b */
[----:B------:R-:W-:Y:S06]  /*0640*/  BRA `(.L_x_280) ;  /* 0x00000004004c7947 */ /* 0x000fec0003800000 */
.L_x_275:
[----:B------:R-:W-:Y:S01]  /*0650*/  IMAD.MOV.U32 R8, RZ, RZ, 0x652b82fe ;  /* 0x652b82feff087424 */ /* 0x000fe200078e00ff */
[----:B------:R-:W-:Y:S01]  /*0660*/  UMOV UR4, 0xfefa39ef ;  /* 0xfefa39ef00047882 */ /* 0x000fe20000000000 */
[----:B------:R-:W-:Y:S01]  /*0670*/  IMAD.MOV.U32 R9, RZ, RZ, 0x3ff71547 ;  /* 0x3ff71547ff097424 */ /* 0x000fe200078e00ff */
[----:B------:R-:W-:Y:S01]  /*0680*/  UMOV UR5, 0x3fe62e42 ;  /* 0x3fe62e4200057882 */ /* 0x000fe20000000000 */
[----:B------:R-:W-:Y:S01]  /*0690*/  FSETP.GEU.AND P0, PT, |R7|, 4.1917929649353027344, PT ;  /* 0x4086232b0700780b */ /* 0x000fe20003f0e200 */
[----:B------:R-:W-:Y:S03]  /*06a0*/  BSSY.RECONVERGENT B1, `(.L_x_281) ;  /* 0x0000036000017945 */ /* 0x000fe60003800200 */
[----:B------:R-:W-:-:S08]  /*06b0*/  DFMA R8, R6, R8, 6.75539944105574400000e+15 ;  /* 0x433800000608742b */ /* 0x000fd00000000008 */
        /* <DEDUP_REMOVED lines=52> */
.L_x_282:
[----:B------:R-:W-:Y:S05]  /*0a00*/  BSYNC.RECONVERGENT B1 ;  /* 0x0000000000017941 */ /* 0x000fea0003800200 */
.L_x_281:
        /* <DEDUP_REMOVED lines=19> */
[----:B---3--:R-:W-:Y:S05]  /*0b40*/  CALL.REL.NOINC `($__internal_12_$__cuda_sm20_div_rn_f64_full) ;  /* 0x0000000000c87944 */ /* 0x008fea0003c00000 */
[----:B------:R-:W-:Y:S02]  /*0b50*/  IMAD.MOV.U32 R6, RZ, RZ, R18 ;  /* 0x000000ffff067224 */ /* 0x000fe400078e0012 */
[----:B------:R-:W-:-:S07]  /*0b60*/  IMAD.MOV.U32 R7, RZ, RZ, R19 ;  /* 0x000000ffff077224 */ /* 0x000fce00078e0013 */
.L_x_283:
[----:B------:R-:W-:Y:S05]  /*0b70*/  BSYNC.RECONVERGENT B1 ;  /* 0x0000000000017941 */ /* 0x000fea0003800200 */
.L_x_280:
[----:B------:R-:W-:Y:S05]  /*0b80*/  BSYNC.RECONVERGENT B0 ;  /* 0x0000000000007941 */ /* 0x000fea0003800200 */
.L_x_274:
[----:B---3--:R-:W-:-:S05]  /*0b90*/  IMAD.WIDE R4, R4, 0x8, R12 ;  /* 0x0000000804047825 */ /* 0x008fca00078e020c */
[----:B------:R1:W-:Y:S01]  /*0ba0*/  STG.E.64 desc[UR6][R4.64], R6 ;  /* 0x0000000604007986 */ /* 0x0003e2000c101b06 */
[----:B------:R-:W-:Y:S05]  /*0bb0*/  @!P1 BRA `(.L_x_284) ;  /* 0xfffffff400489947 */ /* 0x000fea000383ffff */
[----:B------:R-:W-:Y:S05]  /*0bc0*/  EXIT ;  /* 0x000000000000794d */ /* 0x000fea0003800000 */
        .weak           $__internal_11_$__cuda_sm20_dblrcp_rn_slowpath_v3
        .type           $__internal_11_$__cuda_sm20_dblrcp_rn_slowpath_v3,@function
        .size           $__internal_11_$__cuda_sm20_dblrcp_rn_slowpath_v3,($__internal_12_$__cuda_sm20_div_rn_f64_full - $__internal_11_$__cuda_sm20_dblrcp_rn_slowpath_v3)
$__internal_11_$__cuda_sm20_dblrcp_rn_slowpath_v3:
[----:B------:R-:W-:Y:S01]  /*0bd0*/  DSETP.GTU.AND P0, PT, |R6|, +INF , PT ;  /* 0x7ff000000600742a */ /* 0x000fe20003f0c200 */
[----:B------:R-:W-:-:S13]  /*0be0*/  BSSY.RECONVERGENT B2, `(.L_x_285) ;  /* 0x0000023000027945 */ /* 0x000fda0003800200 */
        /* <DEDUP_REMOVED lines=22> */
.L_x_288:
        /* <DEDUP_REMOVED lines=10> */
.L_x_286:
[----:B------:R-:W-:Y:S01]  /*0df0*/  LOP3.LUT R9, R7, 0x80000, RZ, 0xfc, !PT ;  /* 0x0008000007097812 */ /* 0x000fe200078efcff */
[----:B------:R-:W-:-:S07]  /*0e00*/  IMAD.MOV.U32 R8, RZ, RZ, R6 ;  /* 0x000000ffff087224 */ /* 0x000fce00078e0006 */
.L_x_287:
[----:B------:R-:W-:Y:S05]  /*0e10*/  BSYNC.RECONVERGENT B2 ;  /* 0x0000000000027941 */ /* 0x000fea0003800200 */
.L_x_285:
[----:B------:R-:W-:Y:S01]  /*0e20*/  IMAD.MOV.U32 R6, RZ, RZ, R0 ;  /* 0x000000ffff067224 */ /* 0x000fe200078e0000 */
[----:B------:R-:W-:Y:S01]  /*0e30*/  MOV R10, R8 ;  /* 0x00000008000a7202 */ /* 0x000fe20000000f00 */
[----:B------:R-:W-:Y:S02]  /*0e40*/  IMAD.MOV.U32 R7, RZ, RZ, 0x0 ;  /* 0x00000000ff077424 */ /* 0x000fe400078e00ff */
[----:B------:R-:W-:Y:S02]  /*0e50*/  IMAD.MOV.U32 R11, RZ, RZ, R9 ;  /* 0x000000ffff0b7224 */ /* 0x000fe400078e0009 */
[----:B------:R-:W-:Y:S05]  /*0e60*/  RET.REL.NODEC R6 `(_Z8_sigm_64iPdS_) ;  /* 0xfffffff006647950 */ /* 0x000fea0003c3ffff */
        .weak           $__internal_12_$__cuda_sm20_div_rn_f64_full
        .type           $__internal_12_$__cuda_sm20_div_rn_f64_full,@function
        .size           $__internal_12_$__cuda_sm20_div_rn_f64_full,(.L_x_630 - $__internal_12_$__cuda_sm20_div_rn_f64_full)
$__internal_12_$__cuda_sm20_div_rn_f64_full:
[C---:B------:R-:W-:Y:S01]  /*0e70*/  FSETP.GEU.AND P0, PT, |R27|.reuse, 1.469367938527859385e-39, PT ;  /* 0x001000001b00780b */ /* 0x040fe20003f0e200 */
[--C-:B------:R-:W-:Y:S01]  /*0e80*/  IMAD.MOV.U32 R8, RZ, RZ, R26.reuse ;  /* 0x000000ffff087224 */ /* 0x100fe200078e001a */
[----:B------:R-:W-:Y:S01]  /*0e90*/  LOP3.LUT R10, R27, 0x800fffff, RZ, 0xc0, !PT ;  /* 0x800fffff1b0a7812 */ /* 0x000fe200078ec0ff */
[----:B------:R-:W-:Y:S01]  /*0ea0*/  IMAD.MOV.U32 R9, RZ, RZ, R27 ;  /* 0x000000ffff097224 */ /* 0x000fe200078e001b */
[C---:B------:R-:W-:Y:S01]  /*0eb0*/  FSETP.GEU.AND P3, PT, |R7|.reuse, 1.469367938527859385e-39, PT ;  /* 0x001000000700780b */ /* 0x040fe20003f6e200 */
[----:B------:R-:W-:Y:S01]  /*0ec0*/  IMAD.MOV.U32 R18, RZ, RZ, 0x1 ;  /* 0x00000001ff127424 */ /* 0x000fe200078e00ff */
[----:B------:R-:W-:Y:S01]  /*0ed0*/  LOP3.LUT R11, R10, 0x3ff00000, RZ, 0xfc, !PT ;  /* 0x3ff000000a0b7812 */ /* 0x000fe200078efcff */
[----:B------:R-:W-:Y:S01]  /*0ee0*/  IMAD.MOV.U32 R10, RZ, RZ, R26 ;  /* 0x000000ffff0a7224 */ /* 0x000fe200078e001a */
[----:B------:R-:W-:Y:S01]  /*0ef0*/  LOP3.LUT R5, R7, 0x7ff00000, RZ, 0xc0, !PT ;  /* 0x7ff0000007057812 */ /* 0x000fe200078ec0ff */
[----:B------:R-:W-:Y:S01]  /*0f00*/  IMAD.MOV.U32 R24, RZ, RZ, 0x1ca00000 ;  /* 0x1ca00000ff187424 */ /* 0x000fe200078e00ff */
[----:B------:R-:W-:Y:S01]  /*0f10*/  LOP3.LUT R26, R27, 0x7ff00000, RZ, 0xc0, !PT ;  /* 0x7ff000001b1a7812 */ /* 0x000fe200078ec0ff */
[----:B------:R-:W-:Y:S02]  /*0f20*/  BSSY.RECONVERGENT B2, `(.L_x_289) ;  /* 0x000004e000027945 */ /* 0x000fe40003800200 */
[----:B------:R-:W-:Y:S01]  /*0f30*/  @!P0 DMUL R10, R8, 8.98846567431157953865e+307 ;  /* 0x7fe00000080a8828 */ /* 0x000fe20000000000 */
[----:B------:R-:W-:Y:S01]  /*0f40*/  ISETP.GE.U32.AND P2, PT, R5, R26, PT ;  /* 0x0000001a0500720c */ /* 0x000fe20003f46070 */
[----:B------:R-:W-:-:S02]  /*0f50*/  IMAD.MOV.U32 R25, RZ, RZ, R5 ;  /* 0x000000ffff197224 */ /* 0x000fc400078e0005 */
[----:B------:R-:W-:Y:S01]  /*0f60*/  @!P3 LOP3.LUT R20, R9, 0x7ff00000, RZ, 0xc0, !PT ;  /* 0x7ff000000914b812 */ /* 0x000fe200078ec0ff */
[----:B------:R-:W-:Y:S01]  /*0f70*/  @!P3 IMAD.MOV.U32 R22, RZ, RZ, RZ ;  /* 0x000000ffff16b224 */ /* 0x000fe200078e00ff */
[----:B------:R-:W0:Y:S02]  /*0f80*/  MUFU.RCP64H R19, R11 ;  /* 0x0000000b00137308 */ /* 0x000e240000001800 */
[----:B------:R-:W-:Y:S02]  /*0f90*/  @!P3 ISETP.GE.U32.AND P4, PT, R5, R20, PT ;  /* 0x000000140500b20c */ /* 0x000fe40003f86070 */
[----:B------:R-:W-:Y:S02]  /*0fa0*/  @!P0 LOP3.LUT R26, R11, 0x7ff00000, RZ, 0xc0, !PT ;  /* 0x7ff000000b1a8812 */ /* 0x000fe400078ec0ff */
[----:B------:R-:W-:-:S03]  /*0fb0*/  @!P3 SEL R21, R24, 0x63400000, !P4 ;  /* 0x634000001815b807 */ /* 0x000fc60006000000 */
[----:B------:R-:W-:Y:S01]  /*0fc0*/  VIADD R27, R26, 0xffffffff ;  /* 0xffffffff1a1b7836 */ /* 0x000fe20000000000 */
[----:B------:R-:W-:-:S04]  /*0fd0*/  @!P3 LOP3.LUT R21, R21, 0x80000000, R7, 0xf8, !PT ;  /* 0x800000001515b812 */ /* 0x000fc800078ef807 */
[----:B------:R-:W-:Y:S01]  /*0fe0*/  @!P3 LOP3.LUT R23, R21, 0x100000, RZ, 0xfc, !PT ;  /* 0x001000001517b812 */ /* 0x000fe200078efcff */
[----:B0-----:R-:W-:-:S08]  /*0ff0*/  DFMA R16, R18, -R10, 1 ;  /* 0x3ff000001210742b */ /* 0x001fd0000000080a */
[----:B------:R-:W-:-:S08]  /*1000*/  DFMA R16, R16, R16, R16 ;  /* 0x000000101010722b */ /* 0x000fd00000000010 */
[----:B------:R-:W-:Y:S01]  /*1010*/  DFMA R18, R18, R16, R18 ;  /* 0x000000101212722b */ /* 0x000fe20000000012 */
[----:B------:R-:W-:Y:S01]  /*1020*/  SEL R17, R24, 0x63400000, !P2 ;  /* 0x6340000018117807 */ /* 0x000fe20005000000 */
[----:B------:R-:W-:-:S03]  /*1030*/  IMAD.MOV.U32 R16, RZ, RZ, R6 ;  /* 0x000000ffff107224 */ /* 0x000fc600078e0006 */
        /* <DEDUP_REMOVED lines=15> */
[----:B------:R-:W-:Y:S01]  /*1130*/  VIMNMX R5, PT, PT, R6, 0x46a00000, PT ;  /* 0x46a0000006057848 */ /* 0x000fe20003fe0100 */
[----:B------:R-:W-:Y:S01]  /*1140*/  IMAD.MOV.U32 R6, RZ, RZ, RZ ;  /* 0x000000ffff067224 */ /* 0x000fe200078e00ff */
[----:B------:R-:W-:-:S05]  /*1150*/  SEL R24, R24, 0x63400000, !P0 ;  /* 0x6340000018187807 */ /* 0x000fca0004000000 */
[----:B------:R-:W-:-:S05]  /*1160*/  IMAD.IADD R5, R5, 0x1, -R24 ;  /* 0x0000000105057824 */ /* 0x000fca00078e0a18 */
[----:B------:R-:W-:-:S06]  /*1170*/  IADD3 R7, PT, PT, R5, 0x7fe00000, RZ ;  /* 0x7fe0000005077810 */ /* 0x000fcc0007ffe0ff */
        /* <DEDUP_REMOVED lines=19> */
.L_x_290:
        /* <DEDUP_REMOVED lines=16> */
.L_x_293:
[----:B------:R-:W-:Y:S01]  /*13b0*/  LOP3.LUT R19, R9, 0x80000, RZ, 0xfc, !PT ;  /* 0x0008000009137812 */ /* 0x000fe200078efcff */
[----:B------:R-:W-:Y:S01]  /*13c0*/  IMAD.MOV.U32 R18, RZ, RZ, R8 ;  /* 0x000000ffff127224 */ /* 0x000fe200078e0008 */
[----:B------:R-:W-:Y:S06]  /*13d0*/  BRA `(.L_x_291) ;  /* 0x0000000000087947 */ /* 0x000fec0003800000 */
.L_x_292:
[----:B------:R-:W-:Y:S01]  /*13e0*/  LOP3.LUT R19, R7, 0x80000, RZ, 0xfc, !PT ;  /* 0x0008000007137812 */ /* 0x000fe200078efcff */
[----:B------:R-:W-:-:S07]  /*13f0*/  IMAD.MOV.U32 R18, RZ, RZ, R6 ;  /* 0x000000ffff127224 */ /* 0x000fce00078e0006 */
.L_x_291:
[----:B------:R-:W-:Y:S05]  /*1400*/  BSYNC.RECONVERGENT B2 ;  /* 0x0000000000027941 */ /* 0x000fea0003800200 */
.L_x_289:
[----:B------:R-:W-:Y:S02]  /*1410*/  IMAD.MOV.U32 R6, RZ, RZ, R0 ;  /* 0x000000ffff067224 */ /* 0x000fe400078e0000 */
[----:B------:R-:W-:-:S04]  /*1420*/  IMAD.MOV.U32 R7, RZ, RZ, 0x0 ;  /* 0x00000000ff077424 */ /* 0x000fc800078e00ff */
[----:B------:R-:W-:Y:S05]  /*1430*/  RET.REL.NODEC R6 `(_Z8_sigm_64iPdS_) ;  /* 0xffffffe806f07950 */ /* 0x000fea0003c3ffff */
.L_x_294:
        /* <DEDUP_REMOVED lines=12> */
.L_x_630:


//--------------------- .text._Z8_sigm_32iPfS_    --------------------------
	.section	.text._Z8_sigm_32iPfS_,"ax",@progbits
	.align	128
        .global         _Z8_sigm_32iPfS_
        .type           _Z8_sigm_32iPfS_,@function
        .size           _Z8_sigm_32iPfS_,(.L_x_632 - _Z8_sigm_32iPfS_)
        .other          _Z8_sigm_32iPfS_,@"STO_CUDA_ENTRY STV_DEFAULT"
_Z8_sigm_32iPfS_:
.text._Z8_sigm_32iPfS_:
        /* <DEDUP_REMOVED lines=14> */
.L_x_303:
[----:B01----:R-:W-:-:S05]  /*00e0*/  IMAD.WIDE R2, R9, 0x4, R6 ;  /* 0x0000000409027825 */ /* 0x003fca00078e0206 */
[----:B--2---:R-:W2:Y:S01]  /*00f0*/  LDG.E R13, desc[UR6][R2.64] ;  /* 0x00000006020d7981 */ /* 0x004ea2000c1e1900 */
[--C-:B------:R-:W-:Y:S01]  /*0100*/  IMAD.MOV.U32 R11, RZ, RZ, R9.reuse ;  /* 0x000000ffff0b7224 */ /* 0x100fe200078e0009 */
[----:B------:R-:W-:Y:S01]  /*0110*/  BSSY.RECONVERGENT B0, `(.L_x_295) ;  /* 0x0000036000007945 */ /* 0x000fe20003800200 */
[----:B------:R-:W-:-:S05]  /*0120*/  IMAD.IADD R9, R8, 0x1, R9 ;  /* 0x0000000108097824 */ /* 0x000fca00078e0209 */
[----:B----4-:R-:W-:Y:S02]  /*0130*/  ISETP.GE.AND P2, PT, R9, UR5, PT ;  /* 0x0000000509007c0c */ /* 0x010fe4000bf46270 */
[----:B--2---:R-:W-:-:S13]  /*0140*/  FSETP.GE.AND P0, PT, R13, RZ, PT ;  /* 0x000000ff0d00720b */ /* 0x004fda0003f06000 */
[----:B------:R-:W-:Y:S05]  /*0150*/  @!P0 BRA `(.L_x_296) ;  /* 0x0000000000608947 */ /* 0x000fea0003800000 */
[----:B------:R-:W-:Y:S01]  /*0160*/  IMAD.MOV.U32 R0, RZ, RZ, 0x3bbb989d ;  /* 0x3bbb989dff007424 */ /* 0x000fe200078e00ff */
[----:B------:R-:W-:Y:S01]  /*0170*/  BSSY.RECONVERGENT B1, `(.L_x_297) ;  /* 0x0000015000017945 */ /* 0x000fe20003800200 */
[----:B------:R-:W-:Y:S02]  /*0180*/  IMAD.MOV.U32 R3, RZ, RZ, 0x437c0000 ;  /* 0x437c0000ff037424 */ /* 0x000fe400078e00ff */
[----:B------:R-:W-:-:S04]  /*0190*/  FFMA.SAT R0, R13, -R0, 0.5 ;  /* 0x3f0000000d007423 */ /* 0x000fc80000002800 */
[----:B------:R-:W-:-:S04]  /*01a0*/  FFMA.RM R0, R0, R3, 12582913 ;  /* 0x4b40000100007423 */ /* 0x000fc80000004003 */
[C---:B------:R-:W-:Y:S01]  /*01b0*/  FADD R2, R0.reuse, -12583039 ;  /* 0xcb40007f00027421 */ /* 0x040fe20000000000 */
[----:B------:R-:W-:-:S03]  /*01c0*/  IMAD.SHL.U32 R0, R0, 0x800000, RZ ;  /* 0x0080000000007824 */ /* 0x000fc600078e00ff */
[----:B------:R-:W-:-:S04]  /*01d0*/  FFMA R2, R13, -1.4426950216293334961, -R2 ;  /* 0xbfb8aa3b0d027823 */ /* 0x000fc80000000802 */
[----:B------:R-:W-:-:S04]  /*01e0*/  FFMA R2, R13, -1.925963033500011079e-08, R2 ;  /* 0xb2a570600d027823 */ /* 0x000fc80000000002 */
[----:B------:R-:W0:Y:S02]  /*01f0*/  MUFU.EX2 R3, R2 ;  /* 0x0000000200037308 */ /* 0x000e240000000800 */
[----:B0-----:R-:W-:-:S05]  /*0200*/  FFMA R13, R0, R3, 1 ;  /* 0x3f800000000d7423 */ /* 0x001fca0000000003 */
[----:B------:R-:W-:-:S04]  /*0210*/  IADD3 R0, PT, PT, R13, 0x1800000, RZ ;  /* 0x018000000d007810 */ /* 0x000fc80007ffe0ff */
[----:B------:R-:W-:-:S04]  /*0220*/  LOP3.LUT R0, R0, 0x7f800000, RZ, 0xc0, !PT ;  /* 0x7f80000000007812 */ /* 0x000fc800078ec0ff */
[----:B------:R-:W-:-:S13]  /*0230*/  ISETP.GT.U32.AND P0, PT, R0, 0x1ffffff, PT ;  /* 0x01ffffff0000780c */ /* 0x000fda0003f04070 */
[----:B------:R-:W-:Y:S05]  /*0240*/  @P0 BRA `(.L_x_298) ;  /* 0x00000000000c0947 */ /* 0x000fea0003800000 */
[----:B------:R-:W-:-:S07]  /*0250*/  MOV R10, 0x270 ;  /* 0x00000270000a7802 */ /* 0x000fce0000000f00 */
[----:B---3--:R-:W-:Y:S05]  /*0260*/  CALL.REL.NOINC `($__internal_13_$__cuda_sm20_rcp_rn_f32_slowpath) ;  /* 0x0000000000947944 */ /* 0x008fea0003c00000 */
[----:B------:R-:W-:Y:S05]  /*0270*/  BRA `(.L_x_299) ;  /* 0x0000000000107947 */ /* 0x000fea0003800000 */
.L_x_298:
[----:B------:R-:W0:Y:S02]  /*0280*/  MUFU.RCP R0, R13 ;  /* 0x0000000d00007308 */ /* 0x000e240000001000 */
[----:B0-----:R-:W-:-:S04]  /*0290*/  FFMA R2, R13, R0, -1 ;  /* 0xbf8000000d027423 */ /* 0x001fc80000000000 */
[----:B------:R-:W-:-:S04]  /*02a0*/  FADD.FTZ R3, -R2, -RZ ;  /* 0x800000ff02037221 */ /* 0x000fc80000010100 */
[----:B------:R-:W-:-:S07]  /*02b0*/  FFMA R0, R0, R3, R0 ;  /* 0x0000000300007223 */ /* 0x000fce0000000000 */
.L_x_299:
[----:B------:R-:W-:Y:S05]  /*02c0*/  BSYNC.RECONVERGENT B1 ;  /* 0x0000000000017941 */ /* 0x000fea0003800200 */
.L_x_297:
[----:B------:R-:W-:Y:S05]  /*02d0*/  BRA `(.L_x_300) ;  /* 0x0000000000647947 */ /* 0x000fea0003800000 */
.L_x_296:
[----:B------:R-:W-:Y:S01]  /*02e0*/  IMAD.MOV.U32 R0, RZ, RZ, 0x3bbb989d ;  /* 0x3bbb989dff007424 */ /* 0x000fe200078e00ff */
[----:B------:R-:W-:Y:S01]  /*02f0*/  BSSY.RECONVERGENT B1, `(.L_x_301) ;  /* 0x0000016000017945 */ /* 0x000fe20003800200 */
[----:B------:R-:W-:Y:S02]  /*0300*/  IMAD.MOV.U32 R3, RZ, RZ, 0x437c0000 ;  /* 0x437c0000ff037424 */ /* 0x000fe400078e00ff */
[----:B------:R-:W-:-:S04]  /*0310*/  FFMA.SAT R0, R13, R0, 0.5 ;  /* 0x3f0000000d007423 */ /* 0x000fc80000002000 */
[----:B------:R-:W-:-:S04]  /*0320*/  FFMA.RM R0, R0, R3, 12582913 ;  /* 0x4b40000100007423 */ /* 0x000fc80000004003 */
[C---:B------:R-:W-:Y:S01]  /*0330*/  FADD R2, R0.reuse, -12583039 ;  /* 0xcb40007f00027421 */ /* 0x040fe20000000000 */
[----:B------:R-:W-:-:S03]  /*0340*/  IMAD.SHL.U32 R0, R0, 0x800000, RZ ;  /* 0x0080000000007824 */ /* 0x000fc600078e00ff */
[----:B------:R-:W-:-:S04]  /*0350*/  FFMA R2, R13, 1.4426950216293334961, -R2 ;  /* 0x3fb8aa3b0d027823 */ /* 0x000fc80000000802 */
[----:B------:R-:W-:-:S04]  /*0360*/  FFMA R2, R13, 1.925963033500011079e-08, R2 ;  /* 0x32a570600d027823 */ /* 0x000fc80000000002 */
[----:B------:R-:W0:Y:S02]  /*0370*/  MUFU.EX2 R3, R2 ;  /* 0x0000000200037308 */ /* 0x000e240000000800 */
[----:B0-----:R-:W-:-:S04]  /*0380*/  FMUL R0, R0, R3 ;  /* 0x0000000300007220 */ /* 0x001fc80000400000 */
[----:B------:R-:W-:-:S04]  /*0390*/  FADD R14, R0, 1 ;  /* 0x3f800000000e7421 */ /* 0x000fc80000000000 */
[----:B------:R-:W0:Y:S08]  /*03a0*/  MUFU.RCP R3, R14 ;  /* 0x0000000e00037308 */ /* 0x000e300000001000 */
[----:B------:R-:W1:Y:S01]  /*03b0*/  FCHK P0, R0, R14 ;  /* 0x0000000e00007302 */ /* 0x000e620000000000 */
[----:B0-----:R-:W-:-:S04]  /*03c0*/  FFMA R10, -R14, R3, 1 ;  /* 0x3f8000000e0a7423 */ /* 0x001fc80000000103 */
[----:B------:R-:W-:-:S04]  /*03d0*/  FFMA R3, R3, R10, R3 ;  /* 0x0000000a03037223 */ /* 0x000fc80000000003 */
[----:B------:R-:W-:-:S04]  /*03e0*/  FFMA R10, R0, R3, RZ ;  /* 0x00000003000a7223 */ /* 0x000fc800000000ff */
[----:B------:R-:W-:-:S04]  /*03f0*/  FFMA R12, -R14, R10, R0 ;  /* 0x0000000a0e0c7223 */ /* 0x000fc80000000100 */
[----:B------:R-:W-:Y:S01]  /*0400*/  FFMA R3, R3, R12, R10 ;  /* 0x0000000c03037223 */ /* 0x000fe2000000000a */
[----:B-1----:R-:W-:Y:S06]  /*0410*/  @!P0 BRA `(.L_x_302) ;  /* 0x00000000000c8947 */ /* 0x002fec0003800000 */
[----:B------:R-:W-:-:S07]  /*0420*/  MOV R2, 0x440 ;  /* 0x0000044000027802 */ /* 0x000fce0000000f00 */
[----:B---3--:R-:W-:Y:S05]  /*0430*/  CALL.REL.NOINC `($__internal_14_$__cuda_sm3x_div_rn_noftz_f32_slowpath) ;  /* 0x0000000000fc7944 */ /* 0x008fea0003c00000 */
[----:B------:R-:W-:-:S07]  /*0440*/  IMAD.MOV.U32 R3, RZ, RZ, R0 ;  /* 0x000000ffff037224 */ /* 0x000fce00078e0000 */
.L_x_302:
[----:B------:R-:W-:Y:S05]  /*0450*/  BSYNC.RECONVERGENT B1 ;  /* 0x0000000000017941 */ /* 0x000fea0003800200 */
.L_x_301:
[----:B------:R-:W-:-:S07]  /*0460*/  MOV R0, R3 ;  /* 0x0000000300007202 */ /* 0x000fce0000000f00 */
.L_x_300:
[----:B------:R-:W-:Y:S05]  /*0470*/  BSYNC.RECONVERGENT B0 ;  /* 0x0000000000007941 */ /* 0x000fea0003800200 */
.L_x_295:
[----:B---3--:R-:W-:-:S05]  /*0480*/  IMAD.WIDE R2, R11, 0x4, R4 ;  /* 0x000000040b027825 */ /* 0x008fca00078e0204 */
[----:B------:R1:W-:Y:S01]  /*0490*/  STG.E desc[UR6][R2.64], R0 ;  /* 0x0000000002007986 */ /* 0x0003e2000c101906 */
[----:B------:R-:W-:Y:S05]  /*04a0*/  @!P2 BRA `(.L_x_303) ;  /* 0xfffffffc000ca947 */ /* 0x000fea000383ffff */
[----:B------:R-:W-:Y:S05]  /*04b0*/  EXIT ;  /* 0x000000000000794d */ /* 0x000fea0003800000 */
        .weak           $__internal_13_$__cuda_sm20_rcp_rn_f32_slowpath
        .type           $__internal_13_$__cuda_sm20_rcp_rn_f32_slowpath,@function
        .size           $__internal_13_$__cuda_sm20_rcp_rn_f32_slowpath,($__internal_14_$__cuda_sm3x_div_rn_noftz_f32_slowpath - $__internal_13_$__cuda_sm20_rcp_rn_f32_slowpath)
$__internal_13_$__cuda_sm20_rcp_rn_f32_slowpath:
[----:B------:R-:W-:Y:S01]  /*04c0*/  IMAD.SHL.U32 R0, R13, 0x2, RZ ;  /* 0x000000020d007824 */ /* 0x000fe200078e00ff */
[----:B------:R-:W-:Y:S04]  /*04d0*/  BSSY.RECONVERGENT B2, `(.L_x_304) ;  /* 0x0000031000027945 */ /* 0x000fe80003800200 */
[----:B------:R-:W-:Y:S01]  /*04e0*/  SHF.R.U32.HI R15, RZ, 0x18, R0 ;  /* 0x00000018ff0f7819 */ /* 0x000fe20000011600 */
[----:B------:R-:W-:-:S03]  /*04f0*/  IMAD.MOV.U32 R0, RZ, RZ, R13 ;  /* 0x000000ffff007224 */ /* 0x000fc600078e000d */
        /* <DEDUP_REMOVED lines=12> */
.L_x_305:
[----:B------:R-:W-:-:S05]  /*05c0*/  VIADD R17, R15, 0xffffff03 ;  /* 0xffffff030f117836 */ /* 0x000fca0000000000 */
[----:B------:R-:W-:-:S13]  /*05d0*/  ISETP.GT.U32.AND P0, PT, R17, 0x1, PT ;  /* 0x000000011100780c */ /* 0x000fda0003f04070 */
[----:B------:R-:W-:Y:S05]  /*05e0*/  @P0 BRA `(.L_x_307) ;  /* 0x0000000000780947 */ /* 0x000fea0003800000 */
[----:B------:R-:W-:Y:S01]  /*05f0*/  LOP3.LUT R2, R0, 0x7fffff, RZ, 0xc0, !PT ;  /* 0x007fffff00027812 */ /* 0x000fe200078ec0ff */
[----:B------:R-:W-:-:S03]  /*0600*/  HFMA2 R14, -RZ, RZ, 0, 1.78813934326171875e-07 ;  /* 0x00000003ff0e7431 */ /* 0x000fc600000001ff */
[----:B------:R-:W-:-:S04]  /*0610*/  LOP3.LUT R2, R2, 0x3f800000, RZ, 0xfc, !PT ;  /* 0x3f80000002027812 */ /* 0x000fc800078efcff */
[----:B------:R-:W0:Y:S01]  /*0620*/  MUFU.RCP R3, R2 ;  /* 0x0000000200037308 */ /* 0x000e220000001000 */
[----:B------:R-:W-:Y:S01]  /*0630*/  SHF.L.U32 R14, R14, R17, RZ ;  /* 0x000000110e0e7219 */ /* 0x000fe200000006ff */
        /* <DEDUP_REMOVED lines=21> */
[----:B------:R-:W-:-:S05]  /*0790*/  @!P0 VIADD R3, R3, 0x1 ;  /* 0x0000000103038836 */ /* 0x000fca0000000000 */
[----:B------:R-:W-:-:S04]  /*07a0*/  @!P1 SHF.L.U32 R3, R3, 0x1, RZ ;  /* 0x0000000103039819 */ /* 0x000fc800000006ff */
[----:B------:R-:W-:Y:S01]  /*07b0*/  LOP3.LUT R3, R3, 0x80000000, R0, 0xf8, !PT ;  /* 0x8000000003037812 */ /* 0x000fe200078ef800 */
[----:B------:R-:W-:Y:S06]  /*07c0*/  BRA `(.L_x_306) ;  /* 0x0000000000047947 */ /* 0x000fec0003800000 */
.L_x_307:
[----:B------:R0:W1:Y:S02]  /*07d0*/  MUFU.RCP R3, R0 ;  /* 0x0000000000037308 */ /* 0x0000640000001000 */
.L_x_306:
[----:B------:R-:W-:Y:S05]  /*07e0*/  BSYNC.RECONVERGENT B2 ;  /* 0x0000000000027941 */ /* 0x000fea0003800200 */
.L_x_304:
[----:B01----:R-:W-:Y:S02]  /*07f0*/  IMAD.MOV.U32 R0, RZ, RZ, R3 ;  /* 0x000000ffff007224 */ /* 0x003fe400078e0003 */
[----:B------:R-:W-:Y:S02]  /*0800*/  IMAD.MOV.U32 R2, RZ, RZ, R10 ;  /* 0x000000ffff027224 */ /* 0x000fe400078e000a */
[----:B------:R-:W-:-:S04]  /*0810*/  IMAD.MOV.U32 R3, RZ, RZ, 0x0 ;  /* 0x00000000ff037424 */ /* 0x000fc800078e00ff */
[----:B------:R-:W-:Y:S05]  /*0820*/  RET.REL.NODEC R2 `(_Z8_sigm_32iPfS_) ;  /* 0xfffffff402f47950 */ /* 0x000fea0003c3ffff */
        .weak           $__internal_14_$__cuda_sm3x_div_rn_noftz_f32_slowpath
        .type           $__internal_14_$__cuda_sm3x_div_rn_noftz_f32_slowpath,@function
        .size           $__internal_14_$__cuda_sm3x_div_rn_noftz_f32_slowpath,(.L_x_632 - $__internal_14_$__cuda_sm3x_div_rn_noftz_f32_slowpath)
$__internal_14_$__cuda_sm3x_div_rn_noftz_f32_slowpath:
[----:B------:R-:W-:Y:S01]  /*0830*/  SHF.R.U32.HI R12, RZ, 0x17, R14 ;  /* 0x00000017ff0c7819 */ /* 0x000fe2000001160e */
[----:B------:R-:W-:Y:S01]  /*0840*/  BSSY.RECONVERGENT B2, `(.L_x_308) ;  /* 0x0000064000027945 */ /* 0x000fe20003800200 */
[--C-:B------:R-:W-:Y:S01]  /*0850*/  SHF.R.U32.HI R3, RZ, 0x17, R0.reuse ;  /* 0x00000017ff037819 */ /* 0x100fe20000011600 */
[----:B------:R-:W-:Y:S01]  /*0860*/  IMAD.MOV.U32 R13, RZ, RZ, R0 ;  /* 0x000000ffff0d7224 */ /* 0x000fe200078e0000 */
[----:B------:R-:W-:Y:S02]  /*0870*/  LOP3.LUT R12, R12, 0xff, RZ, 0xc0, !PT ;  /* 0x000000ff0c0c7812 */ /* 0x000fe400078ec0ff */
[----:B------:R-:W-:-:S03]  /*0880*/  LOP3.LUT R16, R3, 0xff, RZ, 0xc0, !PT ;  /* 0x000000ff03107812 */ /* 0x000fc600078ec0ff */
[----:B------:R-:W-:Y:S01]  /*0890*/  VIADD R17, R12, 0xffffffff ;  /* 0xffffffff0c117836 */ /* 0x000fe20000000000 */
[----:B------:R-:W-:-:S04]  /*08a0*/  IADD3 R15, PT, PT, R16, -0x1, RZ ;  /* 0xffffffff100f7810 */ /* 0x000fc80007ffe0ff */
[----:B------:R-:W-:-:S04]  /*08b0*/  ISETP.GT.U32.AND P0, PT, R17, 0xfd, PT ;  /* 0x000000fd1100780c */ /* 0x000fc80003f04070 */
[----:B------:R-:W-:-:S13]  /*08c0*/  ISETP.GT.U32.OR P0, PT, R15, 0xfd, P0 ;  /* 0x000000fd0f00780c */ /* 0x000fda0000704470 */
[----:B------:R-:W-:Y:S01]  /*08d0*/  @!P0 IMAD.MOV.U32 R10, RZ, RZ, RZ ;  /* 0x000000ffff0a8224 */ /* 0x000fe200078e00ff */
[----:B------:R-:W-:Y:S06]  /*08e0*/  @!P0 BRA `(.L_x_309) ;  /* 0x0000000000608947 */ /* 0x000fec0003800000 */
[----:B------:R-:W-:Y:S01]  /*08f0*/  FSETP.GTU.FTZ.AND P0, PT, |R0|, +INF , PT ;  /* 0x7f8000000000780b */ /* 0x000fe20003f1c200 */
[----:B------:R-:W-:Y:S01]  /*0900*/  IMAD.MOV.U32 R3, RZ, RZ, R14 ;  /* 0x000000ffff037224 */ /* 0x000fe200078e000e */
        /* <DEDUP_REMOVED lines=17> */
[----:B------:R-:W-:Y:S01]  /*0a20*/  @P0 IMAD.MOV.U32 R10, RZ, RZ, RZ ;  /* 0x000000ffff0a0224 */ /* 0x000fe200078e00ff */
[----:B------:R-:W-:Y:S01]  /*0a30*/  @!P0 MOV R10, 0xffffffc0 ;  /* 0xffffffc0000a8802 */ /* 0x000fe20000000f00 */
[----:B------:R-:W-:Y:S01]  /*0a40*/  @!P0 FFMA R13, R0, 1.84467440737095516160e+19, RZ ;  /* 0x5f800000000d8823 */ /* 0x000fe200000000ff */
[----:B------:R-:W-:-:S03]  /*0a50*/  @!P1 FFMA R14, R3, 1.84467440737095516160e+19, RZ ;  /* 0x5f800000030e9823 */ /* 0x000fc600000000ff */
[----:B------:R-:W-:-:S07]  /*0a60*/  @!P1 VIADD R10, R10, 0x40 ;  /* 0x000000400a0a9836 */ /* 0x000fce0000000000 */
.L_x_309:
[----:B------:R-:W-:Y:S01]  /*0a70*/  LEA R3, R12, 0xc0800000, 0x17 ;  /* 0xc08000000c037811 */ /* 0x000fe200078eb8ff */
[----:B------:R-:W-:Y:S04]  /*0a80*/  BSSY.RECONVERGENT B3, `(.L_x_314) ;  /* 0x0000036000037945 */ /* 0x000fe80003800200 */
[----:B------:R-:W-:Y:S02]  /*0a90*/  IMAD.IADD R14, R14, 0x1, -R3 ;  /* 0x000000010e0e7824 */ /* 0x000fe400078e0a03 */
[----:B------:R-:W-:Y:S02]  /*0aa0*/  VIADD R3, R16, 0xffffff81 ;  /* 0xffffff8110037836 */ /* 0x000fe40000000000 */
[----:B------:R-:W0:Y:S01]  /*0ab0*/  MUFU.RCP R15, R14 ;  /* 0x0000000e000f7308 */ /* 0x000e220000001000 */
[----:B------:R-:W-:Y:S01]  /*0ac0*/  FADD.FTZ R17, -R14, -RZ ;  /* 0x800000ff0e117221 */ /* 0x000fe20000010100 */
[----:B------:R-:W-:-:S03]  /*0ad0*/  IMAD R0, R3, -0x800000, R13 ;  /* 0xff80000003007824 */ /* 0x000fc600078e020d */
[----:B0-----:R-:W-:-:S04]  /*0ae0*/  FFMA R16, R15, R17, 1 ;  /* 0x3f8000000f107423 */ /* 0x001fc80000000011 */
[----:B------:R-:W-:-:S04]  /*0af0*/  FFMA R18, R15, R16, R15 ;  /* 0x000000100f127223 */ /* 0x000fc8000000000f */
[----:B------:R-:W-:-:S04]  /*0b00*/  FFMA R13, R0, R18, RZ ;  /* 0x00000012000d7223 */ /* 0x000fc800000000ff */
[----:B------:R-:W-:-:S04]  /*0b10*/  FFMA R16, R17, R13, R0 ;  /* 0x0000000d11107223 */ /* 0x000fc80000000000 */
[----:B------:R-:W-:Y:S01]  /*0b20*/  FFMA R15, R18, R16, R13 ;  /* 0x00000010120f7223 */ /* 0x000fe2000000000d */
[----:B------:R-:W-:-:S03]  /*0b30*/  IADD3 R13, PT, PT, R3, 0x7f, -R12 ;  /* 0x0000007f030d7810 */ /* 0x000fc60007ffe80c */
[----:B------:R-:W-:Y:S02]  /*0b40*/  FFMA R16, R17, R15, R0 ;  /* 0x0000000f11107223 */ /* 0x000fe40000000000 */
[----:B------:R-:W-:Y:S02]  /*0b50*/  IMAD.IADD R13, R13, 0x1, R10 ;  /* 0x000000010d0d7824 */ /* 0x000fe400078e020a */
        /* <DEDUP_REMOVED lines=32> */
[----:B------:R-:W-:-:S04]  /*0d60*/  LOP3.LUT R10, R10, R3, RZ, 0xc0, !PT ;  /* 0x000000030a0a7212 */ /* 0x000fc800078ec0ff */
[----:B------:R-:W-:-:S04]  /*0d70*/  IADD3 R13, PT, PT, R13, R10, RZ ;  /* 0x0000000a0d0d7210 */ /* 0x000fc80007ffe0ff */
[----:B------:R-:W-:Y:S01]  /*0d80*/  LOP3.LUT R0, R13, R0, RZ, 0xfc, !PT ;  /* 0x000000000d007212 */ /* 0x000fe200078efcff */
[----:B------:R-:W-:Y:S06]  /*0d90*/  BRA `(.L_x_317) ;  /* 0x0000000000107947 */ /* 0x000fec0003800000 */
.L_x_316:
[----:B------:R-:W-:-:S04]  /*0da0*/  LOP3.LUT R0, R0, 0x80000000, RZ, 0xc0, !PT ;  /* 0x8000000000007812 */ /* 0x000fc800078ec0ff */
[----:B------:R-:W-:Y:S01]  /*0db0*/  LOP3.LUT R0, R0, 0x7f800000, RZ, 0xfc, !PT ;  /* 0x7f80000000007812 */ /* 0x000fe200078efcff */
[----:B------:R-:W-:Y:S06]  /*0dc0*/  BRA `(.L_x_317) ;  /* 0x0000000000047947 */ /* 0x000fec0003800000 */
.L_x_315:
[----:B------:R-:W-:-:S07]  /*0dd0*/  IMAD R0, R13, 0x800000, R0 ;  /* 0x008000000d007824 */ /* 0x000fce00078e0200 */
.L_x_317:
[----:B------:R-:W-:Y:S05]  /*0de0*/  BSYNC.RECONVERGENT B3 ;  /* 0x0000000000037941 */ /* 0x000fea0003800200 */
.L_x_314:
[----:B------:R-:W-:Y:S05]  /*0df0*/  BRA `(.L_x_318) ;  /* 0x0000000000207947 */ /* 0x000fea0003800000 */
.L_x_313:
[----:B------:R-:W-:-:S04]  /*0e00*/  LOP3.LUT R0, R14, 0x80000000, R13, 0x48, !PT ;  /* 0x800000000e007812 */ /* 0x000fc800078e480d */
[----:B------:R-:W-:Y:S01]  /*0e10*/  LOP3.LUT R0, R0, 0x7f800000, RZ, 0xfc, !PT ;  /* 0x7f80000000007812 */ /* 0x000fe200078efcff */
[----:B------:R-:W-:Y:S06]  /*0e20*/  BRA `(.L_x_318) ;  /* 0x0000000000147947 */ /* 0x000fec0003800000 */
.L_x_312:
[----:B------:R-:W-:Y:S01]  /*0e30*/  LOP3.LUT R0, R14, 0x80000000, R13, 0x48, !PT ;  /* 0x800000000e007812 */ /* 0x000fe200078e480d */
[----:B------:R-:W-:Y:S06]  /*0e40*/  BRA `(.L_x_318) ;  /* 0x00000000000c7947 */ /* 0x000fec0003800000 */
.L_x_311:
[----:B------:R-:W0:Y:S01]  /*0e50*/  MUFU.RSQ R0, -QNAN ;  /* 0xffc0000000007908 */ /* 0x000e220000001400 */
[----:B------:R-:W-:Y:S05]  /*0e60*/  BRA `(.L_x_318) ;  /* 0x0000000000047947 */ /* 0x000fea0003800000 */
.L_x_310:
[----:B------:R-:W-:-:S07]  /*0e70*/  FADD.FTZ R0, R0, R3 ;  /* 0x0000000300007221 */ /* 0x000fce0000010000 */
.L_x_318:
[----:B------:R-:W-:Y:S05]  /*0e80*/  BSYNC.RECONVERGENT B2 ;  /* 0x0000000000027941 */ /* 0x000fea0003800200 */
.L_x_308:
[----:B------:R-:W-:-:S04]  /*0e90*/  IMAD.MOV.U32 R3, RZ, RZ, 0x0 ;  /* 0x00000000ff037424 */ /* 0x000fc800078e00ff */
[----:B0-----:R-:W-:Y:S05]  /*0ea0*/  RET.REL.NODEC R2 `(_Z8_sigm_32iPfS_) ;  /* 0xfffffff002547950 */ /* 0x001fea0003c3ffff */
.L_x_319:
        /* <DEDUP_REMOVED lines=13> */
.L_x_632:


//--------------------- .text._Z9_round_64iPdS_   --------------------------
	.section	.text._Z9_round_64iPdS_,"ax",@progbits
	.align	128
        .global         _Z9_round_64iPdS_
        .type           _Z9_round_64iPdS_,@function
        .size           _Z9_round_64iPdS_,(.L_x_685 - _Z9_round_64iPdS_)
        .other          _Z9_round_64iPdS_,@"STO_CUDA_ENTRY STV_DEFAULT"
_Z9_round_64iPdS_:
.text._Z9_round_64iPdS_:
        /* <DEDUP_REMOVED lines=13> */
.L_x_320:
[----:B0-----:R-:W-:-:S06]  /*00d0*/  IMAD.WIDE R2, R0, 0x8, R8 ;  /* 0x0000000800027825 */ /* 0x001fcc00078e0208 */
[----:B--2---:R-:W2:Y:S01]  /*00e0*/  LDG.E.64 R2, desc[UR6][R2.64] ;  /* 0x0000000602027981 */ /* 0x004ea2000c1e1b00 */
[----:B-1----:R-:W-:Y:S01]  /*00f0*/  HFMA2 R5, -RZ, RZ, 1.96875, 0 ;  /* 0x3fe00000ff057431 */ /* 0x002fe200000001ff */
[----:B------:R-:W-:Y:S01]  /*0100*/  MOV R4, RZ ;  /* 0x000000ff00047202 */ /* 0x000fe20000000f00 */
[----:B---3--:R-:W-:Y:S01]  /*0110*/  IMAD.WIDE R6, R0, 0x8, R10 ;  /* 0x0000000800067825 */ /* 0x008fe200078e020a */
[----:B------:R-:W-:-:S04]  /*0120*/  IADD3 R0, PT, PT, R13, R0, RZ ;  /* 0x000000000d007210 */ /* 0x000fc80007ffe0ff */
[----:B------:R-:W-:Y:S02]  /*0130*/  ISETP.GE.AND P0, PT, R0, UR5, PT ;  /* 0x0000000500007c0c */ /* 0x000fe4000bf06270 */
[----:B--2---:R-:W-:-:S06]  /*0140*/  LOP3.LUT R5, R5, 0x80000000, R3, 0xb8, !PT ;  /* 0x8000000005057812 */ /* 0x004fcc00078eb803 */
[----:B------:R-:W-:-:S10]  /*0150*/  DADD.RZ R4, R2, R4 ;  /* 0x0000000002047229 */ /* 0x000fd4000000c004 */
[----:B------:R-:W0:Y:S02]  /*0160*/  FRND.F64.TRUNC R4, R4 ;  /* 0x0000000400047313 */ /* 0x000e24000030d800 */
[----:B0-----:R1:W-:Y:S01]  /*0170*/  STG.E.64 desc[UR6][R6.64], R4 ;  /* 0x0000000406007986 */ /* 0x0013e2000c101b06 */
[----:B------:R-:W-:Y:S05]  /*0180*/  @!P0 BRA `(.L_x_320) ;  /* 0xfffffffc00d08947 */ /* 0x000fea000383ffff */
[----:B------:R-:W-:Y:S05]  /*0190*/  EXIT ;  /* 0x000000000000794d */ /* 0x000fea0003800000 */
.L_x_321:
        /* <DEDUP_REMOVED lines=14> */
.L_x_685:


//--------------------- .text._Z9_round_32iPfS_   --------------------------
	.section	.text._Z9_round_32iPfS_,"ax",@progbits
	.align	128
        .global         _Z9_round_32iPfS_
        .type           _Z9_round_32iPfS_,@function
        .size           _Z9_round_32iPfS_,(.L_x_686 - _Z9_round_32iPfS_)
        .other          _Z9_round_32iPfS_,@"STO_CUDA_ENTRY STV_DEFAULT"
_Z9_round_32iPfS_:
.text._Z9_round_32iPfS_:
        /* <DEDUP_REMOVED lines=13> */
.L_x_322:
[----:B0-----:R-:W-:-:S06]  /*00d0*/  IMAD.WIDE R2, R0, 0x4, R6 ;  /* 0x0000000400027825 */ /* 0x001fcc00078e0206 */
[----:B--2---:R-:W2:Y:S01]  /*00e0*/  LDG.E R2, desc[UR6][R2.64] ;  /* 0x0000000602027981 */ /* 0x004ea2000c1e1900 */
[----:B-1----:R-:W-:-:S05]  /*00f0*/  HFMA2 R5, -RZ, RZ, 1.75, 0 ;  /* 0x3f000000ff057431 */ /* 0x002fca00000001ff */
[----:B--2---:R-:W-:-:S05]  /*0100*/  LOP3.LUT R5, R5, 0x80000000, R2, 0xb8, !PT ;  /* 0x8000000005057812 */ /* 0x004fca00078eb802 */
[----:B------:R-:W-:Y:S01]  /*0110*/  FADD.RZ R10, R2, R5 ;  /* 0x00000005020a7221 */ /* 0x000fe2000000c000 */
[----:B---3--:R-:W-:Y:S01]  /*0120*/  IMAD.WIDE R4, R0, 0x4, R8 ;  /* 0x0000000400047825 */ /* 0x008fe200078e0208 */
[----:B------:R-:W-:Y:S02]  /*0130*/  IADD3 R0, PT, PT, R11, R0, RZ ;  /* 0x000000000b007210 */ /* 0x000fe40007ffe0ff */
[----:B------:R-:W0:Y:S02]  /*0140*/  FRND.TRUNC R13, R10 ;  /* 0x0000000a000d7307 */ /* 0x000e24000020d000 */
[----:B------:R-:W-:Y:S01]  /*0150*/  ISETP.GE.AND P0, PT, R0, UR5, PT ;  /* 0x0000000500007c0c */ /* 0x000fe2000bf06270 */
[----:B0-----:R1:W-:-:S12]  /*0160*/  STG.E desc[UR6][R4.64], R13 ;  /* 0x0000000d04007986 */ /* 0x0013d8000c101906 */
[----:B------:R-:W-:Y:S05]  /*0170*/  @!P0 BRA `(.L_x_322) ;  /* 0xfffffffc00d48947 */ /* 0x000fea000383ffff */
[----:B------:R-:W-:Y:S05]  /*0180*/  EXIT ;  /* 0x000000000000794d */ /* 0x000fea0003800000 */
.L_x_323:
        /* <DEDUP_REMOVED lines=15> */
.L_x_686:


//--------------------- .text._Z11_lzorelu_64iPdS_ --------------------------
	.section	.text._Z11_lzorelu_64iPdS_,"ax",@progbits
	.align	128
        .global         _Z11_lzorelu_64iPdS_
        .type           _Z11_lzorelu_64iPdS_,@function
        .size           _Z11_lzorelu_64iPdS_,(.L_x_687 - _Z11_lzorelu_64iPdS_)
        .other          _Z11_lzorelu_64iPdS_,@"STO_CUDA_ENTRY STV_DEFAULT"
_Z11_lzorelu_64iPdS_:
.text._Z11_lzorelu_64iPdS_:
        /* <DEDUP_REMOVED lines=13> */
.L_x_324:
[----:B0-----:R-:W-:-:S06]  /*00d0*/  IMAD.WIDE R2, R0, 0x8, R8 ;  /* 0x0000000800027825 */ /* 0x001fcc00078e0208 */
[----:B--2---:R-:W2:Y:S01]  /*00e0*/  LDG.E.64 R2, desc[UR6][R2.64] ;  /* 0x0000000602027981 */ /* 0x004ea2000c1e1b00 */
[----:B------:R-:W-:Y:S01]  /*00f0*/  UMOV UR8, 0xa0b5ed8d ;  /* 0xa0b5ed8d00087882 */ /* 0x000fe20000000000 */
[----:B------:R-:W-:Y:S01]  /*0100*/  UMOV UR9, 0x3eb0c6f7 ;  /* 0x3eb0c6f700097882 */ /* 0x000fe20000000000 */
[----:B-1-3--:R-:W-:Y:S01]  /*0110*/  IMAD.WIDE R4, R0, 0x8, R10 ;  /* 0x0000000800047825 */ /* 0x00afe200078e020a */
[----:B------:R-:W-:Y:S01]  /*0120*/  IADD3 R0, PT, PT, R13, R0, RZ ;  /* 0x000000000d007210 */ /* 0x000fe20007ffe0ff */
[----:B--2---:R-:W-:-:S06]  /*0130*/  DSETP.GEU.AND P0, PT, R2, UR8, PT ;  /* 0x0000000802007e2a */ /* 0x004fcc000bf0e000 */
[----:B------:R-:W-:Y:S02]  /*0140*/  FSEL R6, R2, -3.0819790611203132499e-19, P0 ;  /* 0xa0b5ed8d02067808 */ /* 0x000fe40000000000 */
[----:B------:R-:W-:Y:S02]  /*0150*/  FSEL R7, R3, 0.34526798129081726074, P0 ;  /* 0x3eb0c6f703077808 */ /* 0x000fe40000000000 */
[----:B------:R-:W-:-:S03]  /*0160*/  ISETP.GE.AND P0, PT, R0, UR5, PT ;  /* 0x0000000500007c0c */ /* 0x000fc6000bf06270 */
[----:B------:R1:W-:Y:S10]  /*0170*/  STG.E.64 desc[UR6][R4.64], R6 ;  /* 0x0000000604007986 */ /* 0x0003f4000c101b06 */
[----:B------:R-:W-:Y:S05]  /*0180*/  @!P0 BRA `(.L_x_324) ;  /* 0xfffffffc00d08947 */ /* 0x000fea000383ffff */
[----:B------:R-:W-:Y:S05]  /*0190*/  EXIT ;  /* 0x000000000000794d */ /* 0x000fea0003800000 */
.L_x_325:
        /* <DEDUP_REMOVED lines=14> */
.L_x_687:


//--------------------- .text._Z11_lzorelu_32iPfS_ --------------------------
	.section	.text._Z11_lzorelu_32iPfS_,"ax",@progbits
	.align	128
        .global         _Z11_lzorelu_32iPfS_
        .type           _Z11_lzorelu_32iPfS_,@function
        .size           _Z11_lzorelu_32iPfS_,(.L_x_688 - _Z11_lzorelu_32iPfS_)
        .other          _Z11_lzorelu_32iPfS_,@"STO_CUDA_ENTRY STV_DEFAULT"
_Z11_lzorelu_32iPfS_:
.text._Z11_lzorelu_32iPfS_:
        /* <DEDUP_REMOVED lines=13> */
.L_x_326:
[----:B0-----:R-:W-:-:S06]  /*00d0*/  IMAD.WIDE R2, R0, 0x4, R6 ;  /* 0x0000000400027825 */ /* 0x001fcc00078e0206 */
[----:B--2---:R-:W2:Y:S01]  /*00e0*/  LDG.E R2, desc[UR6][R2.64] ;  /* 0x0000000602027981 */ /* 0x004ea2000c1e1900 */
[----:B------:R-:W-:Y:S01]  /*00f0*/  UMOV UR8, 0xa0b5ed8d ;  /* 0xa0b5ed8d00087882 */ /* 0x000fe20000000000 */
[----:B------:R-:W-:Y:S01]  /*0100*/  UMOV UR9, 0x3eb0c6f7 ;  /* 0x3eb0c6f700097882 */ /* 0x000fe20000000000 */
[----:B-12---:R-:W0:Y:S02]  /*0110*/  F2F.F64.F32 R4, R2 ;  /* 0x0000000200047310 */ /* 0x006e240000201800 */
[----:B0-----:R-:W-:Y:S01]  /*0120*/  DSETP.GEU.AND P0, PT, R4, UR8, PT ;  /* 0x0000000804007e2a */ /* 0x001fe2000bf0e000 */
[----:B---3--:R-:W-:Y:S01]  /*0130*/  IMAD.WIDE R4, R0, 0x4, R8 ;  /* 0x0000000400047825 */ /* 0x008fe200078e0208 */
[----:B------:R-:W-:-:S04]  /*0140*/  IADD3 R0, PT, PT, R11, R0, RZ ;  /* 0x000000000b007210 */ /* 0x000fc80007ffe0ff */
[----:B------:R-:W-:Y:S02]  /*0150*/  FSEL R13, R2, 9.9999999747524270788e-07, P0 ;  /* 0x358637bd020d7808 */ /* 0x000fe40000000000 */
[----:B------:R-:W-:-:S03]  /*0160*/  ISETP.GE.AND P0, PT, R0, UR5, PT ;  /* 0x0000000500007c0c */ /* 0x000fc6000bf06270 */
[----:B------:R1:W-:Y:S10]  /*0170*/  STG.E desc[UR6][R4.64], R13 ;  /* 0x0000000d04007986 */ /* 0x0003f4000c101906 */
[----:B------:R-:W-:Y:S05]  /*0180*/  @!P0 BRA `(.L_x_326) ;  /* 0xfffffffc00d08947 */ /* 0x000fea000383ffff */
[----:B------:R-:W-:Y:S05]  /*0190*/  EXIT ;  /* 0x000000000000794d */ /* 0x000fea0003800000 */
.L_x_327:
        /* <DEDUP_REMOVED lines=14> */
.L_x_688:


//--------------------- .text._Z8_relu_64iPdS_    --------------------------
	.section	.text._Z8_relu_64iPdS_,"ax",@progbits
	.align	128
        .global         _Z8_relu_64iPdS_
        .type           _Z8_relu_64iPdS_,@function
        .size           _Z8_relu_64iPdS_,(.L_x_689 - _Z8_relu_64iPdS_)
        .other          _Z8_relu_64iPdS_,@"STO_CUDA_ENTRY STV_DEFAULT"
_Z8_relu_64iPdS_:
.text._Z8_relu_64iPdS_:
        /* <DEDUP_REMOVED lines=13> */
.L_x_328:
[----:B0-----:R-:W-:-:S06]  /*00d0*/  IMAD.WIDE R6, R0, 0x8, R2 ;  /* 0x0000000800067825 */ /* 0x001fcc00078e0202 */
[----:B--2---:R-:W2:Y:S01]  /*00e0*/  LDG.E.64 R6, desc[UR6][R6.64] ;  /* 0x0000000606067981 */ /* 0x004ea2000c1e1b00 */
[----:B------:R-:W-:Y:S01]  /*00f0*/  IMAD.MOV.U32 R8, RZ, RZ, RZ ;  /* 0x000000ffff087224 */ /* 0x000fe200078e00ff */
[----:B--2---:R-:W-:Y:S01]  /*0100*/  DSETP.MAX.AND P0, P1, RZ, R6, PT ;  /* 0x00000006ff00722a */ /* 0x004fe2000390f000 */
[----:B------:R-:W-:Y:S01]  /*0110*/  MOV R11, R7 ;  /* 0x00000007000b7202 */ /* 0x000fe20000000f00 */
[----:B------:R-:W-:-:S04]  /*0120*/  IMAD.MOV.U32 R9, RZ, RZ, R6 ;  /* 0x000000ffff097224 */ /* 0x000fc800078e0006 */
[C---:B------:R-:W-:Y:S02]  /*0130*/  FSEL R15, R8.reuse, R11, P0 ;  /* 0x0000000b080f7208 */ /* 0x040fe40000000000 */
[----:B------:R-:W-:-:S06]  /*0140*/  SEL R8, R8, R9, P0 ;  /* 0x0000000908087207 */ /* 0x000fcc0000000000 */
[----:B------:R-:W-:Y:S01]  /*0150*/  @P1 LOP3.LUT R15, R11, 0x80000, RZ, 0xfc, !PT ;  /* 0x000800000b0f1812 */ /* 0x000fe200078efcff */
[----:B---3--:R-:W-:-:S03]  /*0160*/  IMAD.WIDE R10, R0, 0x8, R4 ;  /* 0x00000008000a7825 */ /* 0x008fc600078e0204 */
[----:B------:R-:W-:Y:S01]  /*0170*/  MOV R9, R15 ;  /* 0x0000000f00097202 */ /* 0x000fe20000000f00 */
[----:B------:R-:W-:-:S04]  /*0180*/  IMAD.IADD R0, R13, 0x1, R0 ;  /* 0x000000010d007824 */ /* 0x000fc800078e0200 */
[----:B------:R1:W-:Y:S01]  /*0190*/  STG.E.64 desc[UR6][R10.64], R8 ;  /* 0x000000080a007986 */ /* 0x0003e2000c101b06 */
[----:B------:R-:W-:-:S13]  /*01a0*/  ISETP.GE.AND P0, PT, R0, UR5, PT ;  /* 0x0000000500007c0c */ /* 0x000fda000bf06270 */
[----:B-1----:R-:W-:Y:S05]  /*01b0*/  @!P0 BRA `(.L_x_328) ;  /* 0xfffffffc00c48947 */ /* 0x002fea000383ffff */
[----:B------:R-:W-:Y:S05]  /*01c0*/  EXIT ;  /* 0x000000000000794d */ /* 0x000fea0003800000 */
.L_x_329:
        /* <DEDUP_REMOVED lines=11> */
.L_x_689:


//--------------------- .text._Z8_relu_32iPfS_    --------------------------
	.section	.text._Z8_relu_32iPfS_,"ax",@progbits
	.align	128
        .global         _Z8_relu_32iPfS_
        .type           _Z8_relu_32iPfS_,@function
        .size           _Z8_relu_32iPfS_,(.L_x_690 - _Z8_relu_32iPfS_)
        .other          _Z8_relu_32iPfS_,@"STO_CUDA_ENTRY STV_DEFAULT"
_Z8_relu_32iPfS_:
.text._Z8_relu_32iPfS_:
        /* <DEDUP_REMOVED lines=13> */
.L_x_330:
[----:B0-----:R-:W-:-:S06]  /*00d0*/  IMAD.WIDE R2, R0, 0x4, R6 ;  /* 0x0000000400027825 */ /* 0x001fcc00078e0206 */
[----:B--2---:R-:W2:Y:S01]  /*00e0*/  LDG.E R2, desc[UR6][R2.64] ;  /* 0x0000000602027981 */ /* 0x004ea2000c1e1900 */
[----:B-1-3--:R-:W-:Y:S01]  /*00f0*/  IMAD.WIDE R4, R0, 0x4, R8 ;  /* 0x0000000400047825 */ /* 0x00afe200078e0208 */
[----:B------:R-:W-:-:S04]  /*0100*/  IADD3 R0, PT, PT, R11, R0, RZ ;  /* 0x000000000b007210 */ /* 0x000fc80007ffe0ff */
[----:B------:R-:W-:Y:S02]  /*0110*/  ISETP.GE.AND P0, PT, R0, UR5, PT ;  /* 0x0000000500007c0c */ /* 0x000fe4000bf06270 */
[----:B--2---:R-:W-:-:S05]  /*0120*/  FMNMX R13, RZ, R2, !PT ;  /* 0x00000002ff0d7209 */ /* 0x004fca0007800000 */
[----:B------:R1:W-:Y:S06]  /*0130*/  STG.E desc[UR6][R4.64], R13 ;  /* 0x0000000d04007986 */ /* 0x0003ec000c101906 */
[----:B------:R-:W-:Y:S05]  /*0140*/  @!P0 BRA `(.L_x_330) ;  /* 0xfffffffc00e08947 */ /* 0x000fea000383ffff */
[----:B------:R-:W-:Y:S05]  /*0150*/  EXIT ;  /* 0x000000000000794d */ /* 0x000fea0003800000 */
.L_x_331:
        /* <DEDUP_REMOVED lines=10> */
.L_x_690:


//--------------------- .text._Z7_neg_64iPdS_     --------------------------
	.section	.text._Z7_neg_64iPdS_,"ax",@progbits
	.align	128
        .global         _Z7_neg_64iPdS_
        .type           _Z7_neg_64iPdS_,@function
        .size           _Z7_neg_64iPdS_,(.L_x_691 - _Z7_neg_64iPdS_)
        .other          _Z7_neg_64iPdS_,@"STO_CUDA_ENTRY STV_DEFAULT"
_Z7_neg_64iPdS_:
.text._Z7_neg_64iPdS_:
        /* <DEDUP_REMOVED lines=13> */
.L_x_332:
[----:B0-----:R-:W-:-:S06]  /*00d0*/  IMAD.WIDE R2, R0, 0x8, R6 ;  /* 0x0000000800027825 */ /* 0x001fcc00078e0206 */
[----:B--2---:R-:W2:Y:S01]  /*00e0*/  LDG.E.64 R2, desc[UR6][R2.64] ;  /* 0x0000000602027981 */ /* 0x004ea2000c1e1b00 */
[----:B-1-3--:R-:W-:Y:S01]  /*00f0*/  IMAD.WIDE R4, R0, 0x8, R8 ;  /* 0x0000000800047825 */ /* 0x00afe200078e0208 */
[----:B------:R-:W-:-:S04]  /*0100*/  IADD3 R0, PT, PT, R13, R0, RZ ;  /* 0x000000000d007210 */ /* 0x000fc80007ffe0ff */
[----:B------:R-:W-:Y:S01]  /*0110*/  ISETP.GE.AND P0, PT, R0, UR5, PT ;  /* 0x0000000500007c0c */ /* 0x000fe2000bf06270 */
[----:B--2---:R-:W-:-:S07]  /*0120*/  DADD R10, -RZ, -R2 ;  /* 0x00000000ff0a7229 */ /* 0x004fce0000000902 */
[----:B------:R1:W-:Y:S05]  /*0130*/  STG.E.64 desc[UR6][R4.64], R10 ;  /* 0x0000000a04007986 */ /* 0x0003ea000c101b06 */
[----:B------:R-:W-:Y:S05]  /*0140*/  @!P0 BRA `(.L_x_332) ;  /* 0xfffffffc00e08947 */ /* 0x000fea000383ffff */
[----:B------:R-:W-:Y:S05]  /*0150*/  EXIT ;  /* 0x000000000000794d */ /* 0x000fea0003800000 */
.L_x_333:
        /* <DEDUP_REMOVED lines=10> */
.L_x_691:


//--------------------- .text._Z7_neg_32iPfS_     --------------------------
	.section	.text._Z7_neg_32iPfS_,"ax",@progbits
	.align	128
        .global         _Z7_neg_32iPfS_
        .type           _Z7_neg_32iPfS_,@function
        .size           _Z7_neg_32iPfS_,(.L_x_692 - _Z7_neg_32iPfS_)
        .other          _Z7_neg_32iPfS_,@"STO_CUDA_ENTRY STV_DEFAULT"
_Z7_neg_32iPfS_:
.text._Z7_neg_32iPfS_:
        /* <DEDUP_REMOVED lines=13> */
.L_x_334:
[----:B0-----:R-:W-:-:S06]  /*00d0*/  IMAD.WIDE R2, R0, 0x4, R6 ;  /* 0x0000000400027825 */ /* 0x001fcc00078e0206 */
[----:B--2---:R-:W2:Y:S01]  /*00e0*/  LDG.E R2, desc[UR6][R2.64] ;  /* 0x0000000602027981 */ /* 0x004ea2000c1e1900 */
[----:B-1-3--:R-:W-:Y:S01]  /*00f0*/  IMAD.WIDE R4, R0, 0x4, R8 ;  /* 0x0000000400047825 */ /* 0x00afe200078e0208 */
[----:B------:R-:W-:-:S04]  /*0100*/  IADD3 R0, PT, PT, R11, R0, RZ ;  /* 0x000000000b007210 */ /* 0x000fc80007ffe0ff */
[----:B------:R-:W-:Y:S01]  /*0110*/  ISETP.GE.AND P0, PT, R0, UR5, PT ;  /* 0x0000000500007c0c */ /* 0x000fe2000bf06270 */
[----:B--2---:R-:W-:-:S05]  /*0120*/  FADD R13, -R2, -RZ ;  /* 0x800000ff020d7221 */ /* 0x004fca0000000100 */
[----:B------:R1:W-:Y:S07]  /*0130*/  STG.E desc[UR6][R4.64], R13 ;  /* 0x0000000d04007986 */ /* 0x0003ee000c101906 */
[----:B------:R-:W-:Y:S05]  /*0140*/  @!P0 BRA `(.L_x_334) ;  /* 0xfffffffc00e08947 */ /* 0x000fea000383ffff */
[----:B------:R-:W-:Y:S05]  /*0150*/  EXIT ;  /* 0x000000000000794d */ /* 0x000fea0003800000 */
.L_x_335:
        /* <DEDUP_REMOVED lines=10> */
.L_x_692:


//--------------------- .text._Z8_log2_64iPdS_    --------------------------
	.section	.text._Z8_log2_64iPdS_,"ax",@progbits
	.align	128
        .global         _Z8_log2_64iPdS_
        .type           _Z8_log2_64iPdS_,@function
        .size           _Z8_log2_64iPdS_,(.L_x_693 - _Z8_log2_64iPdS_)
        .other          _Z8_log2_64iPdS_,@"STO_CUDA_ENTRY STV_DEFAULT"
_Z8_log2_64iPdS_:
.text._Z8_log2_64iPdS_:
        /* <DEDUP_REMOVED lines=14> */
.L_x_339:
[----:B0-----:R-:W-:-:S05]  /*00e0*/  IMAD.WIDE R12, R7, 0x8, R2 ;  /* 0x00000008070c7825 */ /* 0x001fca00078e0202 */
[----:B-12---:R-:W2:Y:S01]  /*00f0*/  LDG.E.64 R10, desc[UR6][R12.64] ;  /* 0x000000060c0a7981 */ /* 0x006ea2000c1e1b00 */
[--C-:B------:R-:W-:Y:S01]  /*0100*/  IMAD.MOV.U32 R9, RZ, RZ, R7.reuse ;  /* 0x000000ffff097224 */ /* 0x100fe200078e0007 */
[----:B------:R-:W-:Y:S01]  /*0110*/  BSSY.RECONVERGENT B0, `(.L_x_336) ;  /* 0x0000055000007945 */ /* 0x000fe20003800200 */
[----:B------:R-:W-:-:S05]  /*0120*/  IMAD.IADD R7, R0, 0x1, R7 ;  /* 0x0000000100077824 */ /* 0x000fca00078e0207 */
[----:B----4-:R-:W-:Y:S02]  /*0130*/  ISETP.GE.AND P0, PT, R7, UR10, PT ;  /* 0x0000000a07007c0c */ /* 0x010fe4000bf06270 */
[----:B--2---:R-:W-:Y:S01]  /*0140*/  ISETP.GT.AND P1, PT, R11, 0xfffff, PT ;  /* 0x000fffff0b00780c */ /* 0x004fe20003f24270 */
[--C-:B------:R-:W-:Y:S02]  /*0150*/  IMAD.MOV.U32 R14, RZ, RZ, R10.reuse ;  /* 0x000000ffff0e7224 */ /* 0x100fe400078e000a */
[----:B------:R-:W-:Y:S02]  /*0160*/  IMAD.MOV.U32 R15, RZ, RZ, R11 ;  /* 0x000000ffff0f7224 */ /* 0x000fe400078e000b */
[----:B------:R-:W-:-:S08]  /*0170*/  IMAD.MOV.U32 R12, RZ, RZ, R10 ;  /* 0x000000ffff0c7224 */ /* 0x000fd000078e000a */
[----:B------:R-:W-:-:S10]  /*0180*/  @!P1 DMUL R14, R14, 1.80143985094819840000e+16 ;  /* 0x435000000e0e9828 */ /* 0x000fd40000000000 */
[----:B------:R-:W-:Y:S01]  /*0190*/  @!P1 MOV R11, R15 ;  /* 0x0000000f000b9202 */ /* 0x000fe20000000f00 */
[----:B------:R-:W-:-:S03]  /*01a0*/  @!P1 IMAD.MOV.U32 R12, RZ, RZ, R14 ;  /* 0x000000ffff0c9224 */ /* 0x000fc600078e000e */
[----:B------:R-:W-:-:S04]  /*01b0*/  IADD3 R6, PT, PT, R11, -0x1, RZ ;  /* 0xffffffff0b067810 */ /* 0x000fc80007ffe0ff */
[----:B------:R-:W-:Y:S01]  /*01c0*/  ISETP.GT.U32.AND P2, PT, R6, 0x7feffffe, PT ;  /* 0x7feffffe0600780c */ /* 0x000fe20003f44070 */
[----:B------:R-:W-:Y:S01]  /*01d0*/  IMAD.MOV.U32 R6, RZ, RZ, -0x3ff ;  /* 0xfffffc01ff067424 */ /* 0x000fe200078e00ff */
[----:B------:R-:W-:-:S11]  /*01e0*/  @!P1 MOV R6, 0xfffffbcb ;  /* 0xfffffbcb00069802 */ /* 0x000fd60000000f00 */
[----:B------:R-:W-:Y:S05]  /*01f0*/  @P2 BRA `(.L_x_337) ;  /* 0x0000000400002947 */ /* 0x000fea0003800000 */
[C---:B------:R-:W-:Y:S01]  /*0200*/  LOP3.LUT R8, R11.reuse, 0xfffff, RZ, 0xc0, !PT ;  /* 0x000fffff0b087812 */ /* 0x040fe200078ec0ff */
[----:B------:R-:W-:Y:S01]  /*0210*/  IMAD.MOV.U32 R14, RZ, RZ, RZ ;  /* 0x000000ffff0e7224 */ /* 0x000fe200078e00ff */
[----:B------:R-:W-:Y:S01]  /*0220*/  MOV R23, 0x3ed0ee25 ;  /* 0x3ed0ee2500177802 */ /* 0x000fe20000000f00 */
[----:B------:R-:W-:Y:S01]  /*0230*/  IMAD.MOV.U32 R22, RZ, RZ, -0x748574fc ;  /* 0x8b7a8b04ff167424 */ /* 0x000fe200078e00ff */
[----:B------:R-:W-:Y:S01]  /*0240*/  LOP3.LUT R13, R8, 0x3ff00000, RZ, 0xfc, !PT ;  /* 0x3ff00000080d7812 */ /* 0x000fe200078efcff */
[----:B------:R-:W-:Y:S01]  /*0250*/  UMOV UR4, 0x3ae80f1e ;  /* 0x3ae80f1e00047882 */ /* 0x000fe20000000000 */
[----:B------:R-:W-:Y:S01]  /*0260*/  UMOV UR5, 0x3eb1380b ;  /* 0x3eb1380b00057882 */ /* 0x000fe20000000000 */
[----:B------:R-:W-:Y:S01]  /*0270*/  LEA.HI R6, R11, R6, RZ, 0xc ;  /* 0x000000060b067211 */ /* 0x000fe200078f60ff */
[----:B------:R-:W-:Y:S01]  /*0280*/  UMOV UR8, 0x80000000 ;  /* 0x8000000000087882 */ /* 0x000fe20000000000 */
[----:B------:R-:W-:Y:S01]  /*0290*/  ISETP.GE.U32.AND P1, PT, R13, 0x3ff6a09f, PT ;  /* 0x3ff6a09f0d00780c */ /* 0x000fe20003f26070 */
[----:B------:R-:W-:Y:S01]  /*02a0*/  UMOV UR9, 0x43300000 ;  /* 0x4330000000097882 */ /* 0x000fe20000000000 */
[----:B------:R-:W-:-:S11]  /*02b0*/  MOV R25, 0x43300000 ;  /* 0x4330000000197802 */ /* 0x000fd60000000f00 */
[----:B------:R-:W-:Y:S02]  /*02c0*/  @P1 VIADD R15, R13, 0xfff00000 ;  /* 0xfff000000d0f1836 */ /* 0x000fe40000000000 */
[----:B------:R-:W-:-:S03]  /*02d0*/  @P1 VIADD R6, R6, 0x1 ;  /* 0x0000000106061836 */ /* 0x000fc60000000000 */
[----:B------:R-:W-:Y:S02]  /*02e0*/  @P1 MOV R13, R15 ;  /* 0x0000000f000d1202 */ /* 0x000fe40000000f00 */
[----:B------:R-:W-:-:S04]  /*02f0*/  LOP3.LUT R24, R6, 0x80000000, RZ, 0x3c, !PT ;  /* 0x8000000006187812 */ /* 0x000fc800078e3cff */
        /* <DEDUP_REMOVED lines=13> */
[----:B------:R-:W-:Y:S02]  /*03d0*/  DADD R22, R10, R10 ;  /* 0x000000000a167229 */ /* 0x000fe4000000000a */
[----:B------:R-:W-:Y:S01]  /*03e0*/  DADD R10, R24, -UR8 ;  /* 0x80000008180a7e29 */ /* 0x000fe20008000000 */
[----:B------:R-:W-:Y:S01]  /*03f0*/  UMOV UR8, 0xfefa39ef ;  /* 0xfefa39ef00087882 */ /* 0x000fe20000000000 */
[----:B------:R-:W-:Y:S01]  /*0400*/  UMOV UR9, 0x3fe62e42 ;  /* 0x3fe62e4200097882 */ /* 0x000fe20000000000 */
[----:B------:R-:W-:Y:S01]  /*0410*/  DFMA R20, R18, R20, UR4 ;  /* 0x0000000412147e2b */ /* 0x000fe20008000014 */
[----:B------:R-:W-:Y:S01]  /*0420*/  UMOV UR4, 0xa9ab0956 ;  /* 0xa9ab095600047882 */ /* 0x000fe20000000000 */
[----:B------:R-:W-:Y:S01]  /*0430*/  UMOV UR5, 0x3f1745cb ;  /* 0x3f1745cb00057882 */ /* 0x000fe20000000000 */
[----:B------:R-:W-:-:S02]  /*0440*/  DFMA R24, R12, -R16, R22 ;  /* 0x800000100c18722b */ /* 0x000fc40000000016 */
[----:B------:R-:W-:-:S03]  /*0450*/  DFMA R12, R10, UR8, R16 ;  /* 0x000000080a0c7c2b */ /* 0x000fc60008000010 */
        /* <DEDUP_REMOVED lines=26> */
.L_x_337:
[----:B------:R-:W-:Y:S01]  /*0600*/  IMAD.MOV.U32 R10, RZ, RZ, 0x0 ;  /* 0x00000000ff0a7424 */ /* 0x000fe200078e00ff */
[----:B------:R-:W-:Y:S02]  /*0610*/  MOV R11, 0x7ff00000 ;  /* 0x7ff00000000b7802 */ /* 0x000fe40000000f00 */
[----:B------:R-:W-:-:S04]  /*0620*/  LOP3.LUT P1, RZ, R15, 0x7fffffff, RZ, 0xc0, !PT ;  /* 0x7fffffff0fff7812 */ /* 0x000fc8000782c0ff */
[----:B------:R-:W-:-:S10]  /*0630*/  DFMA R10, R14, R10, +INF ;  /* 0x7ff000000e0a742b */ /* 0x000fd4000000000a */
[----:B------:R-:W-:Y:S02]  /*0640*/  FSEL R12, R10, RZ, P1 ;  /* 0x000000ff0a0c7208 */ /* 0x000fe40000800000 */
[----:B------:R-:W-:-:S07]  /*0650*/  FSEL R13, R11, -QNAN , P1 ;  /* 0xfff000000b0d7808 */ /* 0x000fce0000800000 */
.L_x_338:
[----:B------:R-:W-:Y:S05]  /*0660*/  BSYNC.RECONVERGENT B0 ;  /* 0x0000000000007941 */ /* 0x000fea0003800200 */
.L_x_336:
[----:B------:R-:W-:Y:S01]  /*0670*/  UMOV UR4, 0xffda0d24 ;  /* 0xffda0d2400047882 */ /* 0x000fe20000000000 */
[----:B------:R-:W-:Y:S01]  /*0680*/  UMOV UR5, 0x3c7777d0 ;  /* 0x3c7777d000057882 */ /* 0x000fe20000000000 */
[----:B---3--:R-:W-:Y:S01]  /*0690*/  IMAD.WIDE R8, R9, 0x8, R4 ;  /* 0x0000000809087825 */ /* 0x008fe200078e0204 */
[----:B------:R-:W-:Y:S01]  /*06a0*/  DMUL R10, R12, UR4 ;  /* 0x000000040c0a7c28 */ /* 0x000fe20008000000 */
[----:B------:R-:W-:Y:S01]  /*06b0*/  UMOV UR4, 0x652b82fe ;  /* 0x652b82fe00047882 */ /* 0x000fe20000000000 */
[----:B------:R-:W-:-:S06]  /*06c0*/  UMOV UR5, 0x3ff71547 ;  /* 0x3ff7154700057882 */ /* 0x000fcc0000000000 */
[----:B------:R-:W-:-:S07]  /*06d0*/  DFMA R10, R12, UR4, R10 ;  /* 0x000000040c0a7c2b */ /* 0x000fce000800000a */
[----:B------:R1:W-:Y:S01]  /*06e0*/  STG.E.64 desc[UR6][R8.64], R10 ;  /* 0x0000000a08007986 */ /* 0x0003e2000c101b06 */
[----:B------:R-:W-:Y:S05]  /*06f0*/  @!P0 BRA `(.L_x_339) ;  /* 0xfffffff800788947 */ /* 0x000fea000383ffff */
[----:B------:R-:W-:Y:S05]  /*0700*/  EXIT ;  /* 0x000000000000794d */ /* 0x000fea0003800000 */
.L_x_340:
        /* <DEDUP_REMOVED lines=15> */
.L_x_693:


//--------------------- .text._Z8_log2_32iPfS_    --------------------------
	.section	.text._Z8_log2_32iPfS_,"ax",@progbits
	.align	128
        .global         _Z8_log2_32iPfS_
        .type           _Z8_log2_32iPfS_,@function
        .size           _Z8_log2_32iPfS_,(.L_x_694 - _Z8_log2_32iPfS_)
        .other          _Z8_log2_32iPfS_,@"STO_CUDA_ENTRY STV_DEFAULT"
_Z8_log2_32iPfS_:
.text._Z8_log2_32iPfS_:
        /* <DEDUP_REMOVED lines=13> */
.L_x_341:
[----:B01----:R-:W-:-:S05]  /*00d0*/  IMAD.WIDE R8, R7, 0x4, R2 ;  /* 0x0000000407087825 */ /* 0x003fca00078e0202 */
[----:B--2---:R0:W2:Y:S01]  /*00e0*/  LDG.E R6, desc[UR6][R8.64] ;  /* 0x0000000608067981 */ /* 0x0040a2000c1e1900 */
[----:B------:R-:W-:Y:S01]  /*00f0*/  HFMA2 R13, -RZ, RZ, 1.443359375, -0.2030029296875 ;  /* 0x3dc6b27fff0d7431 */ /* 0x000fe200000001ff */
[----:B0-----:R-:W-:Y:S02]  /*0100*/  MOV R9, 0x7f800000 ;  /* 0x7f80000000097802 */ /* 0x001fe40000000f00 */
[----:B--2---:R-:W-:-:S04]  /*0110*/  FSETP.GEU.AND P0, PT, R6, 1.175494350822287508e-38, PT ;  /* 0x008000000600780b */ /* 0x004fc80003f0e000 */
[----:B------:R-:W-:-:S09]  /*0120*/  FSEL R8, RZ, -23, P0 ;  /* 0xc1b80000ff087808 */ /* 0x000fd20000000000 */
[----:B------:R-:W-:-:S05]  /*0130*/  @!P0 FMUL R6, R6, 8388608 ;  /* 0x4b00000006068820 */ /* 0x000fca0000400000 */
[C---:B------:R-:W-:Y:S02]  /*0140*/  IADD3 R10, PT, PT, R6.reuse, -0x3f3504f3, RZ ;  /* 0xc0cafb0d060a7810 */ /* 0x040fe40007ffe0ff */
[----:B------:R-:W-:Y:S02]  /*0150*/  ISETP.GT.U32.AND P0, PT, R6, 0x7f7fffff, PT ;  /* 0x7f7fffff0600780c */ /* 0x000fe40003f04070 */
[----:B------:R-:W-:-:S04]  /*0160*/  LOP3.LUT R11, R10, 0xff800000, RZ, 0xc0, !PT ;  /* 0xff8000000a0b7812 */ /* 0x000fc800078ec0ff */
[-C--:B------:R-:W-:Y:S02]  /*0170*/  IADD3 R10, PT, PT, R6, -R11.reuse, RZ ;  /* 0x8000000b060a7210 */ /* 0x080fe40007ffe0ff */
[----:B------:R-:W-:-:S03]  /*0180*/  I2FP.F32.S32 R11, R11 ;  /* 0x0000000b000b7245 */ /* 0x000fc60000201400 */
[----:B------:R-:W-:Y:S02]  /*0190*/  FADD R10, R10, -1 ;  /* 0xbf8000000a0a7421 */ /* 0x000fe40000000000 */
[----:B------:R-:W-:Y:S02]  /*01a0*/  FFMA R8, R11, 1.1920928955078125e-07, R8 ;  /* 0x340000000b087823 */ /* 0x000fe40000000008 */
[----:B------:R-:W-:-:S04]  /*01b0*/  FFMA R13, R10, R13, -0.16845393180847167969 ;  /* 0xbe2c7f300a0d7423 */ /* 0x000fc8000000000d */
[----:B------:R-:W-:-:S04]  /*01c0*/  FFMA R13, R10, R13, 0.1716887056827545166 ;  /* 0x3e2fcf2a0a0d7423 */ /* 0x000fc8000000000d */
[----:B------:R-:W-:-:S04]  /*01d0*/  FFMA R13, R10, R13, -0.17900948226451873779 ;  /* 0xbe374e430a0d7423 */ /* 0x000fc8000000000d */
[----:B------:R-:W-:-:S04]  /*01e0*/  FFMA R13, R10, R13, 0.20512372255325317383 ;  /* 0x3e520bf40a0d7423 */ /* 0x000fc8000000000d */
[----:B------:R-:W-:-:S04]  /*01f0*/  FFMA R13, R10, R13, -0.24046532809734344482 ;  /* 0xbe763c8b0a0d7423 */ /* 0x000fc8000000000d */
[----:B------:R-:W-:-:S04]  /*0200*/  FFMA R13, R10, R13, 0.28857114911079406738 ;  /* 0x3e93bf990a0d7423 */ /* 0x000fc8000000000d */
[----:B------:R-:W-:-:S04]  /*0210*/  FFMA R13, R10, R13, -0.36067417263984680176 ;  /* 0xbeb8aa490a0d7423 */ /* 0x000fc8000000000d */
[----:B------:R-:W-:-:S04]  /*0220*/  FFMA R13, R10, R13, 0.48089820146560668945 ;  /* 0x3ef6384a0a0d7423 */ /* 0x000fc8000000000d */
[----:B------:R-:W-:-:S04]  /*0230*/  FFMA R13, R10, R13, -0.72134751081466674805 ;  /* 0xbf38aa3b0a0d7423 */ /* 0x000fc8000000000d */
[----:B------:R-:W-:-:S04]  /*0240*/  FMUL R13, R10, R13 ;  /* 0x0000000d0a0d7220 */ /* 0x000fc80000400000 */
[----:B------:R-:W-:-:S04]  /*0250*/  FMUL R13, R10, R13 ;  /* 0x0000000d0a0d7220 */ /* 0x000fc80000400000 */
[----:B------:R-:W-:-:S04]  /*0260*/  FFMA R13, R10, 1.4426950216293334961, R13 ;  /* 0x3fb8aa3b0a0d7823 */ /* 0x000fc8000000000d */
[----:B------:R-:W-:Y:S01]  /*0270*/  FADD R13, R8, R13 ;  /* 0x0000000d080d7221 */ /* 0x000fe20000000000 */
[C---:B------:R-:W-:Y:S01]  /*0280*/  @P0 FFMA R13, R6.reuse, R9, +INF ;  /* 0x7f800000060d0423 */ /* 0x040fe20000000009 */
[----:B------:R-:W-:Y:S01]  /*0290*/  FSETP.NEU.AND P0, PT, R6, RZ, PT ;  /* 0x000000ff0600720b */ /* 0x000fe20003f0d000 */
[----:B---3--:R-:W-:Y:S01]  /*02a0*/  IMAD.WIDE R8, R7, 0x4, R4 ;  /* 0x0000000407087825 */ /* 0x008fe200078e0204 */
[----:B------:R-:W-:Y:S02]  /*02b0*/  IADD3 R7, PT, PT, R0, R7, RZ ;  /* 0x0000000700077210 */ /* 0x000fe40007ffe0ff */
[----:B------:R-:W-:Y:S02]  /*02c0*/  FSEL R13, R13, -INF , P0 ;  /* 0xff8000000d0d7808 */ /* 0x000fe40000000000 */
[----:B------:R-:W-:-:S03]  /*02d0*/  ISETP.GE.AND P0, PT, R7, UR5, PT ;  /* 0x0000000507007c0c */ /* 0x000fc6000bf06270 */
[----:B------:R1:W-:Y:S10]  /*02e0*/  STG.E desc[UR6][R8.64], R13 ;  /* 0x0000000d08007986 */ /* 0x0003f4000c101906 */
[----:B------:R-:W-:Y:S05]  /*02f0*/  @!P0 BRA `(.L_x_341) ;  /* 0xfffffffc00748947 */ /* 0x000fea000383ffff */
[----:B------:R-:W-:Y:S05]  /*0300*/  EXIT ;  /* 0x000000000000794d */ /* 0x000fea0003800000 */
.L_x_342:
        /* <DEDUP_REMOVED lines=15> */
.L_x_694:


//--------------------- .text._Z9_log1p_64iPdS_   --------------------------
	.section	.text._Z9_log1p_64iPdS_,"ax",@progbits
	.align	128
        .global         _Z9_log1p_64iPdS_
        .type           _Z9_log1p_64iPdS_,@function
        .size           _Z9_log1p_64iPdS_,(.L_x_633 - _Z9_log1p_64iPdS_)
        .other          _Z9_log1p_64iPdS_,@"STO_CUDA_ENTRY STV_DEFAULT"
_Z9_log1p_64iPdS_:
.text._Z9_log1p_64iPdS_:
        /* <DEDUP_REMOVED lines=14> */
.L_x_349:
[----:B0-----:R-:W-:-:S06]  /*00e0*/  IMAD.WIDE R22, R2, 0x8, R8 ;  /* 0x0000000802167825 */ /* 0x001fcc00078e0208 */
[----:B--2---:R-:W2:Y:S01]  /*00f0*/  LDG.E.64 R22, desc[UR6][R22.64] ;  /* 0x0000000616167981 */ /* 0x004ea2000c1e1b00 */
[--C-:B-1----:R-:W-:Y:S01]  /*0100*/  IMAD.MOV.U32 R4, RZ, RZ, R2.reuse ;  /* 0x000000ffff047224 */ /* 0x102fe200078e0002 */
[----:B------:R-:W-:Y:S01]  /*0110*/  BSSY.RECONVERGENT B0, `(.L_x_343) ;  /* 0x000008d000007945 */ /* 0x000fe20003800200 */
[----:B------:R-:W-:-:S05]  /*0120*/  IMAD.IADD R2, R3, 0x1, R2 ;  /* 0x0000000103027824 */ /* 0x000fca00078e0202 */
[----:B----4-:R-:W-:Y:S02]  /*0130*/  ISETP.GE.AND P1, PT, R2, UR10, PT ;  /* 0x0000000a02007c0c */ /* 0x010fe4000bf26270 */
[----:B--2---:R-:W-:-:S04]  /*0140*/  FSETP.GT.AND P0, PT, R23, -1.6999999284744262695, PT ;  /* 0xbfd999991700780b */ /* 0x004fc80003f04000 */
        /* <DEDUP_REMOVED lines=18> */
[----:B------:R-:W-:-:S07]  /*0270*/  MOV R0, 0x290 ;  /* 0x0000029000007802 */ /* 0x000fce0000000f00 */
[----:B---3--:R-:W-:Y:S05]  /*0280*/  CALL.REL.NOINC `($__internal_15_$__cuda_sm20_div_rn_f64_full) ;  /* 0x0000000400e87944 */ /* 0x008fea0003c00000 */
[----:B------:R-:W-:Y:S02]  /*0290*/  IMAD.MOV.U32 R10, RZ, RZ, R16 ;  /* 0x000000ffff0a7224 */ /* 0x000fe400078e0010 */
[----:B------:R-:W-:-:S07]  /*02a0*/  IMAD.MOV.U32 R11, RZ, RZ, R17 ;  /* 0x000000ffff0b7224 */ /* 0x000fce00078e0011 */
.L_x_346:
[----:B------:R-:W-:Y:S05]  /*02b0*/  BSYNC.RECONVERGENT B1 ;  /* 0x0000000000017941 */ /* 0x000fea0003800200 */
.L_x_345:
        /* <DEDUP_REMOVED lines=30> */
.L_x_344:
[----:B------:R-:W-:-:S10]  /*04a0*/  DADD R22, R22, 1 ;  /* 0x3ff0000016167429 */ /* 0x000fd40000000000 */
[----:B------:R-:W-:Y:S01]  /*04b0*/  ISETP.GT.AND P0, PT, R23, 0xfffff, PT ;  /* 0x000fffff1700780c */ /* 0x000fe20003f04270 */
[----:B------:R-:W-:Y:S02]  /*04c0*/  IMAD.MOV.U32 R10, RZ, RZ, R22 ;  /* 0x000000ffff0a7224 */ /* 0x000fe400078e0016 */
[--C-:B------:R-:W-:Y:S02]  /*04d0*/  IMAD.MOV.U32 R11, RZ, RZ, R23.reuse ;  /* 0x000000ffff0b7224 */ /* 0x100fe400078e0017 */
[----:B------:R-:W-:-:S08]  /*04e0*/  IMAD.MOV.U32 R5, RZ, RZ, R23 ;  /* 0x000000ffff057224 */ /* 0x000fd000078e0017 */
        /* <DEDUP_REMOVED lines=13> */
[----:B------:R-:W-:Y:S01]  /*05c0*/  IMAD.MOV.U32 R10, RZ, RZ, R22 ;  /* 0x000000ffff0a7224 */ /* 0x000fe200078e0016 */
[----:B------:R-:W-:Y:S01]  /*05d0*/  UMOV UR5, 0x3eb1380b ;  /* 0x3eb1380b00057882 */ /* 0x000fe20000000000 */
[----:B------:R-:W-:Y:S01]  /*05e0*/  IMAD.MOV.U32 R21, RZ, RZ, 0x3ed0ee25 ;  /* 0x3ed0ee25ff157424 */ /* 0x000fe200078e00ff */
[----:B------:R-:W-:Y:S01]  /*05f0*/  ISETP.GE.U32.AND P0, PT, R11, 0x3ff6a09f, PT ;  /* 0x3ff6a09f0b00780c */ /* 0x000fe20003f06070 */
[----:B------:R-:W-:Y:S01]  /*0600*/  IMAD.MOV.U32 R25, RZ, RZ, 0x43300000 ;  /* 0x43300000ff197424 */ /* 0x000fe200078e00ff */
[----:B------:R-:W-:Y:S01]  /*0610*/  LEA.HI R0, R5, R0, RZ, 0xc ;  /* 0x0000000005007211 */ /* 0x000fe200078f60ff */
[----:B------:R-:W-:Y:S01]  /*0620*/  UMOV UR8, 0x80000000 ;  /* 0x8000000000087882 */ /* 0x000fe20000000000 */
[----:B------:R-:W-:-:S09]  /*0630*/  UMOV UR9, 0x43300000 ;  /* 0x4330000000097882 */ /* 0x000fd20000000000 */
[----:B------:R-:W-:Y:S02]  /*0640*/  @P0 VIADD R13, R11, 0xfff00000 ;  /* 0xfff000000b0d0836 */ /* 0x000fe40000000000 */
[----:B------:R-:W-:Y:S02]  /*0650*/  @P0 VIADD R0, R0, 0x1 ;  /* 0x0000000100000836 */ /* 0x000fe40000000000 */
[----:B------:R-:W-:-:S03]  /*0660*/  @P0 IMAD.MOV.U32 R11, RZ, RZ, R13 ;  /* 0x000000ffff0b0224 */ /* 0x000fc600078e000d */
[----:B------:R-:W-:-:S03]  /*0670*/  LOP3.LUT R24, R0, 0x80000000, RZ, 0x3c, !PT ;  /* 0x8000000000187812 */ /* 0x000fc600078e3cff */
        /* <DEDUP_REMOVED lines=28> */
[----:B------:R-:W-:Y:S01]  /*0840*/  UMOV UR9, 0x3fe62e42 ;  /* 0x3fe62e4200097882 */ /* 0x000fe20000000000 */
[----:B------:R-:W-:Y:S02]  /*0850*/  DFMA R24, R10, -R14, R22 ;  /* 0x8000000e0a18722b */ /* 0x000fe40000000016 */
[----:B------:R-:W-:Y:S01]  /*0860*/  DFMA R20, R16, R20, UR4 ;  /* 0x0000000410147e2b */ /* 0x000fe20008000014 */
[----:B------:R-:W-:Y:S01]  /*0870*/  UMOV UR4, 0x55555554 ;  /* 0x5555555400047882 */ /* 0x000fe20000000000 */
[----:B------:R-:W-:Y:S01]  /*0880*/  UMOV UR5, 0x3fb55555 ;  /* 0x3fb5555500057882 */ /* 0x000fe20000000000 */
[----:B------:R-:W-:-:S03]  /*0890*/  DFMA R10, R18, UR8, R14 ;  /* 0x00000008120a7c2b */ /* 0x000fc6000800000e */
[----:B------:R-:W-:Y:S02]  /*08a0*/  DMUL R24, R12, R24 ;  /* 0x000000180c187228 */ /* 0x000fe40000000000 */
        /* <DEDUP_REMOVED lines=13> */
.L_x_348:
[----:B------:R-:W-:Y:S01]  /*0980*/  IMAD.MOV.U32 R12, RZ, RZ, 0x0 ;  /* 0x00000000ff0c7424 */ /* 0x000fe200078e00ff */
[----:B------:R-:W-:Y:S01]  /*0990*/  LOP3.LUT P0, RZ, R11, 0x7fffffff, RZ, 0xc0, !PT ;  /* 0x7fffffff0bff7812 */ /* 0x000fe2000780c0ff */
[----:B------:R-:W-:-:S06]  /*09a0*/  IMAD.MOV.U32 R13, RZ, RZ, 0x7ff00000 ;  /* 0x7ff00000ff0d7424 */ /* 0x000fcc00078e00ff */
[----:B------:R-:W-:-:S10]  /*09b0*/  DFMA R12, R10, R12, +INF ;  /* 0x7ff000000a0c742b */ /* 0x000fd4000000000c */
[----:B------:R-:W-:Y:S02]  /*09c0*/  FSEL R10, R12, RZ, P0 ;  /* 0x000000ff0c0a7208 */ /* 0x000fe40000000000 */
[----:B------:R-:W-:-:S07]  /*09d0*/  FSEL R11, R13, -QNAN , P0 ;  /* 0xfff000000d0b7808 */ /* 0x000fce0000000000 */
.L_x_347:
[----:B------:R-:W-:Y:S05]  /*09e0*/  BSYNC.RECONVERGENT B0 ;  /* 0x0000000000007941 */ /* 0x000fea0003800200 */
.L_x_343:
[----:B---3--:R-:W-:-:S05]  /*09f0*/  IMAD.WIDE R4, R4, 0x8, R6 ;  /* 0x0000000804047825 */ /* 0x008fca00078e0206 */
[----:B------:R1:W-:Y:S01]  /*0a00*/  STG.E.64 desc[UR6][R4.64], R10 ;  /* 0x0000000a04007986 */ /* 0x0003e2000c101b06 */
[----:B------:R-:W-:Y:S05]  /*0a10*/  @!P1 BRA `(.L_x_349) ;  /* 0xfffffff400b09947 */ /* 0x000fea000383ffff */
[----:B------:R-:W-:Y:S05]  /*0a20*/  EXIT ;  /* 0x000000000000794d */ /* 0x000fea0003800000 */
        .weak           $__internal_15_$__cuda_sm20_div_rn_f64_full
        .type           $__internal_15_$__cuda_sm20_div_rn_f64_full,@function
        .size           $__internal_15_$__cuda_sm20_div_rn_f64_full,(.L_x_633 - $__internal_15_$__cuda_sm20_div_rn_f64_full)
$__internal_15_$__cuda_sm20_div_rn_f64_full:
        /* <DEDUP_REMOVED lines=35> */
[----:B------:R-:W-:-:S05]  /*0c60*/  @!P3 LOP3.LUT R19, R15, 0x7ff00000, RZ, 0xc0, !PT ;  /* 0x7ff000000f13b812 */ /* 0x000fca00078ec0ff */
[----:B------:R-:W-:-:S05]  /*0c70*/  VIADD R16, R19, 0xffffffff ;  /* 0xffffffff13107836 */ /* 0x000fca0000000000 */
[----:B------:R-:W-:Y:S01]  /*0c80*/  ISETP.GT.U32.AND P0, PT, R16, 0x7feffffe, PT ;  /* 0x7feffffe1000780c */ /* 0x000fe20003f04070 */
[----:B------:R-:W-:-:S05]  /*0c90*/  VIADD R16, R26, 0xffffffff ;  /* 0xffffffff1a107836 */ /* 0x000fca0000000000 */
[----:B------:R-:W-:-:S13]  /*0ca0*/  ISETP.GT.U32.OR P0, PT, R16, 0x7feffffe, P0 ;  /* 0x7feffffe1000780c */ /* 0x000fda0000704470 */
[----:B------:R-:W-:Y:S05]  /*0cb0*/  @P0 BRA `(.L_x_351) ;  /* 0x00000000006c0947 */ /* 0x000fea0003800000 */
[----:B------:R-:W-:-:S04]  /*0cc0*/  LOP3.LUT R18, R13, 0x7ff00000, RZ, 0xc0, !PT ;  /* 0x7ff000000d127812 */ /* 0x000fc800078ec0ff */
[CC--:B------:R-:W-:Y:S02]  /*0cd0*/  VIADDMNMX R16, R5.reuse, -R18.reuse, 0xb9600000, !PT ;  /* 0xb960000005107446 */ /* 0x0c0fe40007800912 */
[----:B------:R-:W-:Y:S01]  /*0ce0*/  ISETP.GE.U32.AND P0, PT, R5, R18, PT ;  /* 0x000000120500720c */ /* 0x000fe20003f06070 */
[----:B------:R-:W-:Y:S01]  /*0cf0*/  IMAD.MOV.U32 R18, RZ, RZ, RZ ;  /* 0x000000ffff127224 */ /* 0x000fe200078e00ff */
[----:B------:R-:W-:Y:S02]  /*0d00*/  VIMNMX R5, PT, PT, R16, 0x46a00000, PT ;  /* 0x46a0000010057848 */ /* 0x000fe40003fe0100 */
[----:B------:R-:W-:-:S05]  /*0d10*/  SEL R24, R24, 0x63400000, !P0 ;  /* 0x6340000018187807 */ /* 0x000fca0004000000 */
[----:B------:R-:W-:-:S04]  /*0d20*/  IMAD.IADD R5, R5, 0x1, -R24 ;  /* 0x0000000105057824 */ /* 0x000fc800078e0a18 */
        /* <DEDUP_REMOVED lines=20> */
.L_x_351:
        /* <DEDUP_REMOVED lines=16> */
.L_x_354:
[----:B------:R-:W-:Y:S01]  /*0f70*/  LOP3.LUT R17, R13, 0x80000, RZ, 0xfc, !PT ;  /* 0x000800000d117812 */ /* 0x000fe200078efcff */
[----:B------:R-:W-:Y:S01]  /*0f80*/  IMAD.MOV.U32 R16, RZ, RZ, R12 ;  /* 0x000000ffff107224 */ /* 0x000fe200078e000c */
[----:B------:R-:W-:Y:S06]  /*0f90*/  BRA `(.L_x_352) ;  /* 0x0000000000087947 */ /* 0x000fec0003800000 */
.L_x_353:
[----:B------:R-:W-:Y:S01]  /*0fa0*/  LOP3.LUT R17, R23, 0x80000, RZ, 0xfc, !PT ;  /* 0x0008000017117812 */ /* 0x000fe200078efcff */
[----:B------:R-:W-:-:S07]  /*0fb0*/  IMAD.MOV.U32 R16, RZ, RZ, R22 ;  /* 0x000000ffff107224 */ /* 0x000fce00078e0016 */
.L_x_352:
[----:B------:R-:W-:Y:S05]  /*0fc0*/  BSYNC.RECONVERGENT B2 ;  /* 0x0000000000027941 */ /* 0x000fea0003800200 */
.L_x_350:
[----:B------:R-:W-:Y:S02]  /*0fd0*/  IMAD.MOV.U32 R10, RZ, RZ, R0 ;  /* 0x000000ffff0a7224 */ /* 0x000fe400078e0000 */
[----:B------:R-:W-:-:S04]  /*0fe0*/  IMAD.MOV.U32 R11, RZ, RZ, 0x0 ;  /* 0x00000000ff0b7424 */ /* 0x000fc800078e00ff */
[----:B------:R-:W-:Y:S05]  /*0ff0*/  RET.REL.NODEC R10 `(_Z9_log1p_64iPdS_) ;  /* 0xfffffff00a007950 */ /* 0x000fea0003c3ffff */
.L_x_355:
        /* <DEDUP_REMOVED lines=16> */
.L_x_633:


//--------------------- .text._Z9_log1p_32iPfS_   --------------------------
	.section	.text._Z9_log1p_32iPfS_,"ax",@progbits
	.align	128
        .global         _Z9_log1p_32iPfS_
        .type           _Z9_log1p_32iPfS_,@function
        .size           _Z9_log1p_32iPfS_,(.L_x_696 - _Z9_log1p_32iPfS_)
        .other          _Z9_log1p_32iPfS_,@"STO_CUDA_ENTRY STV_DEFAULT"
_Z9_log1p_32iPfS_:
.text._Z9_log1p_32iPfS_:
        /* <DEDUP_REMOVED lines=14> */
.L_x_356:
[----:B01----:R-:W-:-:S05]  /*00e0*/  IMAD.WIDE R8, R7, 0x4, R2 ;  /* 0x0000000407087825 */ /* 0x003fca00078e0202 */
[----:B--2---:R-:W2:Y:S01]  /*00f0*/  LDG.E R6, desc[UR6][R8.64] ;  /* 0x0000000608067981 */ /* 0x004ea2000c1e1900 */
[----:B------:R-:W-:Y:S01]  /*0100*/  HFMA2 R13, -RZ, RZ, 1.625, 0 ;  /* 0x3e800000ff0d7431 */ /* 0x000fe200000001ff */
[----:B------:R-:W-:Y:S01]  /*0110*/  MOV R15, 0x3d39bf78 ;  /* 0x3d39bf78000f7802 */ /* 0x000fe20000000f00 */
[C---:B--2---:R-:W-:Y:S01]  /*0120*/  FADD.RZ R10, R6.reuse, 1 ;  /* 0x3f800000060a7421 */ /* 0x044fe2000000c000 */
[----:B------:R-:W-:-:S04]  /*0130*/  ISETP.GE.U32.AND P0, PT, R6, 0x7f800000, PT ;  /* 0x7f8000000600780c */ /* 0x000fc80003f06070 */
[----:B------:R-:W-:Y:S02]  /*0140*/  IADD3 R10, PT, PT, R10, -0x3f400000, RZ ;  /* 0xc0c000000a0a7810 */ /* 0x000fe40007ffe0ff */
[----:B------:R-:W-:Y:S02]  /*0150*/  ISETP.GT.AND P1, PT, R6, -0x40800000, P0 ;  /* 0xbf8000000600780c */ /* 0x000fe40000724270 */
[----:B------:R-:W-:-:S04]  /*0160*/  LOP3.LUT R11, R10, 0xff800000, RZ, 0xc0, !PT ;  /* 0xff8000000a0b7812 */ /* 0x000fc800078ec0ff */
[----:B------:R-:W-:Y:S02]  /*0170*/  IADD3 R12, PT, PT, -R11, 0x40800000, RZ ;  /* 0x408000000b0c7810 */ /* 0x000fe40007ffe1ff */
[-C--:B------:R-:W-:Y:S02]  /*0180*/  IADD3 R10, PT, PT, R6, -R11.reuse, RZ ;  /* 0x8000000b060a7210 */ /* 0x080fe40007ffe0ff */
[----:B------:R-:W-:Y:S01]  /*0190*/  I2FP.F32.S32 R11, R11 ;  /* 0x0000000b000b7245 */ /* 0x000fe20000201400 */
[----:B------:R-:W-:Y:S01]  /*01a0*/  FFMA R13, R12, R13, -1 ;  /* 0xbf8000000c0d7423 */ /* 0x000fe2000000000d */
[----:B------:R-:W-:-:S03]  /*01b0*/  @P0 MOV R9, 0x7f800000 ;  /* 0x7f80000000090802 */ /* 0x000fc60000000f00 */
[----:B------:R-:W-:Y:S01]  /*01c0*/  FADD R10, R10, R13 ;  /* 0x0000000d0a0a7221 */ /* 0x000fe20000000000 */
[----:B------:R-:W-:-:S03]  /*01d0*/  FMUL R11, R11, 1.1920928955078125e-07 ;  /* 0x340000000b0b7820 */ /* 0x000fc60000400000 */
[----:B------:R-:W-:-:S04]  /*01e0*/  FFMA R13, R10, -R15, 0.10546888411045074463 ;  /* 0x3dd800120a0d7423 */ /* 0x000fc8000000080f */
        /* <DEDUP_REMOVED lines=8> */
[----:B------:R-:W-:-:S04]  /*0270*/  FFMA R10, R10, R13, R10 ;  /* 0x0000000d0a0a7223 */ /* 0x000fc8000000000a */
[----:B------:R-:W-:Y:S01]  /*0280*/  FFMA R11, R11, 0.69314718246459960938, R10 ;  /* 0x3f3172180b0b7823 */ /* 0x000fe2000000000a */
[C---:B------:R-:W-:Y:S01]  /*0290*/  @P1 FFMA R11, R6.reuse, R9, +INF ;  /* 0x7f800000060b1423 */ /* 0x040fe20000000009 */
[----:B------:R-:W-:Y:S01]  /*02a0*/  @P0 FSETP.NEU.AND P1, PT, R6, RZ, PT ;  /* 0x000000ff0600020b */ /* 0x000fe20003f2d000 */
[----:B---3--:R-:W-:Y:S01]  /*02b0*/  IMAD.WIDE R8, R7, 0x4, R4 ;  /* 0x0000000407087825 */ /* 0x008fe200078e0204 */
[----:B------:R-:W-:Y:S02]  /*02c0*/  IADD3 R7, PT, PT, R0, R7, RZ ;  /* 0x0000000700077210 */ /* 0x000fe40007ffe0ff */
[----:B------:R-:W-:Y:S02]  /*02d0*/  @P0 FSEL R11, R11, -RZ, P1 ;  /* 0x800000ff0b0b0208 */ /* 0x000fe40000800000 */
[----:B----4-:R-:W-:-:S03]  /*02e0*/  ISETP.GE.AND P0, PT, R7, UR5, PT ;  /* 0x0000000507007c0c */ /* 0x010fc6000bf06270 */
[----:B------:R1:W-:Y:S10]  /*02f0*/  STG.E desc[UR6][R8.64], R11 ;  /* 0x0000000b08007986 */ /* 0x0003f4000c101906 */
[----:B------:R-:W-:Y:S05]  /*0300*/  @!P0 BRA `(.L_x_356) ;  /* 0xfffffffc00748947 */ /* 0x000fea000383ffff */
[----:B------:R-:W-:Y:S05]  /*0310*/  EXIT ;  /* 0x000000000000794d */ /* 0x000fea0003800000 */
.L_x_357:
        /* <DEDUP_REMOVED lines=14> */
.L_x_696:


//--------------------- .text._Z9_log10_64iPdS_   --------------------------
	.section	.text._Z9_log10_64iPdS_,"ax",@progbits
	.align	128
        .global         _Z9_log10_64iPdS_
        .type           _Z9_log10_64iPdS_,@function
        .size           _Z9_log10_64iPdS_,(.L_x_697 - _Z9_log10_64iPdS_)
        .other          _Z9_log10_64iPdS_,@"STO_CUDA_ENTRY STV_DEFAULT"
_Z9_log10_64iPdS_:
.text._Z9_log10_64iPdS_:
        /* <DEDUP_REMOVED lines=14> */
.L_x_361:
        /* <DEDUP_REMOVED lines=82> */
.L_x_359:
[----:B------:R-:W-:Y:S01]  /*0600*/  IMAD.MOV.U32 R10, RZ, RZ, 0x0 ;  /* 0x00000000ff0a7424 */ /* 0x000fe200078e00ff */
[----:B------:R-:W-:Y:S02]  /*0610*/  MOV R11, 0x7ff00000 ;  /* 0x7ff00000000b7802 */ /* 0x000fe40000000f00 */
[----:B------:R-:W-:-:S04]  /*0620*/  LOP3.LUT P1, RZ, R15, 0x7fffffff, RZ, 0xc0, !PT ;  /* 0x7fffffff0fff7812 */ /* 0x000fc8000782c0ff */
[----:B------:R-:W-:-:S10]  /*0630*/  DFMA R10, R14, R10, +INF ;  /* 0x7ff000000e0a742b */ /* 0x000fd4000000000a */
[----:B------:R-:W-:Y:S02]  /*0640*/  FSEL R12, R10, RZ, P1 ;  /* 0x000000ff0a0c7208 */ /* 0x000fe40000800000 */
[----:B------:R-:W-:-:S07]  /*0650*/  FSEL R13, R11, -QNAN , P1 ;  /* 0xfff000000b0d7808 */ /* 0x000fce0000800000 */
.L_x_360:
[----:B------:R-:W-:Y:S05]  /*0660*/  BSYNC.RECONVERGENT B0 ;  /* 0x0000000000007941 */ /* 0x000fea0003800200 */
.L_x_358:
        /* <DEDUP_REMOVED lines=10> */
.L_x_362:
        /* <DEDUP_REMOVED lines=15> */
.L_x_697:


//--------------------- .text._Z9_log10_32iPfS_   --------------------------
	.section	.text._Z9_log10_32iPfS_,"ax",@progbits
	.align	128
        .global         _Z9_log10_32iPfS_
        .type           _Z9_log10_32iPfS_,@function
        .size           _Z9_log10_32iPfS_,(.L_x_698 - _Z9_log10_32iPfS_)
        .other          _Z9_log10_32iPfS_,@"STO_CUDA_ENTRY STV_DEFAULT"
_Z9_log10_32iPfS_:
.text._Z9_log10_32iPfS_:
        /* <DEDUP_REMOVED lines=13> */
.L_x_363:
[----:B01----:R-:W-:-:S05]  /*00d0*/  IMAD.WIDE R8, R7, 0x4, R2 ;  /* 0x0000000407087825 */ /* 0x003fca00078e0202 */
[----:B--2---:R0:W2:Y:S01]  /*00e0*/  LDG.E R6, desc[UR6][R8.64] ;  /* 0x0000000608067981 */ /* 0x0040a2000c1e1900 */
[----:B------:R-:W-:Y:S01]  /*00f0*/  HFMA2 R13, -RZ, RZ, 1.5048828125, 33.21875 ;  /* 0x3e055027ff0d7431 */ /* 0x000fe200000001ff */
        /* <DEDUP_REMOVED lines=11> */
[----:B------:R-:W-:-:S04]  /*01b0*/  FFMA R13, R10, -R13, 0.14084610342979431152 ;  /* 0x3e1039f60a0d7423 */ /* 0x000fc8000000080d */
[----:B------:R-:W-:-:S04]  /*01c0*/  FFMA R13, R10, R13, -0.12148627638816833496 ;  /* 0xbdf8cdcc0a0d7423 */ /* 0x000fc8000000000d */
[----:B------:R-:W-:-:S04]  /*01d0*/  FFMA R13, R10, R13, 0.13980610668659210205 ;  /* 0x3e0f29550a0d7423 */ /* 0x000fc8000000000d */
[----:B------:R-:W-:-:S04]  /*01e0*/  FFMA R13, R10, R13, -0.16684235632419586182 ;  /* 0xbe2ad8b90a0d7423 */ /* 0x000fc8000000000d */
[----:B------:R-:W-:-:S04]  /*01f0*/  FFMA R13, R10, R13, 0.20012299716472625732 ;  /* 0x3e4ced0b0a0d7423 */ /* 0x000fc8000000000d */
[----:B------:R-:W-:-:S04]  /*0200*/  FFMA R13, R10, R13, -0.24999669194221496582 ;  /* 0xbe7fff220a0d7423 */ /* 0x000fc8000000000d */
[----:B------:R-:W-:-:S04]  /*0210*/  FFMA R13, R10, R13, 0.33333182334899902344 ;  /* 0x3eaaaa780a0d7423 */ /* 0x000fc8000000000d */
[----:B------:R-:W-:-:S04]  /*0220*/  FFMA R13, R10, R13, -0.5 ;  /* 0xbf0000000a0d7423 */ /* 0x000fc8000000000d */
[----:B------:R-:W-:-:S04]  /*0230*/  FMUL R13, R10, R13 ;  /* 0x0000000d0a0d7220 */ /* 0x000fc80000400000 */
[----:B------:R-:W-:-:S04]  /*0240*/  FFMA R13, R10, R13, R10 ;  /* 0x0000000d0a0d7223 */ /* 0x000fc8000000000a */
[----:B------:R-:W-:Y:S01]  /*0250*/  FFMA R8, R8, 0.69314718246459960938, R13 ;  /* 0x3f31721808087823 */ /* 0x000fe2000000000d */
[C---:B------:R-:W-:Y:S01]  /*0260*/  @P0 FFMA R8, R6.reuse, R9, +INF ;  /* 0x7f80000006080423 */ /* 0x040fe20000000009 */
[----:B------:R-:W-:-:S03]  /*0270*/  FSETP.NEU.AND P0, PT, R6, RZ, PT ;  /* 0x000000ff0600720b */ /* 0x000fc60003f0d000 */
[----:B------:R-:W-:Y:S01]  /*0280*/  FMUL R10, R8, 0.43429449200630187988 ;  /* 0x3ede5bd9080a7820 */ /* 0x000fe20000400000 */
[----:B---3--:R-:W-:Y:S01]  /*0290*/  IMAD.WIDE R8, R7, 0x4, R4 ;  /* 0x0000000407087825 */ /* 0x008fe200078e0204 */
[----:B------:R-:W-:-:S03]  /*02a0*/  IADD3 R7, PT, PT, R0, R7, RZ ;  /* 0x0000000700077210 */ /* 0x000fc60007ffe0ff */
[----:B------:R-:W-:Y:S02]  /*02b0*/  FSEL R11, R10, -INF , P0 ;  /* 0xff8000000a0b7808 */ /* 0x000fe40000000000 */
[----:B------:R-:W-:-:S03]  /*02c0*/  ISETP.GE.AND P0, PT, R7, UR5, PT ;  /* 0x0000000507007c0c */ /* 0x000fc6000bf06270 */
[----:B------:R1:W-:Y:S10]  /*02d0*/  STG.E desc[UR6][R8.64], R11 ;  /* 0x0000000b08007986 */ /* 0x0003f4000c101906 */
[----:B------:R-:W-:Y:S05]  /*02e0*/  @!P0 BRA `(.L_x_363) ;  /* 0xfffffffc00788947 */ /* 0x000fea000383ffff */
[----:B------:R-:W-:Y:S05]  /*02f0*/  EXIT ;  /* 0x000000000000794d */ /* 0x000fea0003800000 */
.L_x_364:
        /* <DEDUP_REMOVED lines=16> */
.L_x_698:


//--------------------- .text._Z7_log_64iPdS_     --------------------------
	.section	.text._Z7_log_64iPdS_,"ax",@progbits
	.align	128
        .global         _Z7_log_64iPdS_
        .type           _Z7_log_64iPdS_,@function
        .size           _Z7_log_64iPdS_,(.L_x_699 - _Z7_log_64iPdS_)
        .other          _Z7_log_64iPdS_,@"STO_CUDA_ENTRY STV_DEFAULT"
_Z7_log_64iPdS_:
.text._Z7_log_64iPdS_:
        /* <DEDUP_REMOVED lines=14> */
.L_x_368:
[----:B01----:R-:W-:-:S05]  /*00e0*/  IMAD.WIDE R12, R7, 0x8, R2 ;  /* 0x00000008070c7825 */ /* 0x003fca00078e0202 */
[----:B--2---:R-:W2:Y:S01]  /*00f0*/  LDG.E.64 R10, desc[UR6][R12.64] ;  /* 0x000000060c0a7981 */ /* 0x004ea2000c1e1b00 */
        /* <DEDUP_REMOVED lines=80> */
.L_x_366:
[----:B------:R-:W-:Y:S01]  /*0600*/  IMAD.MOV.U32 R10, RZ, RZ, 0x0 ;  /* 0x00000000ff0a7424 */ /* 0x000fe200078e00ff */
[----:B------:R-:W-:Y:S02]  /*0610*/  MOV R11, 0x7ff00000 ;  /* 0x7ff00000000b7802 */ /* 0x000fe40000000f00 */
[----:B------:R-:W-:-:S04]  /*0620*/  LOP3.LUT P1, RZ, R15, 0x7fffffff, RZ, 0xc0, !PT ;  /* 0x7fffffff0fff7812 */ /* 0x000fc8000782c0ff */
[----:B------:R-:W-:-:S10]  /*0630*/  DFMA R10, R14, R10, +INF ;  /* 0x7ff000000e0a742b */ /* 0x000fd4000000000a */
[----:B------:R-:W-:Y:S02]  /*0640*/  FSEL R12, R10, RZ, P1 ;  /* 0x000000ff0a0c7208 */ /* 0x000fe40000800000 */
[----:B------:R-:W-:-:S07]  /*0650*/  FSEL R13, R11, -QNAN , P1 ;  /* 0xfff000000b0d7808 */ /* 0x000fce0000800000 */
.L_x_367:
[----:B------:R-:W-:Y:S05]  /*0660*/  BSYNC.RECONVERGENT B0 ;  /* 0x0000000000007941 */ /* 0x000fea0003800200 */
.L_x_365:
[----:B---3--:R-:W-:-:S05]  /*0670*/  IMAD.WIDE R8, R9, 0x8, R4 ;  /* 0x0000000809087825 */ /* 0x008fca00078e0204 */
[----:B------:R1:W-:Y:S01]  /*0680*/  STG.E.64 desc[UR6][R8.64], R12 ;  /* 0x0000000c08007986 */ /* 0x0003e2000c101b06 */
[----:B------:R-:W-:Y:S05]  /*0690*/  @!P0 BRA `(.L_x_368) ;  /* 0xfffffff800908947 */ /* 0x000fea000383ffff */
[----:B------:R-:W-:Y:S05]  /*06a0*/  EXIT ;  /* 0x000000000000794d */ /* 0x000fea0003800000 */
.L_x_369:
        /* <DEDUP_REMOVED lines=13> */
.L_x_699:


//--------------------- .text._Z7_log_32iPfS_     --------------------------
	.section	.text._Z7_log_32iPfS_,"ax",@progbits
	.align	128
        .global         _Z7_log_32iPfS_
        .type           _Z7_log_32iPfS_,@function
        .size           _Z7_log_32iPfS_,(.L_x_700 - _Z7_log_32iPfS_)
        .other          _Z7_log_32iPfS_,@"STO_CUDA_ENTRY STV_DEFAULT"
_Z7_log_32iPfS_:
.text._Z7_log_32iPfS_:
        /* <DEDUP_REMOVED lines=13> */
.L_x_370:
        /* <DEDUP_REMOVED lines=34> */
.L_x_371:
        /* <DEDUP_REMOVED lines=9> */
.L_x_700:


//--------------------- .text._Z8_invx_64iPdS_    --------------------------
	.section	.text._Z8_invx_64iPdS_,"ax",@progbits
	.align	128
        .global         _Z8_invx_64iPdS_
        .type           _Z8_invx_64iPdS_,@function
        .size           _Z8_invx_64iPdS_,(.L_x_634 - _Z8_invx_64iPdS_)
        .other          _Z8_invx_64iPdS_,@"STO_CUDA_ENTRY STV_DEFAULT"
_Z8_invx_64iPdS_:
.text._Z8_invx_64iPdS_:
        /* <DEDUP_REMOVED lines=14> */
.L_x_374:
[----:B0-----:R-:W-:-:S06]  /*00e0*/  IMAD.WIDE R10, R7, 0x8, R4 ;  /* 0x00000008070a7825 */ /* 0x001fcc00078e0204 */
[----:B--2---:R-:W2:Y:S01]  /*00f0*/  LDG.E.64 R10, desc[UR6][R10.64] ;  /* 0x000000060a0a7981 */ /* 0x004ea2000c1e1b00 */
[----:B------:R-:W-:Y:S01]  /*0100*/  BSSY.RECONVERGENT B0, `(.L_x_372) ;  /* 0x0000011000007945 */ /* 0x000fe20003800200 */
[----:B-12---:R-:W0:Y:S01]  /*0110*/  MUFU.RCP64H R9, R11 ;  /* 0x0000000b00097308 */ /* 0x006e220000001800 */
[----:B------:R-:W-:-:S05]  /*0120*/  VIADD R8, R11, 0x300402 ;  /* 0x003004020b087836 */ /* 0x000fca0000000000 */
[----:B------:R-:W-:Y:S01]  /*0130*/  FSETP.GEU.AND P1, PT, |R8|, 5.8789094863358348022e-39, PT ;  /* 0x004004020800780b */ /* 0x000fe20003f2e200 */
[----:B0-----:R-:W-:-:S08]  /*0140*/  DFMA R12, -R10, R8, 1 ;  /* 0x3ff000000a0c742b */ /* 0x001fd00000000108 */
[----:B------:R-:W-:-:S08]  /*0150*/  DFMA R12, R12, R12, R12 ;  /* 0x0000000c0c0c722b */ /* 0x000fd0000000000c */
[----:B------:R-:W-:Y:S01]  /*0160*/  DFMA R12, R8, R12, R8 ;  /* 0x0000000c080c722b */ /* 0x000fe20000000008 */
[--C-:B------:R-:W-:Y:S02]  /*0170*/  IMAD.MOV.U32 R9, RZ, RZ, R7.reuse ;  /* 0x000000ffff097224 */ /* 0x100fe400078e0007 */
[----:B------:R-:W-:-:S05]  /*0180*/  IMAD.IADD R7, R0, 0x1, R7 ;  /* 0x0000000100077824 */ /* 0x000fca00078e0207 */
[----:B------:R-:W-:Y:S01]  /*0190*/  DFMA R14, -R10, R12, 1 ;  /* 0x3ff000000a0e742b */ /* 0x000fe2000000010c */
[----:B----4-:R-:W-:-:S07]  /*01a0*/  ISETP.GE.AND P0, PT, R7, UR5, PT ;  /* 0x0000000507007c0c */ /* 0x010fce000bf06270 */
[----:B------:R-:W-:Y:S01]  /*01b0*/  DFMA R12, R12, R14, R12 ;  /* 0x0000000e0c0c722b */ /* 0x000fe2000000000c */
[----:B------:R-:W-:Y:S10]  /*01c0*/  @P1 BRA `(.L_x_373) ;  /* 0x0000000000101947 */ /* 0x000ff40003800000 */
[----:B------:R-:W-:-:S04]  /*01d0*/  LOP3.LUT R6, R11, 0x7fffffff, RZ, 0xc0, !PT ;  /* 0x7fffffff0b067812 */ /* 0x000fc800078ec0ff */
[----:B------:R-:W-:Y:S02]  /*01e0*/  IADD3 R14, PT, PT, R6, -0x100000, RZ ;  /* 0xfff00000060e7810 */ /* 0x000fe40007ffe0ff */
[----:B------:R-:W-:-:S07]  /*01f0*/  MOV R6, 0x210 ;  /* 0x0000021000067802 */ /* 0x000fce0000000f00 */
[----:B---3--:R-:W-:Y:S05]  /*0200*/  CALL.REL.NOINC `($__internal_16_$__cuda_sm20_dblrcp_rn_slowpath_v3) ;  /* 0x0000000000147944 */ /* 0x008fea0003c00000 */
.L_x_373:
[----:B------:R-:W-:Y:S05]  /*0210*/  BSYNC.RECONVERGENT B0 ;  /* 0x0000000000007941 */ /* 0x000fea0003800200 */
.L_x_372:
[----:B---3--:R-:W-:-:S05]  /*0220*/  IMAD.WIDE R8, R9, 0x8, R2 ;  /* 0x0000000809087825 */ /* 0x008fca00078e0202 */
[----:B------:R1:W-:Y:S01]  /*0230*/  STG.E.64 desc[UR6][R8.64], R12 ;  /* 0x0000000c08007986 */ /* 0x0003e2000c101b06 */
[----:B------:R-:W-:Y:S05]  /*0240*/  @!P0 BRA `(.L_x_374) ;  /* 0xfffffffc00a48947 */ /* 0x000fea000383ffff */
[----:B------:R-:W-:Y:S05]  /*0250*/  EXIT ;  /* 0x000000000000794d */ /* 0x000fea0003800000 */
        .weak           $__internal_16_$__cuda_sm20_dblrcp_rn_slowpath_v3
        .type           $__internal_16_$__cuda_sm20_dblrcp_rn_slowpath_v3,@function
        .size           $__internal_16_$__cuda_sm20_dblrcp_rn_slowpath_v3,(.L_x_634 - $__internal_16_$__cuda_sm20_dblrcp_rn_slowpath_v3)
$__internal_16_$__cuda_sm20_dblrcp_rn_slowpath_v3:
        /* <DEDUP_REMOVED lines=11> */
[----:B------:R-:W-:Y:S01]  /*0310*/  IADD3 R13, PT, PT, R11, -0x3fe00000, RZ ;  /* 0xc02000000b0d7810 */ /* 0x000fe20007ffe0ff */
[----:B------:R-:W-:-:S03]  /*0320*/  IMAD.MOV.U32 R12, RZ, RZ, R10 ;  /* 0x000000ffff0c7224 */ /* 0x000fc600078e000a */
[----:B------:R-:W0:Y:S03]  /*0330*/  MUFU.RCP64H R15, R13 ;  /* 0x0000000d000f7308 */ /* 0x000e260000001800 */
        /* <DEDUP_REMOVED lines=10> */
.L_x_378:
        /* <DEDUP_REMOVED lines=10> */
.L_x_376:
[----:B------:R-:W-:Y:S02]  /*0480*/  LOP3.LUT R13, R11, 0x80000, RZ, 0xfc, !PT ;  /* 0x000800000b0d7812 */ /* 0x000fe400078efcff */
[----:B------:R-:W-:-:S07]  /*0490*/  MOV R12, R10 ;  /* 0x0000000a000c7202 */ /* 0x000fce0000000f00 */
.L_x_377:
[----:B------:R-:W-:Y:S05]  /*04a0*/  BSYNC.RECONVERGENT B1 ;  /* 0x0000000000017941 */ /* 0x000fea0003800200 */
.L_x_375:
[----:B------:R-:W-:Y:S01]  /*04b0*/  IMAD.MOV.U32 R10, RZ, RZ, R6 ;  /* 0x000000ffff0a7224 */ /* 0x000fe200078e0006 */
[----:B------:R-:W-:-:S04]  /*04c0*/  MOV R11, 0x0 ;  /* 0x00000000000b7802 */ /* 0x000fc80000000f00 */
[----:B------:R-:W-:Y:S05]  /*04d0*/  RET.REL.NODEC R10 `(_Z8_invx_64iPdS_) ;  /* 0xfffffff80ac87950 */ /* 0x000fea0003c3ffff */
.L_x_379:
        /* <DEDUP_REMOVED lines=10> */
.L_x_634:


//--------------------- .text._Z8_invx_32iPfS_    --------------------------
	.section	.text._Z8_invx_32iPfS_,"ax",@progbits
	.align	128
        .global         _Z8_invx_32iPfS_
        .type           _Z8_invx_32iPfS_,@function
        .size           _Z8_invx_32iPfS_,(.L_x_635 - _Z8_invx_32iPfS_)
        .other          _Z8_invx_32iPfS_,@"STO_CUDA_ENTRY STV_DEFAULT"
_Z8_invx_32iPfS_:
.text._Z8_invx_32iPfS_:
        /* <DEDUP_REMOVED lines=14> */
.L_x_383:
[----:B01----:R-:W-:-:S05]  /*00e0*/  IMAD.WIDE R10, R3, 0x4, R6 ;  /* 0x00000004030a7825 */ /* 0x003fca00078e0206 */
[----:B--2---:R-:W2:Y:S01]  /*00f0*/  LDG.E R2, desc[UR6][R10.64] ;  /* 0x000000060a027981 */ /* 0x004ea2000c1e1900 */
[--C-:B------:R-:W-:Y:S01]  /*0100*/  IMAD.MOV.U32 R9, RZ, RZ, R3.reuse ;  /* 0x000000ffff097224 */ /* 0x100fe200078e0003 */
[----:B------:R-:W-:Y:S01]  /*0110*/  BSSY.RECONVERGENT B0, `(.L_x_380) ;  /* 0x000000e000007945 */ /* 0x000fe20003800200 */
[----:B------:R-:W-:-:S05]  /*0120*/  IMAD.IADD R3, R8, 0x1, R3 ;  /* 0x0000000108037824 */ /* 0x000fca00078e0203 */
[----:B----4-:R-:W-:Y:S01]  /*0130*/  ISETP.GE.AND P3, PT, R3, UR5, PT ;  /* 0x0000000503007c0c */ /* 0x010fe2000bf66270 */
[----:B--2---:R-:W-:-:S05]  /*0140*/  VIADD R0, R2, 0x1800000 ;  /* 0x0180000002007836 */ /* 0x004fca0000000000 */
[----:B------:R-:W-:-:S04]  /*0150*/  LOP3.LUT R0, R0, 0x7f800000, RZ, 0xc0, !PT ;  /* 0x7f80000000007812 */ /* 0x000fc800078ec0ff */
[----:B------:R-:W-:-:S13]  /*0160*/  ISETP.GT.U32.AND P0, PT, R0, 0x1ffffff, PT ;  /* 0x01ffffff0000780c */ /* 0x000fda0003f04070 */
[----:B------:R-:W-:Y:S05]  /*0170*/  @P0 BRA `(.L_x_381) ;  /* 0x00000000000c0947 */ /* 0x000fea0003800000 */
[----:B------:R-:W-:-:S07]  /*0180*/  MOV R10, 0x1a0 ;  /* 0x000001a0000a7802 */ /* 0x000fce0000000f00 */
[----:B---3--:R-:W-:Y:S05]  /*0190*/  CALL.REL.NOINC `($__internal_17_$__cuda_sm20_rcp_rn_f32_slowpath) ;  /* 0x0000000000287944 */ /* 0x008fea0003c00000 */
[----:B------:R-:W-:Y:S05]  /*01a0*/  BRA `(.L_x_382) ;  /* 0x0000000000107947 */ /* 0x000fea0003800000 */
.L_x_381:
[----:B------:R-:W0:Y:S02]  /*01b0*/  MUFU.RCP R13, R2 ;  /* 0x00000002000d7308 */ /* 0x000e240000001000 */
[----:B0-----:R-:W-:-:S04]  /*01c0*/  FFMA R0, R2, R13, -1 ;  /* 0xbf80000002007423 */ /* 0x001fc8000000000d */
[----:B------:R-:W-:-:S04]  /*01d0*/  FADD.FTZ R0, -R0, -RZ ;  /* 0x800000ff00007221 */ /* 0x000fc80000010100 */
[----:B------:R-:W-:-:S07]  /*01e0*/  FFMA R13, R13, R0, R13 ;  /* 0x000000000d0d7223 */ /* 0x000fce000000000d */
.L_x_382:
[----:B------:R-:W-:Y:S05]  /*01f0*/  BSYNC.RECONVERGENT B0 ;  /* 0x0000000000007941 */ /* 0x000fea0003800200 */
.L_x_380:
[----:B---3--:R-:W-:-:S05]  /*0200*/  IMAD.WIDE R10, R9, 0x4, R4 ;  /* 0x00000004090a7825 */ /* 0x008fca00078e0204 */
[----:B------:R1:W-:Y:S01]  /*0210*/  STG.E desc[UR6][R10.64], R13 ;  /* 0x0000000d0a007986 */ /* 0x0003e2000c101906 */
[----:B------:R-:W-:Y:S05]  /*0220*/  @!P3 BRA `(.L_x_383) ;  /* 0xfffffffc00acb947 */ /* 0x000fea000383ffff */
[----:B------:R-:W-:Y:S05]  /*0230*/  EXIT ;  /* 0x000000000000794d */ /* 0x000fea0003800000 */
        .weak           $__internal_17_$__cuda_sm20_rcp_rn_f32_slowpath
        .type           $__internal_17_$__cuda_sm20_rcp_rn_f32_slowpath,@function
        .size           $__internal_17_$__cuda_sm20_rcp_rn_f32_slowpath,(.L_x_635 - $__internal_17_$__cuda_sm20_rcp_rn_f32_slowpath)
$__internal_17_$__cuda_sm20_rcp_rn_f32_slowpath:
[----:B------:R-:W-:Y:S01]  /*0240*/  IMAD.SHL.U32 R0, R2, 0x2, RZ ;  /* 0x0000000202007824 */ /* 0x000fe200078e00ff */
[----:B------:R-:W-:Y:S04]  /*0250*/  BSSY.RECONVERGENT B1, `(.L_x_384) ;  /* 0x0000031000017945 */ /* 0x000fe80003800200 */
[----:B------:R-:W-:Y:S01]  /*0260*/  SHF.R.U32.HI R15, RZ, 0x18, R0 ;  /* 0x00000018ff0f7819 */ /* 0x000fe20000011600 */
[----:B------:R-:W-:-:S03]  /*0270*/  IMAD.MOV.U32 R0, RZ, RZ, R2 ;  /* 0x000000ffff007224 */ /* 0x000fc600078e0002 */
[----:B------:R-:W-:-:S13]  /*0280*/  ISETP.NE.U32.AND P0, PT, R15, RZ, PT ;  /* 0x000000ff0f00720c */ /* 0x000fda0003f05070 */
[----:B------:R-:W-:Y:S05]  /*0290*/  @P0 BRA `(.L_x_385) ;  /* 0x0000000000280947 */ /* 0x000fea0003800000 */
[----:B------:R-:W-:-:S04]  /*02a0*/  SHF.L.U32 R2, R0, 0x1, RZ ;  /* 0x0000000100027819 */ /* 0x000fc800000006ff */
        /* <DEDUP_REMOVED lines=9> */
.L_x_385:
[----:B------:R-:W-:-:S05]  /*0340*/  VIADD R17, R15, 0xffffff03 ;  /* 0xffffff030f117836 */ /* 0x000fca0000000000 */
        /* <DEDUP_REMOVED lines=23> */
[----:B------:R-:W-:-:S04]  /*04c0*/  SEL R2, RZ, 0x1, !P0 ;  /* 0x00000001ff027807 */ /* 0x000fc80004000000 */
[----:B------:R-:W-:-:S04]  /*04d0*/  IADD3 R2, PT, PT, -R2, RZ, RZ ;  /* 0x000000ff02027210 */ /* 0x000fc80007ffe1ff */
[----:B------:R-:W-:Y:S01]  /*04e0*/  ISETP.GE.AND P0, PT, R2, RZ, PT ;  /* 0x000000ff0200720c */ /* 0x000fe20003f06270 */
[----:B------:R-:W-:-:S05]  /*04f0*/  VIADD R2, R15, 0xffffff04 ;  /* 0xffffff040f027836 */ /* 0x000fca0000000000 */
[----:B------:R-:W-:-:S07]  /*0500*/  SHF.R.U32.HI R11, RZ, R2, R11 ;  /* 0x00000002ff0b7219 */ /* 0x000fce000001160b */
[----:B------:R-:W-:-:S04]  /*0510*/  @!P0 VIADD R11, R11, 0x1 ;  /* 0x000000010b0b8836 */ /* 0x000fc80000000000 */
[----:B------:R-:W-:-:S05]  /*0520*/  @!P1 IMAD.SHL.U32 R11, R11, 0x2, RZ ;  /* 0x000000020b0b9824 */ /* 0x000fca00078e00ff */
[----:B------:R-:W-:Y:S01]  /*0530*/  LOP3.LUT R11, R11, 0x80000000, R0, 0xf8, !PT ;  /* 0x800000000b0b7812 */ /* 0x000fe200078ef800 */
[----:B------:R-:W-:Y:S06]  /*0540*/  BRA `(.L_x_386) ;  /* 0x0000000000047947 */ /* 0x000fec0003800000 */
.L_x_387:
[----:B------:R0:W1:Y:S02]  /*0550*/  MUFU.RCP R11, R0 ;  /* 0x00000000000b7308 */ /* 0x0000640000001000 */
.L_x_386:
[----:B------:R-:W-:Y:S05]  /*0560*/  BSYNC.RECONVERGENT B1 ;  /* 0x0000000000017941 */ /* 0x000fea0003800200 */
.L_x_384:
[----:B-1----:R-:W-:Y:S01]  /*0570*/  MOV R13, R11 ;  /* 0x0000000b000d7202 */ /* 0x002fe20000000f00 */
[----:B------:R-:W-:-:S04]  /*0580*/  IMAD.MOV.U32 R11, RZ, RZ, 0x0 ;  /* 0x00000000ff0b7424 */ /* 0x000fc800078e00ff */
[----:B0-----:R-:W-:Y:S05]  /*0590*/  RET.REL.NODEC R10 `(_Z8_invx_32iPfS_) ;  /* 0xfffffff80a987950 */ /* 0x001fea0003c3ffff */
.L_x_388:
        /* <DEDUP_REMOVED lines=14> */
.L_x_635:


//--------------------- .text._Z9_floor_64iPdS_   --------------------------
	.section	.text._Z9_floor_64iPdS_,"ax",@progbits
	.align	128
        .global         _Z9_floor_64iPdS_
        .type           _Z9_floor_64iPdS_,@function
        .size           _Z9_floor_64iPdS_,(.L_x_703 - _Z9_floor_64iPdS_)
        .other          _Z9_floor_64iPdS_,@"STO_CUDA_ENTRY STV_DEFAULT"
_Z9_floor_64iPdS_:
.text._Z9_floor_64iPdS_:
        /* <DEDUP_REMOVED lines=13> */
.L_x_389:
[----:B0-----:R-:W-:-:S06]  /*00d0*/  IMAD.WIDE R2, R0, 0x8, R8 ;  /* 0x0000000800027825 */ /* 0x001fcc00078e0208 */
[----:B--2---:R-:W2:Y:S01]  /*00e0*/  LDG.E.64 R2, desc[UR6][R2.64] ;  /* 0x0000000602027981 */ /* 0x004ea2000c1e1b00 */
[----:B-1-3--:R-:W-:Y:S01]  /*00f0*/  IMAD.WIDE R6, R0, 0x8, R10 ;  /* 0x0000000800067825 */ /* 0x00afe200078e020a */
[----:B------:R-:W-:-:S04]  /*0100*/  IADD3 R0, PT, PT, R13, R0, RZ ;  /* 0x000000000d007210 */ /* 0x000fc80007ffe0ff */
[----:B------:R-:W-:Y:S01]  /*0110*/  ISETP.GE.AND P0, PT, R0, UR5, PT ;  /* 0x0000000500007c0c */ /* 0x000fe2000bf06270 */
[----:B--2---:R-:W0:Y:S02]  /*0120*/  FRND.F64.FLOOR R4, R2 ;  /* 0x0000000200047313 */ /* 0x004e240000305800 */
[----:B0-----:R1:W-:Y:S10]  /*0130*/  STG.E.64 desc[UR6][R6.64], R4 ;  /* 0x0000000406007986 */ /* 0x0013f4000c101b06 */
[----:B------:R-:W-:Y:S05]  /*0140*/  @!P0 BRA `(.L_x_389) ;  /* 0xfffffffc00e08947 */ /* 0x000fea000383ffff */
[----:B------:R-:W-:Y:S05]  /*0150*/  EXIT ;  /* 0x000000000000794d */ /* 0x000fea0003800000 */
.L_x_390:
        /* <DEDUP_REMOVED lines=10> */
.L_x_703:


//--------------------- .text._Z9_floor_32iPfS_   --------------------------
	.section	.text._Z9_floor_32iPfS_,"ax",@progbits
	.align	128
        .global         _Z9_floor_32iPfS_
        .type           _Z9_floor_32iPfS_,@function
        .size           _Z9_floor_32iPfS_,(.L_x_704 - _Z9_floor_32iPfS_)
        .other          _Z9_floor_32iPfS_,@"STO_CUDA_ENTRY STV_DEFAULT"
_Z9_floor_32iPfS_:
.text._Z9_floor_32iPfS_:
        /* <DEDUP_REMOVED lines=13> */
.L_x_391:
[----:B0-----:R-:W-:-:S06]  /*00d0*/  IMAD.WIDE R2, R0, 0x4, R6 ;  /* 0x0000000400027825 */ /* 0x001fcc00078e0206 */
[----:B--2---:R-:W2:Y:S01]  /*00e0*/  LDG.E R2, desc[UR6][R2.64] ;  /* 0x0000000602027981 */ /* 0x004ea2000c1e1900 */
[----:B-1-3--:R-:W-:Y:S01]  /*00f0*/  IMAD.WIDE R4, R0, 0x4, R8 ;  /* 0x0000000400047825 */ /* 0x00afe200078e0208 */
[----:B------:R-:W-:-:S04]  /*0100*/  IADD3 R0, PT, PT, R11, R0, RZ ;  /* 0x000000000b007210 */ /* 0x000fc80007ffe0ff */
[----:B------:R-:W-:Y:S01]  /*0110*/  ISETP.GE.AND P0, PT, R0, UR5, PT ;  /* 0x0000000500007c0c */ /* 0x000fe2000bf06270 */
[----:B--2---:R-:W0:Y:S02]  /*0120*/  FRND.FLOOR R13, R2 ;  /* 0x00000002000d7307 */ /* 0x004e240000205000 */
[----:B0-----:R1:W-:Y:S10]  /*0130*/  STG.E desc[UR6][R4.64], R13 ;  /* 0x0000000d04007986 */ /* 0x0013f4000c101906 */
[----:B------:R-:W-:Y:S05]  /*0140*/  @!P0 BRA `(.L_x_391) ;  /* 0xfffffffc00e08947 */ /* 0x000fea000383ffff */
[----:B------:R-:W-:Y:S05]  /*0150*/  EXIT ;  /* 0x000000000000794d */ /* 0x000fea0003800000 */
.L_x_392:
        /* <DEDUP_REMOVED lines=10> */
.L_x_704:


//--------------------- .text._Z9_expm1_64iPdS_   --------------------------
	.section	.text._Z9_expm1_64iPdS_,"ax",@progbits
	.align	128
        .global         _Z9_expm1_64iPdS_
        .type           _Z9_expm1_64iPdS_,@function
        .size           _Z9_expm1_64iPdS_,(.L_x_705 - _Z9_expm1_64iPdS_)
        .other          _Z9_expm1_64iPdS_,@"STO_CUDA_ENTRY STV_DEFAULT"
_Z9_expm1_64iPdS_:
.text._Z9_expm1_64iPdS_:
        /* <DEDUP_REMOVED lines=14> */
.L_x_396:
[----:B01----:R-:W-:-:S06]  /*00e0*/  IMAD.WIDE R6, R11, 0x8, R2 ;  /* 0x000000080b067825 */ /* 0x003fcc00078e0202 */
[----:B--2---:R-:W2:Y:S01]  /*00f0*/  LDG.E.64 R6, desc[UR6][R6.64] ;  /* 0x0000000606067981 */ /* 0x004ea2000c1e1b00 */
[--C-:B------:R-:W-:Y:S01]  /*0100*/  IMAD.MOV.U32 R13, RZ, RZ, R11.reuse ;  /* 0x000000ffff0d7224 */ /* 0x100fe200078e000b */
[----:B------:R-:W-:Y:S01]  /*0110*/  BSSY.RECONVERGENT B0, `(.L_x_393) ;  /* 0x0000049000007945 */ /* 0x000fe20003800200 */
[----:B------:R-:W-:-:S05]  /*0120*/  IMAD.IADD R11, R0, 0x1, R11 ;  /* 0x00000001000b7824 */ /* 0x000fca00078e020b */
[----:B----4-:R-:W-:Y:S02]  /*0130*/  ISETP.GE.AND P1, PT, R11, UR8, PT ;  /* 0x000000080b007c0c */ /* 0x010fe4000bf26270 */
[----:B--2---:R-:W-:-:S04]  /*0140*/  FSETP.GT.AND P0, PT, R7, -3.1640625, PT ;  /* 0xc04a80000700780b */ /* 0x004fc80003f04000 */
[----:B------:R-:W-:-:S13]  /*0150*/  FSETP.GEU.OR P0, PT, R7, 4.1931471824645996094, !P0 ;  /* 0x40862e430700780b */ /* 0x000fda000470e400 */
[----:B------:R-:W-:Y:S05]  /*0160*/  @P0 BRA `(.L_x_394) ;  /* 0x0000000000f00947 */ /* 0x000fea0003800000 */
[----:B------:R-:W-:Y:S01]  /*0170*/  IMAD.MOV.U32 R8, RZ, RZ, 0x652b82fe ;  /* 0x652b82feff087424 */ /* 0x000fe200078e00ff */
[----:B------:R-:W-:Y:S01]  /*0180*/  UMOV UR4, 0xfefa39ef ;  /* 0xfefa39ef00047882 */ /* 0x000fe20000000000 */
[----:B------:R-:W-:Y:S01]  /*0190*/  IMAD.MOV.U32 R9, RZ, RZ, 0x3ff71547 ;  /* 0x3ff71547ff097424 */ /* 0x000fe200078e00ff */
[----:B------:R-:W-:Y:S01]  /*01a0*/  UMOV UR5, 0x3fe62e42 ;  /* 0x3fe62e4200057882 */ /* 0x000fe20000000000 */
[----:B------:R-:W-:Y:S02]  /*01b0*/  IMAD.MOV.U32 R18, RZ, RZ, -0x7142ec33 ;  /* 0x8ebd13cdff127424 */ /* 0x000fe400078e00ff */
[----:B------:R-:W-:Y:S02]  /*01c0*/  IMAD.MOV.U32 R19, RZ, RZ, 0x3e5af86d ;  /* 0x3e5af86dff137424 */ /* 0x000fe400078e00ff */
[----:B------:R-:W-:-:S08]  /*01d0*/  DFMA R8, R6, R8, 6.75539944105574400000e+15 ;  /* 0x433800000608742b */ /* 0x000fd00000000008 */
[----:B------:R-:W-:Y:S01]  /*01e0*/  DADD R14, R8, -6.75539944105574400000e+15 ;  /* 0xc3380000080e7429 */ /* 0x000fe20000000000 */
[----:B------:R-:W-:-:S05]  /*01f0*/  IMAD.SHL.U32 R9, R7, 0x2, RZ ;  /* 0x0000000207097824 */ /* 0x000fca00078e00ff */
        /* <DEDUP_REMOVED lines=21> */
[----:B------:R-:W-:-:S05]  /*0350*/  DADD R20, R18, -1 ;  /* 0xbff0000012147429 */ /* 0x000fca0000000000 */
        /* <DEDUP_REMOVED lines=21> */
[----:B------:R-:W-:-:S08]  /*04b0*/  DFMA R16, R14, R16, R14 ;  /* 0x000000100e10722b */ /* 0x000fd0000000000e */
[----:B------:R-:W-:-:S08]  /*04c0*/  DFMA R16, R16, R18, R20 ;  /* 0x000000121010722b */ /* 0x000fd00000000014 */
[----:B------:R-:W-:-:S10]  /*04d0*/  DADD R14, R16, R16 ;  /* 0x00000000100e7229 */ /* 0x000fd40000000010 */
[----:B------:R-:W-:Y:S02]  /*04e0*/  FSEL R9, R14, R16, !P0 ;  /* 0x000000100e097208 */ /* 0x000fe40004000000 */
[----:B------:R-:W-:Y:S02]  /*04f0*/  FSEL R15, R15, R17, !P0 ;  /* 0x000000110f0f7208 */ /* 0x000fe40004000000 */
[----:B------:R-:W-:Y:S02]  /*0500*/  FSEL R6, R6, R9, !P2 ;  /* 0x0000000906067208 */ /* 0x000fe40005000000 */
[----:B------:R-:W-:Y:S01]  /*0510*/  FSEL R7, R7, R15, !P2 ;  /* 0x0000000f07077208 */ /* 0x000fe20005000000 */
[----:B------:R-:W-:Y:S06]  /*0520*/  BRA `(.L_x_395) ;  /* 0x00000000001c7947 */ /* 0x000fec0003800000 */
.L_x_394:
[C-C-:B------:R-:W-:Y:S01]  /*0530*/  DADD R8, R6.reuse, R6.reuse ;  /* 0x0000000006087229 */ /* 0x140fe20000000006 */
[----:B------:R-:W-:Y:S01]  /*0540*/  IMAD.MOV.U32 R10, RZ, RZ, 0x3ff00000 ;  /* 0x3ff00000ff0a7424 */ /* 0x000fe200078e00ff */
[----:B------:R-:W-:Y:S01]  /*0550*/  ISETP.GE.AND P2, PT, R7, RZ, PT ;  /* 0x000000ff0700720c */ /* 0x000fe20003f46270 */
[----:B------:R-:W-:-:S03]  /*0560*/  DSETP.NAN.AND P0, PT, R6, R6, PT ;  /* 0x000000060600722a */ /* 0x000fc60003f08000 */
[----:B------:R-:W-:-:S04]  /*0570*/  FSEL R7, -R10, +QNAN , !P2 ;  /* 0x7ff000000a077808 */ /* 0x000fc80005000100 */
[----:B------:R-:W-:Y:S02]  /*0580*/  FSEL R6, R8, RZ, P0 ;  /* 0x000000ff08067208 */ /* 0x000fe40000000000 */
[----:B------:R-:W-:-:S07]  /*0590*/  FSEL R7, R9, R7, P0 ;  /* 0x0000000709077208 */ /* 0x000fce0000000000 */
.L_x_395:
[----:B------:R-:W-:Y:S05]  /*05a0*/  BSYNC.RECONVERGENT B0 ;  /* 0x0000000000007941 */ /* 0x000fea0003800200 */
.L_x_393:
[----:B---3--:R-:W-:-:S05]  /*05b0*/  IMAD.WIDE R8, R13, 0x8, R4 ;  /* 0x000000080d087825 */ /* 0x008fca00078e0204 */
[----:B------:R1:W-:Y:S01]  /*05c0*/  STG.E.64 desc[UR6][R8.64], R6 ;  /* 0x0000000608007986 */ /* 0x0003e2000c101b06 */
[----:B------:R-:W-:Y:S05]  /*05d0*/  @!P1 BRA `(.L_x_396) ;  /* 0xfffffff800c09947 */ /* 0x000fea000383ffff */
[----:B------:R-:W-:Y:S05]  /*05e0*/  EXIT ;  /* 0x000000000000794d */ /* 0x000fea0003800000 */
.L_x_397:
        /* <DEDUP_REMOVED lines=9> */
.L_x_705:


//--------------------- .text._Z9_expm1_32iPfS_   --------------------------
	.section	.text._Z9_expm1_32iPfS_,"ax",@progbits
	.align	128
        .global         _Z9_expm1_32iPfS_
        .type           _Z9_expm1_32iPfS_,@function
        .size           _Z9_expm1_32iPfS_,(.L_x_706 - _Z9_expm1_32iPfS_)
        .other          _Z9_expm1_32iPfS_,@"STO_CUDA_ENTRY STV_DEFAULT"
_Z9_expm1_32iPfS_:
.text._Z9_expm1_32iPfS_:
        /* <DEDUP_REMOVED lines=13> */
.L_x_398:
[----:B0-----:R-:W-:-:S05]  /*00d0*/  IMAD.WIDE R8, R7, 0x4, R2 ;  /* 0x0000000407087825 */ /* 0x001fca00078e0202 */
[----:B--2---:R0:W2:Y:S02]  /*00e0*/  LDG.E R6, desc[UR6][R8.64] ;  /* 0x0000000608067981 */ /* 0x0040a4000c1e1900 */
[----:B0-----:R-:W-:Y:S02]  /*00f0*/  HFMA2 R9, -RZ, RZ, 0.83837890625, -4044 ;  /* 0x3ab5ebe6ff097431 */ /* 0x001fe400000001ff */
[C---:B--2---:R-:W-:Y:S01]  /*0100*/  FMUL R10, R6.reuse, 1.4426950216293334961 ;  /* 0x3fb8aa3b060a7820 */ /* 0x044fe20000400000 */
[----:B------:R-:W-:-:S05]  /*0110*/  FSETP.GEU.AND P0, PT, |R6|, 0.40999999642372131348, PT ;  /* 0x3ed1eb850600780b */ /* 0x000fca0003f0e200 */
[----:B------:R-:W0:Y:S02]  /*0120*/  FRND R10, R10 ;  /* 0x0000000a000a7307 */ /* 0x000e240000201000 */
[----:B0-----:R-:W-:-:S04]  /*0130*/  FSEL R11, R10, RZ, P0 ;  /* 0x000000ff0a0b7208 */ /* 0x001fc80000000000 */
[C---:B------:R-:W-:Y:S01]  /*0140*/  FSETP.NEU.AND P1, PT, R11.reuse, 128, PT ;  /* 0x430000000b00780b */ /* 0x040fe20003f2d000 */
[----:B------:R-:W-:-:S03]  /*0150*/  FFMA R12, R11, -0.693145751953125, R6 ;  /* 0xbf3172000b0c7823 */ /* 0x000fc60000000006 */
[C---:B------:R-:W-:Y:S01]  /*0160*/  FSEL R13, R11.reuse, 127, P1 ;  /* 0x42fe00000b0d7808 */ /* 0x040fe20000800000 */
[----:B------:R-:W-:-:S03]  /*0170*/  FFMA R12, R11, -1.428606765330187045e-06, R12 ;  /* 0xb5bfbe8e0b0c7823 */ /* 0x000fc6000000000c */
[C---:B------:R-:W-:Y:S01]  /*0180*/  FSETP.GEU.AND P0, PT, R13.reuse, -126, PT ;  /* 0xc2fc00000d00780b */ /* 0x040fe20003f0e000 */
[C---:B------:R-:W-:Y:S01]  /*0190*/  FMUL R14, R13.reuse, 0.5 ;  /* 0x3f0000000d0e7820 */ /* 0x040fe20000400000 */
[----:B------:R-:W-:Y:S01]  /*01a0*/  FFMA R9, R12, R9, 0.0083824126049876213074 ;  /* 0x3c0956630c097423 */ /* 0x000fe20000000009 */
[----:B------:R-:W-:-:S03]  /*01b0*/  FSETP.GEU.AND P2, PT, R13, -25, PT ;  /* 0xc1c800000d00780b */ /* 0x000fc60003f4e000 */
[----:B------:R-:W-:Y:S01]  /*01c0*/  FSEL R14, R14, R13, !P0 ;  /* 0x0000000d0e0e7208 */ /* 0x000fe20004000000 */
[----:B------:R-:W-:-:S03]  /*01d0*/  FFMA R9, R12, R9, 0.041667830199003219604 ;  /* 0x3d2aabe30c097423 */ /* 0x000fc60000000009 */
[----:B------:R-:W0:Y:S01]  /*01e0*/  MUFU.EX2 R8, R14 ;  /* 0x0000000e00087308 */ /* 0x000e220000000800 */
[----:B------:R-:W-:-:S04]  /*01f0*/  FFMA R9, R12, R9, 0.16666397452354431152 ;  /* 0x3e2aa9f60c097423 */ /* 0x000fc80000000009 */
[----:B------:R-:W-:-:S04]  /*0200*/  FFMA R9, R12, R9, 0.49999994039535522461 ;  /* 0x3efffffe0c097423 */ /* 0x000fc80000000009 */
[----:B------:R-:W-:-:S04]  /*0210*/  FMUL R9, R12, R9 ;  /* 0x000000090c097220 */ /* 0x000fc80000400000 */
[----:B------:R-:W-:Y:S01]  /*0220*/  FFMA R9, R12, R9, R12 ;  /* 0x000000090c097223 */ /* 0x000fe2000000000c */
[----:B0-----:R-:W-:Y:S01]  /*0230*/  @!P0 FMUL R8, R8, R8 ;  /* 0x0000000808088220 */ /* 0x001fe20000400000 */
[----:B------:R-:W-:-:S03]  /*0240*/  FSETP.NEU.AND P0, PT, R6, RZ, PT ;  /* 0x000000ff0600720b */ /* 0x000fc60003f0d000 */
[----:B------:R-:W-:-:S04]  /*0250*/  FADD R10, R8, -1 ;  /* 0xbf800000080a7421 */ /* 0x000fc80000000000 */
[----:B------:R-:W-:-:S04]  /*0260*/  FFMA R8, R9, R8, R10 ;  /* 0x0000000809087223 */ /* 0x000fc8000000000a */
[----:B------:R-:W-:Y:S01]  /*0270*/  @!P1 FADD R8, R8, R8 ;  /* 0x0000000808089221 */ /* 0x000fe20000000000 */
[----:B------:R-:W-:-:S04]  /*0280*/  FSETP.GT.AND P1, PT, R13, 128, PT ;  /* 0x430000000d00780b */ /* 0x000fc80003f24000 */
[----:B------:R-:W-:-:S04]  /*0290*/  FSEL R8, R8, +INF , !P1 ;  /* 0x7f80000008087808 */ /* 0x000fc80004800000 */
[----:B------:R-:W-:Y:S01]  /*02a0*/  FSEL R11, R8, -1, P2 ;  /* 0xbf800000080b7808 */ /* 0x000fe20001000000 */
[----:B---3--:R-:W-:-:S04]  /*02b0*/  IMAD.WIDE R8, R7, 0x4, R4 ;  /* 0x0000000407087825 */ /* 0x008fc800078e0204 */
[----:B------:R-:W-:Y:S01]  /*02c0*/  @!P0 FADD R11, R6, R6 ;  /* 0x00000006060b8221 */ /* 0x000fe20000000000 */
[----:B------:R-:W-:-:S04]  /*02d0*/  IADD3 R7, PT, PT, R0, R7, RZ ;  /* 0x0000000700077210 */ /* 0x000fc80007ffe0ff */
[----:B------:R1:W-:Y:S01]  /*02e0*/  STG.E desc[UR6][R8.64], R11 ;  /* 0x0000000b08007986 */ /* 0x0003e2000c101906 */
[----:B------:R-:W-:-:S13]  /*02f0*/  ISETP.GE.AND P0, PT, R7, UR5, PT ;  /* 0x0000000507007c0c */ /* 0x000fda000bf06270 */
[----:B-1----:R-:W-:Y:S05]  /*0300*/  @!P0 BRA `(.L_x_398) ;  /* 0xfffffffc00708947 */ /* 0x002fea000383ffff */
[----:B------:R-:W-:Y:S05]  /*0310*/  EXIT ;  /* 0x000000000000794d */ /* 0x000fea0003800000 */
.L_x_399:
        /* <DEDUP_REMOVED lines=14> */
.L_x_706:


//--------------------- .text._Z8_exp2_64iPdS_    --------------------------
	.section	.text._Z8_exp2_64iPdS_,"ax",@progbits
	.align	128
        .global         _Z8_exp2_64iPdS_
        .type           _Z8_exp2_64iPdS_,@function
        .size           _Z8_exp2_64iPdS_,(.L_x_707 - _Z8_exp2_64iPdS_)
        .other          _Z8_exp2_64iPdS_,@"STO_CUDA_ENTRY STV_DEFAULT"
_Z8_exp2_64iPdS_:
.text._Z8_exp2_64iPdS_:
        /* <DEDUP_REMOVED lines=14> */
.L_x_402:
[----:B0-----:R-:W-:-:S06]  /*00e0*/  IMAD.WIDE R8, R7, 0x8, R2 ;  /* 0x0000000807087825 */ /* 0x001fcc00078e0202 */
[----:B--2---:R-:W2:Y:S01]  /*00f0*/  LDG.E.64 R8, desc[UR6][R8.64] ;  /* 0x0000000608087981 */ /* 0x004ea2000c1e1b00 */
[----:B------:R-:W-:Y:S01]  /*0100*/  UMOV UR4, 0x3b39803f ;  /* 0x3b39803f00047882 */ /* 0x000fe20000000000 */
[----:B------:R-:W-:Y:S01]  /*0110*/  UMOV UR5, 0x3c7abc9e ;  /* 0x3c7abc9e00057882 */ /* 0x000fe20000000000 */
[----:B------:R-:W-:Y:S01]  /*0120*/  BSSY.RECONVERGENT B0, `(.L_x_400) ;  /* 0x000003a000007945 */ /* 0x000fe20003800200 */
[----:B--2---:R-:W-:Y:S01]  /*0130*/  DADD R10, R8, 6.75539944105574400000e+15 ;  /* 0x43380000080a7429 */ /* 0x004fe20000000000 */
[----:B------:R-:W-:-:S07]  /*0140*/  FSETP.GEU.AND P0, PT, |R9|, 4.498046875, PT ;  /* 0x408ff0000900780b */ /* 0x000fce0003f0e200 */
[----:B------:R-:W-:-:S08]  /*0150*/  DADD R12, R10, -6.75539944105574400000e+15 ;  /* 0xc33800000a0c7429 */ /* 0x000fd00000000000 */
[----:B------:R-:W-:-:S08]  /*0160*/  DADD R12, R8, -R12 ;  /* 0x00000000080c7229 */ /* 0x000fd0000000080c */
[----:B------:R-:W-:Y:S01]  /*0170*/  DMUL R14, R12, UR4 ;  /* 0x000000040c0e7c28 */ /* 0x000fe20008000000 */
[----:B------:R-:W-:Y:S01]  /*0180*/  UMOV UR4, 0xfefa39ef ;  /* 0xfefa39ef00047882 */ /* 0x000fe20000000000 */
[----:B------:R-:W-:-:S06]  /*0190*/  UMOV UR5, 0x3fe62e42 ;  /* 0x3fe62e4200057882 */ /* 0x000fcc0000000000 */
[----:B------:R-:W-:Y:S01]  /*01a0*/  DFMA R12, R12, UR4, R14 ;  /* 0x000000040c0c7c2b */ /* 0x000fe2000800000e */
        /* <DEDUP_REMOVED lines=31> */
[----:B---3--:R-:W-:-:S09]  /*03a0*/  IMAD.WIDE R12, R7, 0x8, R4 ;  /* 0x00000008070c7825 */ /* 0x008fd200078e0204 */
[----:B------:R-:W-:Y:S02]  /*03b0*/  IMAD R15, R10, 0x100000, R17 ;  /* 0x001000000a0f7824 */ /* 0x000fe400078e0211 */
[----:B------:R-:W-:Y:S01]  /*03c0*/  IMAD.MOV.U32 R14, RZ, RZ, R16 ;  /* 0x000000ffff0e7224 */ /* 0x000fe200078e0010 */
[----:B------:R-:W-:Y:S06]  /*03d0*/  @!P0 BRA `(.L_x_401) ;  /* 0x0000000000388947 */ /* 0x000fec0003800000 */
[C---:B------:R-:W-:Y:S01]  /*03e0*/  FSETP.GEU.AND P2, PT, |R9|.reuse, 4.52490234375, PT ;  /* 0x4090cc000900780b */ /* 0x040fe20003f4e200 */
[C-C-:B------:R-:W-:Y:S01]  /*03f0*/  DADD R14, R8.reuse, R8.reuse ;  /* 0x00000000080e7229 */ /* 0x140fe20000000008 */
[----:B------:R-:W-:Y:S01]  /*0400*/  ISETP.GE.AND P1, PT, R9, RZ, PT ;  /* 0x000000ff0900720c */ /* 0x000fe20003f26270 */
[----:B------:R-:W-:-:S03]  /*0410*/  DSETP.NAN.AND P0, PT, R8, R8, PT ;  /* 0x000000080800722a */ /* 0x000fc60003f08000 */
[----:B------:R-:W-:-:S05]  /*0420*/  FSEL R11, RZ, +QNAN , !P1 ;  /* 0x7ff00000ff0b7808 */ /* 0x000fca0004800000 */
[----:B------:R-:W-:Y:S02]  /*0430*/  FSEL R14, R14, RZ, P0 ;  /* 0x000000ff0e0e7208 */ /* 0x000fe40000000000 */
[----:B------:R-:W-:Y:S02]  /*0440*/  @!P2 LEA.HI R6, R10, R10, RZ, 0x1 ;  /* 0x0000000a0a06a211 */ /* 0x000fe400078f08ff */
[----:B------:R-:W-:Y:S02]  /*0450*/  FSEL R15, R15, R11, P0 ;  /* 0x0000000b0f0f7208 */ /* 0x000fe40000000000 */
[----:B------:R-:W-:-:S04]  /*0460*/  @!P2 SHF.R.S32.HI R9, RZ, 0x1, R6 ;  /* 0x00000001ff09a819 */ /* 0x000fc80000011406 */
[----:B------:R-:W-:Y:S01]  /*0470*/  @!P2 IADD3 R8, PT, PT, R10, -R9, RZ ;  /* 0x800000090a08a210 */ /* 0x000fe20007ffe0ff */
[----:B------:R-:W-:-:S03]  /*0480*/  @!P2 IMAD R17, R9, 0x100000, R17 ;  /* 0x001000000911a824 */ /* 0x000fc600078e0211 */
[----:B------:R-:W-:Y:S01]  /*0490*/  @!P2 LEA R9, R8, 0x3ff00000, 0x14 ;  /* 0x3ff000000809a811 */ /* 0x000fe200078ea0ff */
[----:B------:R-:W-:-:S06]  /*04a0*/  @!P2 IMAD.MOV.U32 R8, RZ, RZ, RZ ;  /* 0x000000ffff08a224 */ /* 0x000fcc00078e00ff */
[----:B------:R-:W-:-:S11]  /*04b0*/  @!P2 DMUL R14, R16, R8 ;  /* 0x00000008100ea228 */ /* 0x000fd60000000000 */
.L_x_401:
[----:B----4-:R-:W-:Y:S05]  /*04c0*/  BSYNC.RECONVERGENT B0 ;  /* 0x0000000000007941 */ /* 0x010fea0003800200 */
.L_x_400:
[----:B------:R1:W-:Y:S01]  /*04d0*/  STG.E.64 desc[UR6][R12.64], R14 ;  /* 0x0000000e0c007986 */ /* 0x0003e2000c101b06 */
[----:B------:R-:W-:-:S04]  /*04e0*/  IADD3 R7, PT, PT, R0, R7, RZ ;  /* 0x0000000700077210 */ /* 0x000fc80007ffe0ff */
[----:B------:R-:W-:-:S13]  /*04f0*/  ISETP.GE.AND P0, PT, R7, UR8, PT ;  /* 0x0000000807007c0c */ /* 0x000fda000bf06270 */
[----:B-1----:R-:W-:Y:S05]  /*0500*/  @!P0 BRA `(.L_x_402) ;  /* 0xfffffff800f48947 */ /* 0x002fea000383ffff */
[----:B------:R-:W-:Y:S05]  /*0510*/  EXIT ;  /* 0x000000000000794d */ /* 0x000fea0003800000 */
.L_x_403:
        /* <DEDUP_REMOVED lines=14> */
.L_x_707:


//--------------------- .text._Z8_exp2_32iPfS_    --------------------------
	.section	.text._Z8_exp2_32iPfS_,"ax",@progbits
	.align	128
        .global         _Z8_exp2_32iPfS_
        .type           _Z8_exp2_32iPfS_,@function
        .size           _Z8_exp2_32iPfS_,(.L_x_708 - _Z8_exp2_32iPfS_)
        .other          _Z8_exp2_32iPfS_,@"STO_CUDA_ENTRY STV_DEFAULT"
_Z8_exp2_32iPfS_:
.text._Z8_exp2_32iPfS_:
        /* <DEDUP_REMOVED lines=13> */
.L_x_404:
[----:B0-----:R-:W-:-:S05]  /*00d0*/  IMAD.WIDE R2, R0, 0x4, R6 ;  /* 0x0000000400027825 */ /* 0x001fca00078e0206 */
[----:B--2---:R-:W2:Y:S01]  /*00e0*/  LDG.E R10, desc[UR6][R2.64] ;  /* 0x00000006020a7981 */ /* 0x004ea2000c1e1900 */
[----:B-1-3--:R-:W-:Y:S01]  /*00f0*/  IMAD.WIDE R4, R0, 0x4, R8 ;  /* 0x0000000400047825 */ /* 0x00afe200078e0208 */
[----:B------:R-:W-:Y:S02]  /*0100*/  IADD3 R0, PT, PT, R11, R0, RZ ;  /* 0x000000000b007210 */ /* 0x000fe40007ffe0ff */
[----:B--2---:R-:W-:-:S13]  /*0110*/  FSETP.GEU.AND P0, PT, R10, -126, PT ;  /* 0xc2fc00000a00780b */ /* 0x004fda0003f0e000 */
[----:B------:R-:W-:-:S04]  /*0120*/  @!P0 FMUL R10, R10, 0.5 ;  /* 0x3f0000000a0a8820 */ /* 0x000fc80000400000 */
[----:B------:R-:W0:Y:S02]  /*0130*/  MUFU.EX2 R13, R10 ;  /* 0x0000000a000d7308 */ /* 0x000e240000000800 */
[----:B0-----:R-:W-:Y:S01]  /*0140*/  @!P0 FMUL R13, R13, R13 ;  /* 0x0000000d0d0d8220 */ /* 0x001fe20000400000 */
[----:B------:R-:W-:-:S04]  /*0150*/  ISETP.GE.AND P0, PT, R0, UR5, PT ;  /* 0x0000000500007c0c */ /* 0x000fc8000bf06270 */
[----:B------:R1:W-:Y:S09]  /*0160*/  STG.E desc[UR6][R4.64], R13 ;  /* 0x0000000d04007986 */ /* 0x0003f2000c101906 */
[----:B------:R-:W-:Y:S05]  /*0170*/  @!P0 BRA `(.L_x_404) ;  /* 0xfffffffc00d48947 */ /* 0x000fea000383ffff */
[----:B------:R-:W-:Y:S05]  /*0180*/  EXIT ;  /* 0x000000000000794d */ /* 0x000fea0003800000 */
.L_x_405:
        /* <DEDUP_REMOVED lines=15> */
.L_x_708:


//--------------------- .text._Z9_exp10_64iPdS_   --------------------------
	.section	.text._Z9_exp10_64iPdS_,"ax",@progbits
	.align	128
        .global         _Z9_exp10_64iPdS_
        .type           _Z9_exp10_64iPdS_,@function
        .size           _Z9_exp10_64iPdS_,(.L_x_709 - _Z9_exp10_64iPdS_)
        .other          _Z9_exp10_64iPdS_,@"STO_CUDA_ENTRY STV_DEFAULT"
_Z9_exp10_64iPdS_:
.text._Z9_exp10_64iPdS_:
        /* <DEDUP_REMOVED lines=14> */
.L_x_408:
[----:B0-----:R-:W-:-:S06]  /*00e0*/  IMAD.WIDE R8, R7, 0x8, R2 ;  /* 0x0000000807087825 */ /* 0x001fcc00078e0202 */
[----:B--2---:R-:W2:Y:S01]  /*00f0*/  LDG.E.64 R8, desc[UR6][R8.64] ;  /* 0x0000000608087981 */ /* 0x004ea2000c1e1b00 */
[----:B------:R-:W-:Y:S01]  /*0100*/  IMAD.MOV.U32 R10, RZ, RZ, 0x979a371 ;  /* 0x0979a371ff0a7424 */ /* 0x000fe200078e00ff */
[----:B------:R-:W-:Y:S01]  /*0110*/  UMOV UR4, 0x509f79ff ;  /* 0x509f79ff00047882 */ /* 0x000fe20000000000 */
[----:B------:R-:W-:Y:S01]  /*0120*/  IMAD.MOV.U32 R11, RZ, RZ, 0x400a934f ;  /* 0x400a934fff0b7424 */ /* 0x000fe200078e00ff */
[----:B------:R-:W-:Y:S01]  /*0130*/  UMOV UR5, 0x3fd34413 ;  /* 0x3fd3441300057882 */ /* 0x000fe20000000000 */
[----:B------:R-:W-:Y:S04]  /*0140*/  BSSY.RECONVERGENT B0, `(.L_x_406) ;  /* 0x000003f000007945 */ /* 0x000fe80003800200 */
[----:B--2---:R-:W-:Y:S01]  /*0150*/  DFMA R10, R8, R10, 6.75539944105574400000e+15 ;  /* 0x43380000080a742b */ /* 0x004fe2000000000a */
[----:B------:R-:W-:-:S07]  /*0160*/  FSETP.GEU.AND P0, PT, |R9|, 3.8004419803619384766, PT ;  /* 0x40733a710900780b */ /* 0x000fce0003f0e200 */
[----:B------:R-:W-:-:S08]  /*0170*/  DADD R12, R10, -6.75539944105574400000e+15 ;  /* 0xc33800000a0c7429 */ /* 0x000fd00000000000 */
[----:B------:R-:W-:Y:S01]  /*0180*/  DFMA R14, R12, -UR4, R8 ;  /* 0x800000040c0e7c2b */ /* 0x000fe20008000008 */
[----:B------:R-:W-:Y:S01]  /*0190*/  UMOV UR4, 0xa994fd21 ;  /* 0xa994fd2100047882 */ /* 0x000fe20000000000 */
[----:B------:R-:W-:-:S06]  /*01a0*/  UMOV UR5, 0x3c49dc1d ;  /* 0x3c49dc1d00057882 */ /* 0x000fcc0000000000 */
[----:B------:R-:W-:Y:S01]  /*01b0*/  DFMA R12, R12, UR4, R14 ;  /* 0x000000040c0c7c2b */ /* 0x000fe2000800000e */
[----:B------:R-:W-:Y:S01]  /*01c0*/  UMOV UR4, 0x494ea3e9 ;  /* 0x494ea3e900047882 */ /* 0x000fe20000000000 */
[----:B------:R-:W-:-:S06]  /*01d0*/  UMOV UR5, 0x3caf48ad ;  /* 0x3caf48ad00057882 */ /* 0x000fcc0000000000 */
[----:B------:R-:W-:Y:S01]  /*01e0*/  DMUL R14, R12, -UR4 ;  /* 0x800000040c0e7c28 */ /* 0x000fe20008000000 */
[----:B------:R-:W-:Y:S01]  /*01f0*/  UMOV UR4, 0xbbb55516 ;  /* 0xbbb5551600047882 */ /* 0x000fe20000000000 */
[----:B------:R-:W-:-:S06]  /*0200*/  UMOV UR5, 0x40026bb1 ;  /* 0x40026bb100057882 */ /* 0x000fcc0000000000 */
[----:B------:R-:W-:Y:S01]  /*0210*/  DFMA R12, R12, UR4, R14 ;  /* 0x000000040c0c7c2b */ /* 0x000fe2000800000e */
[----:B------:R-:W-:Y:S01]  /*0220*/  UMOV UR4, 0x69ce2bdf ;  /* 0x69ce2bdf00047882 */ /* 0x000fe20000000000 */
[----:B------:R-:W-:Y:S01]  /*0230*/  IMAD.MOV.U32 R14, RZ, RZ, -0x35dec16 ;  /* 0xfca213eaff0e7424 */ /* 0x000fe200078e00ff */
[----:B------:R-:W-:Y:S01]  /*0240*/  MOV R15, 0x3e928af3 ;  /* 0x3e928af3000f7802 */ /* 0x000fe20000000f00 */
        /* <DEDUP_REMOVED lines=32> */
[C---:B------:R-:W-:Y:S01]  /*0450*/  FSETP.GEU.AND P2, PT, |R9|.reuse, 3.8160228729248046875, PT ;  /* 0x407439b80900780b */ /* 0x040fe20003f4e200 */
        /* <DEDUP_REMOVED lines=13> */
.L_x_407:
[----:B----4-:R-:W-:Y:S05]  /*0530*/  BSYNC.RECONVERGENT B0 ;  /* 0x0000000000007941 */ /* 0x010fea0003800200 */
.L_x_406:
[----:B------:R1:W-:Y:S01]  /*0540*/  STG.E.64 desc[UR6][R12.64], R14 ;  /* 0x0000000e0c007986 */ /* 0x0003e2000c101b06 */
[----:B------:R-:W-:-:S04]  /*0550*/  IADD3 R7, PT, PT, R0, R7, RZ ;  /* 0x0000000700077210 */ /* 0x000fc80007ffe0ff */
[----:B------:R-:W-:-:S13]  /*0560*/  ISETP.GE.AND P0, PT, R7, UR8, PT ;  /* 0x0000000807007c0c */ /* 0x000fda000bf06270 */
[----:B-1----:R-:W-:Y:S05]  /*0570*/  @!P0 BRA `(.L_x_408) ;  /* 0xfffffff800d88947 */ /* 0x002fea000383ffff */
[----:B------:R-:W-:Y:S05]  /*0580*/  EXIT ;  /* 0x000000000000794d */ /* 0x000fea0003800000 */
.L_x_409:
        /* <DEDUP_REMOVED lines=15> */
.L_x_709:


//--------------------- .text._Z9_exp10_32iPfS_   --------------------------
	.section	.text._Z9_exp10_32iPfS_,"ax",@progbits
	.align	128
        .global         _Z9_exp10_32iPfS_
        .type           _Z9_exp10_32iPfS_,@function
        .size           _Z9_exp10_32iPfS_,(.L_x_710 - _Z9_exp10_32iPfS_)
        .other          _Z9_exp10_32iPfS_,@"STO_CUDA_ENTRY STV_DEFAULT"
_Z9_exp10_32iPfS_:
.text._Z9_exp10_32iPfS_:
        /* <DEDUP_REMOVED lines=13> */
.L_x_410:
[----:B0-----:R-:W-:-:S06]  /*00d0*/  IMAD.WIDE R6, R0, 0x4, R2 ;  /* 0x0000000400067825 */ /* 0x001fcc00078e0202 */
[----:B--2---:R-:W2:Y:S01]  /*00e0*/  LDG.E R6, desc[UR6][R6.64] ;  /* 0x0000000606067981 */ /* 0x004ea2000c1e1900 */
[----:B-1----:R-:W-:Y:S01]  /*00f0*/  HFMA2 R9, -RZ, RZ, 1.0849609375, -52288 ;  /* 0x3c57fa62ff097431 */ /* 0x002fe200000001ff */
[----:B------:R-:W-:-:S04]  /*0100*/  MOV R13, 0x437c0000 ;  /* 0x437c0000000d7802 */ /* 0x000fc80000000f00 */
[----:B--2---:R-:W-:-:S04]  /*0110*/  FFMA.SAT R8, R6, R9, 0.5 ;  /* 0x3f00000006087423 */ /* 0x004fc80000002009 */
[----:B------:R-:W-:-:S04]  /*0120*/  FFMA.RM R8, R8, R13, 12582913 ;  /* 0x4b40000108087423 */ /* 0x000fc8000000400d */
[C---:B------:R-:W-:Y:S01]  /*0130*/  FADD R9, R8.reuse, -12583039 ;  /* 0xcb40007f08097421 */ /* 0x040fe20000000000 */
[----:B------:R-:W-:-:S03]  /*0140*/  SHF.L.U32 R12, R8, 0x17, RZ ;  /* 0x00000017080c7819 */ /* 0x000fc600000006ff */
[----:B------:R-:W-:-:S04]  /*0150*/  FFMA R9, R6, 3.3219280242919921875, -R9 ;  /* 0x40549a7806097823 */ /* 0x000fc80000000809 */
[----:B------:R-:W-:Y:S01]  /*0160*/  FFMA R10, R6, 7.0595369550119357882e-08, R9 ;  /* 0x33979a37060a7823 */ /* 0x000fe20000000009 */
[----:B---3--:R-:W-:Y:S01]  /*0170*/  IMAD.WIDE R8, R0, 0x4, R4 ;  /* 0x0000000400087825 */ /* 0x008fe200078e0204 */
[----:B------:R-:W-:Y:S02]  /*0180*/  IADD3 R0, PT, PT, R11, R0, RZ ;  /* 0x000000000b007210 */ /* 0x000fe40007ffe0ff */
[----:B------:R-:W0:Y:S02]  /*0190*/  MUFU.EX2 R13, R10 ;  /* 0x0000000a000d7308 */ /* 0x000e240000000800 */
[----:B------:R-:W-:Y:S01]  /*01a0*/  ISETP.GE.AND P0, PT, R0, UR5, PT ;  /* 0x0000000500007c0c */ /* 0x000fe2000bf06270 */
[----:B0-----:R-:W-:-:S05]  /*01b0*/  FMUL R13, R12, R13 ;  /* 0x0000000d0c0d7220 */ /* 0x001fca0000400000 */
[----:B------:R1:W-:Y:S07]  /*01c0*/  STG.E desc[UR6][R8.64], R13 ;  /* 0x0000000d08007986 */ /* 0x0003ee000c101906 */
[----:B------:R-:W-:Y:S05]  /*01d0*/  @!P0 BRA `(.L_x_410) ;  /* 0xfffffffc00bc8947 */ /* 0x000fea000383ffff */
[----:B------:R-:W-:Y:S05]  /*01e0*/  EXIT ;  /* 0x000000000000794d */ /* 0x000fea0003800000 */
.L_x_411:
        /* <DEDUP_REMOVED lines=9> */
.L_x_710:


//--------------------- .text._Z7_exp_64iPdS_     --------------------------
	.section	.text._Z7_exp_64iPdS_,"ax",@progbits
	.align	128
        .global         _Z7_exp_64iPdS_
        .type           _Z7_exp_64iPdS_,@function
        .size           _Z7_exp_64iPdS_,(.L_x_711 - _Z7_exp_64iPdS_)
        .other          _Z7_exp_64iPdS_,@"STO_CUDA_ENTRY STV_DEFAULT"
_Z7_exp_64iPdS_:
.text._Z7_exp_64iPdS_:
        /* <DEDUP_REMOVED lines=14> */
.L_x_414:
        /* <DEDUP_REMOVED lines=8> */
[----:B------:R-:W-:-:S07]  /*0160*/  FSETP.GEU.AND P0, PT, |R9|, 4.1917929649353027344, PT ;  /* 0x4086232b0900780b */ /* 0x000fce0003f0e200 */
        /* <DEDUP_REMOVED lines=53> */
.L_x_413:
[----:B----4-:R-:W-:Y:S05]  /*04c0*/  BSYNC.RECONVERGENT B0 ;  /* 0x0000000000007941 */ /* 0x010fea0003800200 */
.L_x_412:
[----:B------:R1:W-:Y:S01]  /*04d0*/  STG.E.64 desc[UR6][R12.64], R14 ;  /* 0x0000000e0c007986 */ /* 0x0003e2000c101b06 */
[----:B------:R-:W-:-:S04]  /*04e0*/  IADD3 R7, PT, PT, R0, R7, RZ ;  /* 0x0000000700077210 */ /* 0x000fc80007ffe0ff */
[----:B------:R-:W-:-:S13]  /*04f0*/  ISETP.GE.AND P0, PT, R7, UR8, PT ;  /* 0x0000000807007c0c */ /* 0x000fda000bf06270 */
[----:B-1----:R-:W-:Y:S05]  /*0500*/  @!P0 BRA `(.L_x_414) ;  /* 0xfffffff800f48947 */ /* 0x002fea000383ffff */
[----:B------:R-:W-:Y:S05]  /*0510*/  EXIT ;  /* 0x000000000000794d */ /* 0x000fea0003800000 */
.L_x_415:
        /* <DEDUP_REMOVED lines=14> */
.L_x_711:


//--------------------- .text._Z7_exp_32iPfS_     --------------------------
	.section	.text._Z7_exp_32iPfS_,"ax",@progbits
	.align	128
        .global         _Z7_exp_32iPfS_
        .type           _Z7_exp_32iPfS_,@function
        .size           _Z7_exp_32iPfS_,(.L_x_712 - _Z7_exp_32iPfS_)
        .other          _Z7_exp_32iPfS_,@"STO_CUDA_ENTRY STV_DEFAULT"
_Z7_exp_32iPfS_:
.text._Z7_exp_32iPfS_:
        /* <DEDUP_REMOVED lines=13> */
.L_x_416:
[----:B0-----:R-:W-:-:S06]  /*00d0*/  IMAD.WIDE R6, R0, 0x4, R2 ;  /* 0x0000000400067825 */ /* 0x001fcc00078e0202 */
[----:B--2---:R-:W2:Y:S01]  /*00e0*/  LDG.E R6, desc[UR6][R6.64] ;  /* 0x0000000606067981 */ /* 0x004ea2000c1e1900 */
[----:B-1----:R-:W-:Y:S01]  /*00f0*/  HFMA2 R9, -RZ, RZ, 0.96630859375, -0.0022525787353515625 ;  /* 0x3bbb989dff097431 */ /* 0x002fe200000001ff */
[----:B------:R-:W-:-:S04]  /*0100*/  MOV R13, 0x437c0000 ;  /* 0x437c0000000d7802 */ /* 0x000fc80000000f00 */
[----:B--2---:R-:W-:-:S04]  /*0110*/  FFMA.SAT R8, R6, R9, 0.5 ;  /* 0x3f00000006087423 */ /* 0x004fc80000002009 */
[----:B------:R-:W-:-:S04]  /*0120*/  FFMA.RM R8, R8, R13, 12582913 ;  /* 0x4b40000108087423 */ /* 0x000fc8000000400d */
[C---:B------:R-:W-:Y:S01]  /*0130*/  FADD R9, R8.reuse, -12583039 ;  /* 0xcb40007f08097421 */ /* 0x040fe20000000000 */
[----:B------:R-:W-:-:S03]  /*0140*/  SHF.L.U32 R12, R8, 0x17, RZ ;  /* 0x00000017080c7819 */ /* 0x000fc600000006ff */
[----:B------:R-:W-:-:S04]  /*0150*/  FFMA R9, R6, 1.4426950216293334961, -R9 ;  /* 0x3fb8aa3b06097823 */ /* 0x000fc80000000809 */
[----:B------:R-:W-:Y:S01]  /*0160*/  FFMA R10, R6, 1.925963033500011079e-08, R9 ;  /* 0x32a57060060a7823 */ /* 0x000fe20000000009 */
        /* <DEDUP_REMOVED lines=8> */
.L_x_417:
        /* <DEDUP_REMOVED lines=9> */
.L_x_712:


//--------------------- .text._Z10_erfinv_64iPdS_ --------------------------
	.section	.text._Z10_erfinv_64iPdS_,"ax",@progbits
	.align	128
        .global         _Z10_erfinv_64iPdS_
        .type           _Z10_erfinv_64iPdS_,@function
        .size           _Z10_erfinv_64iPdS_,(.L_x_636 - _Z10_erfinv_64iPdS_)
        .other          _Z10_erfinv_64iPdS_,@"STO_CUDA_ENTRY STV_DEFAULT"
_Z10_erfinv_64iPdS_:
.text._Z10_erfinv_64iPdS_:
        /* <DEDUP_REMOVED lines=14> */
.L_x_425:
[----:B01----:R-:W-:-:S06]  /*00e0*/  IMAD.WIDE R6, R9, 0x8, R2 ;  /* 0x0000000809067825 */ /* 0x003fcc00078e0202 */
[----:B--2---:R-:W2:Y:S01]  /*00f0*/  LDG.E.64 R6, desc[UR4][R6.64] ;  /* 0x0000000406067981 */ /* 0x004ea2000c1e1b00 */
[--C-:B------:R-:W-:Y:S01]  /*0100*/  IMAD.MOV.U32 R11, RZ, RZ, R9.reuse ;  /* 0x000000ffff0b7224 */ /* 0x100fe200078e0009 */
[----:B------:R-:W-:Y:S01]  /*0110*/  BSSY.RECONVERGENT B0, `(.L_x_418) ;  /* 0x0000113000007945 */ /* 0x000fe20003800200 */
[----:B------:R-:W-:-:S05]  /*0120*/  IMAD.IADD R9, R0, 0x1, R9 ;  /* 0x0000000100097824 */ /* 0x000fca00078e0209 */
[----:B----4-:R-:W-:Y:S02]  /*0130*/  ISETP.GE.AND P0, PT, R9, UR6, PT ;  /* 0x0000000609007c0c */ /* 0x010fe4000bf06270 */
[----:B--2---:R-:W-:-:S13]  /*0140*/  FSETP.GEU.AND P1, PT, |R7|, 1.875, PT ;  /* 0x3ff000000700780b */ /* 0x004fda0003f2e200 */
[----:B------:R-:W-:Y:S05]  /*0150*/  @P1 BRA `(.L_x_419) ;  /* 0x00000010001c1947 */ /* 0x000fea0003800000 */
[----:B------:R-:W-:Y:S01]  /*0160*/  DFMA R12, R6, -R6, 1 ;  /* 0x3ff00000060c742b */ /* 0x000fe20000000806 */
[----:B------:R-:W-:Y:S01]  /*0170*/  IMAD.MOV.U32 R16, RZ, RZ, RZ ;  /* 0x000000ffff107224 */ /* 0x000fe200078e00ff */
[----:B------:R-:W-:Y:S01]  /*0180*/  UMOV UR8, 0x18c775c9 ;  /* 0x18c775c900087882 */ /* 0x000fe20000000000 */
[----:B------:R-:W-:-:S07]  /*0190*/  UMOV UR9, 0x3fb5c5c2 ;  /* 0x3fb5c5c200097882 */ /* 0x000fce0000000000 */
[----:B------:R-:W-:-:S04]  /*01a0*/  LOP3.LUT R14, R13, 0x801fffff, RZ, 0xc0, !PT ;  /* 0x801fffff0d0e7812 */ /* 0x000fc800078ec0ff */
[----:B------:R-:W-:Y:S02]  /*01b0*/  LOP3.LUT R15, R14, 0x3fe00000, RZ, 0xfc, !PT ;  /* 0x3fe000000e0f7812 */ /* 0x000fe400078efcff */
[----:B------:R-:W-:Y:S02]  /*01c0*/  MOV R14, R12 ;  /* 0x0000000c000e7202 */ /* 0x000fe40000000f00 */
[----:B------:R-:W-:Y:S01]  /*01d0*/  SHF.R.U32.HI R12, RZ, 0x14, R13 ;  /* 0x00000014ff0c7819 */ /* 0x000fe2000001160d */
[----:B------:R-:W-:-:S03]  /*01e0*/  IMAD.MOV.U32 R13, RZ, RZ, 0x43300000 ;  /* 0x43300000ff0d7424 */ /* 0x000fc600078e00ff */
[C---:B------:R-:W-:Y:S01]  /*01f0*/  DADD R18, R14.reuse, 1 ;  /* 0x3ff000000e127429 */ /* 0x040fe20000000000 */
[----:B------:R-:W-:Y:S01]  /*0200*/  LOP3.LUT R12, R12, 0x7fe, RZ, 0xc0, !PT ;  /* 0x000007fe0c0c7812 */ /* 0x000fe200078ec0ff */
[----:B------:R-:W-:-:S04]  /*0210*/  DADD R14, R14, -1 ;  /* 0xbff000000e0e7429 */ /* 0x000fc80000000000 */
[----:B------:R-:W0:Y:S01]  /*0220*/  MUFU.RCP64H R17, R19 ;  /* 0x0000001300117308 */ /* 0x000e220000001800 */
[----:B------:R-:W-:Y:S01]  /*0230*/  VIADD R12, R12, 0x7ffffc02 ;  /* 0x7ffffc020c0c7836 */ /* 0x000fe20000000000 */
[----:B0-----:R-:W-:Y:S01]  /*0240*/  DFMA R20, -R18, R16, 1 ;  /* 0x3ff000001214742b */ /* 0x001fe20000000110 */
[----:B------:R-:W-:Y:S01]  /*0250*/  IMAD.MOV.U32 R18, RZ, RZ, -0x6323a277 ;  /* 0x9cdc5d89ff127424 */ /* 0x000fe200078e00ff */
[----:B------:R-:W-:-:S06]  /*0260*/  MOV R19, 0x3fa55cf5 ;  /* 0x3fa55cf500137802 */ /* 0x000fcc0000000f00 */
[----:B------:R-:W-:-:S08]  /*0270*/  DFMA R20, R20, R20, R20 ;  /* 0x000000141414722b */ /* 0x000fd00000000014 */
[----:B------:R-:W-:-:S08]  /*0280*/  DFMA R20, R16, R20, R16 ;  /* 0x000000141014722b */ /* 0x000fd00000000010 */
[----:B------:R-:W-:-:S08]  /*0290*/  DMUL R16, R14, R20 ;  /* 0x000000140e107228 */ /* 0x000fd00000000000 */
[----:B------:R-:W-:-:S08]  /*02a0*/  DFMA R22, R16, -2, R14 ;  /* 0xc00000001016782b */ /* 0x000fd0000000000e */
[----:B------:R-:W-:-:S08]  /*02b0*/  DFMA R14, R14, -R16, R22 ;  /* 0x800000100e0e722b */ /* 0x000fd00000000016 */
[----:B------:R-:W-:-:S08]  /*02c0*/  DFMA R14, R20, R14, R16 ;  /* 0x0000000e140e722b */ /* 0x000fd00000000010 */
        /* <DEDUP_REMOVED lines=28> */
[----:B------:R-:W-:Y:S02]  /*0490*/  DMUL R18, R16, R18 ;  /* 0x0000001210127228 */ /* 0x000fe40000000000 */
[----:B------:R-:W-:Y:S01]  /*04a0*/  DADD R16, R12, -UR8 ;  /* 0x800000080c107e29 */ /* 0x000fe20008000000 */
[----:B------:R-:W-:Y:S01]  /*04b0*/  UMOV UR8, 0xfefa39ef ;  /* 0xfefa39ef00087882 */ /* 0x000fe20000000000 */
[----:B------:R-:W-:-:S04]  /*04c0*/  UMOV UR9, 0x3fe62e42 ;  /* 0x3fe62e4200097882 */ /* 0x000fc80000000000 */
[----:B------:R-:W-:-:S08]  /*04d0*/  DFMA R18, R14, R18, R14 ;  /* 0x000000120e12722b */ /* 0x000fd0000000000e */
[----:B------:R-:W-:-:S08]  /*04e0*/  DADD R18, R18, R18 ;  /* 0x0000000012127229 */ /* 0x000fd00000000012 */
[----:B------:R-:W-:-:S10]  /*04f0*/  DFMA R16, R16, UR8, R18 ;  /* 0x0000000810107c2b */ /* 0x000fd40008000012 */
[----:B------:R-:W-:-:S13]  /*0500*/  ISETP.GT.U32.AND P1, PT, R17, -0x3fe70001, PT ;  /* 0xc018ffff1100780c */ /* 0x000fda0003f24070 */
[----:B------:R-:W-:Y:S05]  /*0510*/  @P1 BRA `(.L_x_420) ;  /* 0x0000000400181947 */ /* 0x000fea0003800000 */
[----:B------:R-:W-:Y:S01]  /*0520*/  DADD R12, -R16, -3.125 ;  /* 0xc0090000100c7429 */ /* 0x000fe20000000100 */
[----:B------:R-:W-:Y:S01]  /*0530*/  MOV R14, 0x3324d327 ;  /* 0x3324d327000e7802 */ /* 0x000fe20000000f00 */
[----:B------:R-:W-:Y:S01]  /*0540*/  IMAD.MOV.U32 R15, RZ, RZ, 0x3c08ddf9 ;  /* 0x3c08ddf9ff0f7424 */ /* 0x000fe200078e00ff */
[----:B------:R-:W-:Y:S01]  /*0550*/  UMOV UR8, 0xe746e627 ;  /* 0xe746e62700087882 */ /* 0x000fe20000000000 */
[----:B------:R-:W-:-:S04]  /*0560*/  UMOV UR9, 0x3bb135d2 ;  /* 0x3bb135d200097882 */ /* 0x000fc80000000000 */
[----:B------:R-:W-:Y:S01]  /*0570*/  DFMA R14, R12, -UR8, -R14 ;  /* 0x800000080c0e7c2b */ /* 0x000fe2000800080e */
        /* <DEDUP_REMOVED lines=63> */
[----:B------:R-:W-:Y:S10]  /*0970*/  BRA `(.L_x_421) ;  /* 0x0000000800307947 */ /* 0x000ff40003800000 */
.L_x_420:
[----:B------:R-:W-:Y:S01]  /*0980*/  DADD R12, -RZ, -R16 ;  /* 0x00000000ff0c7229 */ /* 0x000fe20000000910 */
[----:B------:R-:W-:Y:S01]  /*0990*/  MOV R20, 0x0 ;  /* 0x0000000000147802 */ /* 0x000fe20000000f00 */
[----:B------:R-:W-:Y:S01]  /*09a0*/  IMAD.MOV.U32 R21, RZ, RZ, 0x3fd80000 ;  /* 0x3fd80000ff157424 */ /* 0x000fe200078e00ff */
[----:B------:R-:W-:Y:S03]  /*09b0*/  BSSY.RECONVERGENT B1, `(.L_x_422) ;  /* 0x0000011000017945 */ /* 0x000fe60003800200 */
[----:B------:R-:W0:Y:S04]  /*09c0*/  MUFU.RSQ64H R15, R13 ;  /* 0x0000000d000f7308 */ /* 0x000e280000001c00 */
[----:B------:R-:W-:-:S05]  /*09d0*/  VIADD R14, R13, 0xfcb00000 ;  /* 0xfcb000000d0e7836 */ /* 0x000fca0000000000 */
[----:B------:R-:W-:Y:S01]  /*09e0*/  ISETP.GE.U32.AND P1, PT, R14, 0x7ca00000, PT ;  /* 0x7ca000000e00780c */ /* 0x000fe20003f26070 */
[----:B0-----:R-:W-:-:S08]  /*09f0*/  DMUL R18, R14, R14 ;  /* 0x0000000e0e127228 */ /* 0x001fd00000000000 */
[----:B------:R-:W-:-:S08]  /*0a00*/  DFMA R18, -R16, -R18, 1 ;  /* 0x3ff000001012742b */ /* 0x000fd00000000912 */
[----:B------:R-:W-:Y:S02]  /*0a10*/  DFMA R20, R18, R20, 0.5 ;  /* 0x3fe000001214742b */ /* 0x000fe40000000014 */
[----:B------:R-:W-:-:S08]  /*0a20*/  DMUL R18, R14, R18 ;  /* 0x000000120e127228 */ /* 0x000fd00000000000 */
[----:B------:R-:W-:-:S08]  /*0a30*/  DFMA R20, R20, R18, R14 ;  /* 0x000000121414722b */ /* 0x000fd0000000000e */
[----:B------:R-:W-:Y:S02]  /*0a40*/  DMUL R18, R16, -R20 ;  /* 0x8000001410127228 */ /* 0x000fe40000000000 */
[----:B------:R-:W-:Y:S01]  /*0a50*/  VIADD R25, R21, 0xfff00000 ;  /* 0xfff0000015197836 */ /* 0x000fe20000000000 */
[----:B------:R-:W-:-:S05]  /*0a60*/  MOV R24, R20 ;  /* 0x0000001400187202 */ /* 0x000fca0000000f00 */
[----:B------:R-:W-:-:S08]  /*0a70*/  DFMA R16, R18, -R18, -R16 ;  /* 0x800000121210722b */ /* 0x000fd00000000810 */
[----:B------:R-:W-:Y:S01]  /*0a80*/  DFMA R22, R16, R24, R18 ;  /* 0x000000181016722b */ /* 0x000fe20000000012 */
[----:B------:R-:W-:Y:S10]  /*0a90*/  @!P1 BRA `(.L_x_423) ;  /* 0x0000000000089947 */ /* 0x000ff40003800000 */
[----:B------:R-:W-:-:S07]  /*0aa0*/  MOV R8, 0xac0 ;  /* 0x00000ac000087802 */ /* 0x000fce0000000f00 */
[----:B---3--:R-:W-:Y:S05]  /*0ab0*/  CALL.REL.NOINC `($__internal_18_$__cuda_sm20_dsqrt_rn_f64_mediumpath_v1) ;  /* 0x0000000400f87944 */ /* 0x008fea0003c00000 */
.L_x_423:
[----:B------:R-:W-:Y:S05]  /*0ac0*/  BSYNC.RECONVERGENT B1 ;  /* 0x0000000000017941 */ /* 0x000fea0003800200 */
.L_x_422:
[----:B------:R-:W-:-:S13]  /*0ad0*/  ISETP.GT.AND P1, PT, R23, 0x400fffff, PT ;  /* 0x400fffff1700780c */ /* 0x000fda0003f24270 */
[----:B------:R-:W-:Y:S05]  /*0ae0*/  @P1 BRA `(.L_x_424) ;  /* 0x0000000000e81947 */ /* 0x000fea0003800000 */
[----:B------:R-:W-:Y:S01]  /*0af0*/  DADD R12, R22, -3.25 ;  /* 0xc00a0000160c7429 */ /* 0x000fe20000000000 */
[----:B------:R-:W-:Y:S01]  /*0b00*/  IMAD.MOV.U32 R14, RZ, RZ, 0x52878635 ;  /* 0x52878635ff0e7424 */ /* 0x000fe200078e00ff */
[----:B------:R-:W-:Y:S01]  /*0b10*/  UMOV UR8, 0x87dbd932 ;  /* 0x87dbd93200087882 */ /* 0x000fe20000000000 */
[----:B------:R-:W-:Y:S01]  /*0b20*/  IMAD.MOV.U32 R15, RZ, RZ, 0x3e785cbe ;  /* 0x3e785cbeff0f7424 */ /* 0x000fe200078e00ff */
[----:B------:R-:W-:-:S05]  /*0b30*/  UMOV UR9, 0x3e23040f ;  /* 0x3e23040f00097882 */ /* 0x000fca0000000000 */
[----:B------:R-:W-:Y:S01]  /*0b40*/  DFMA R14, R12, UR8, R14 ;  /* 0x000000080c0e7c2b */ /* 0x000fe2000800000e */
        /* <DEDUP_REMOVED lines=51> */
[----:B------:R-:W-:Y:S10]  /*0e80*/  BRA `(.L_x_421) ;  /* 0x0000000000ec7947 */ /* 0x000ff40003800000 */
.L_x_424:
[----:B------:R-:W-:Y:S01]  /*0e90*/  DADD R12, R22, -5 ;  /* 0xc0140000160c7429 */ /* 0x000fe20000000000 */
        /* <DEDUP_REMOVED lines=51> */
.L_x_419:
[----:B------:R-:W-:Y:S01]  /*11d0*/  DSETP.NAN.AND P1, PT, R6, R6, PT ;  /* 0x000000060600722a */ /* 0x000fe20003f28000 */
[----:B------:R-:W-:Y:S01]  /*11e0*/  MOV R12, R6 ;  /* 0x00000006000c7202 */ /* 0x000fe20000000f00 */
[----:B------:R-:W-:-:S12]  /*11f0*/  IMAD.MOV.U32 R13, RZ, RZ, R7 ;  /* 0x000000ffff0d7224 */ /* 0x000fd800078e0007 */
[----:B------:R-:W-:Y:S01]  /*1200*/  @!P1 DSETP.NEU.AND P2, PT, |R6|, 1, PT ;  /* 0x3ff000000600942a */ /* 0x000fe20003f4d200 */
[----:B------:R-:W-:Y:S02]  /*1210*/  @!P1 IMAD.MOV.U32 R8, RZ, RZ, 0x7ff00000 ;  /* 0x7ff00000ff089424 */ /* 0x000fe400078e00ff */
[----:B------:R-:W-:-:S03]  /*1220*/  @!P1 IMAD.MOV.U32 R12, RZ, RZ, RZ ;  /* 0x000000ffff0c9224 */ /* 0x000fc600078e00ff */
[----:B------:R-:W-:-:S08]  /*1230*/  @!P1 FSEL R13, R8, -QNAN , !P2 ;  /* 0xfff80000080d9808 */ /* 0x000fd00005000000 */
.L_x_421:
[----:B------:R-:W-:Y:S05]  /*1240*/  BSYNC.RECONVERGENT B0 ;  /* 0x0000000000007941 */ /* 0x000fea0003800200 */
.L_x_418:
[----:B------:R-:W-:Y:S01]  /*1250*/  DMUL R6, R6, R12 ;  /* 0x0000000c06067228 */ /* 0x000fe20000000000 */
[----:B---3--:R-:W-:-:S06]  /*1260*/  IMAD.WIDE R10, R11, 0x8, R4 ;  /* 0x000000080b0a7825 */ /* 0x008fcc00078e0204 */
[----:B------:R1:W-:Y:S01]  /*1270*/  STG.E.64 desc[UR4][R10.64], R6 ;  /* 0x000000060a007986 */ /* 0x0003e2000c101b04 */
[----:B------:R-:W-:Y:S05]  /*1280*/  @!P0 BRA `(.L_x_425) ;  /* 0xffffffec00948947 */ /* 0x000fea000383ffff */
[----:B------:R-:W-:Y:S05]  /*1290*/  EXIT ;  /* 0x000000000000794d */ /* 0x000fea0003800000 */
        .weak           $__internal_18_$__cuda_sm20_dsqrt_rn_f64_mediumpath_v1
        .type           $__internal_18_$__cuda_sm20_dsqrt_rn_f64_mediumpath_v1,@function
        .size           $__internal_18_$__cuda_sm20_dsqrt_rn_f64_mediumpath_v1,(.L_x_636 - $__internal_18_$__cuda_sm20_dsqrt_rn_f64_mediumpath_v1)
$__internal_18_$__cuda_sm20_dsqrt_rn_f64_mediumpath_v1:
[----:B------:R-:W-:Y:S01]  /*12a0*/  ISETP.GE.U32.AND P1, PT, R14, -0x3400000, PT ;  /* 0xfcc000000e00780c */ /* 0x000fe20003f26070 */
[----:B------:R-:W-:Y:S01]  /*12b0*/  BSSY.RECONVERGENT B2, `(.L_x_426) ;  /* 0x0000026000027945 */ /* 0x000fe20003800200 */
[----:B------:R-:W-:Y:S01]  /*12c0*/  MOV R21, R25 ;  /* 0x0000001900157202 */ /* 0x000fe20000000f00 */
[----:B------:R-:W-:Y:S02]  /*12d0*/  IMAD.MOV.U32 R14, RZ, RZ, R16 ;  /* 0x000000ffff0e7224 */ /* 0x000fe400078e0010 */
[----:B------:R-:W-:-:S08]  /*12e0*/  IMAD.MOV.U32 R15, RZ, RZ, R17 ;  /* 0x000000ffff0f7224 */ /* 0x000fd000078e0011 */
[----:B------:R-:W-:Y:S05]  /*12f0*/  @!P1 BRA `(.L_x_427) ;  /* 0x0000000000209947 */ /* 0x000fea0003800000 */
[----:B------:R-:W-:-:S10]  /*1300*/  DFMA.RM R14, R14, R20, R18 ;  /* 0x000000140e0e722b */ /* 0x000fd40000004012 */
[----:B------:R-:W-:-:S04]  /*1310*/  IADD3 R16, P1, PT, R14, 0x1, RZ ;  /* 0x000000010e107810 */ /* 0x000fc80007f3e0ff */
[----:B------:R-:W-:-:S06]  /*1320*/  IADD3.X R17, PT, PT, RZ, R15, RZ, P1, !PT ;  /* 0x0000000fff117210 */ /* 0x000fcc0000ffe4ff */
[----:B------:R-:W-:-:S08]  /*1330*/  DFMA.RP R12, -R14, R16, R12 ;  /* 0x000000100e0c722b */ /* 0x000fd0000000810c */
[----:B------:R-:W-:-:S06]  /*1340*/  DSETP.GT.AND P1, PT, R12, RZ, PT ;  /* 0x000000ff0c00722a */ /* 0x000fcc0003f24000 */
[----:B------:R-:W-:Y:S02]  /*1350*/  FSEL R14, R16, R14, P1 ;  /* 0x0000000e100e7208 */ /* 0x000fe40000800000 */
[----:B------:R-:W-:Y:S01]  /*1360*/  FSEL R15, R17, R15, P1 ;  /* 0x0000000f110f7208 */ /* 0x000fe20000800000 */
[----:B------:R-:W-:Y:S06]  /*1370*/  BRA `(.L_x_428) ;  /* 0x0000000000647947 */ /* 0x000fec0003800000 */
.L_x_427:
[----:B------:R-:W-:-:S14]  /*1380*/  DSETP.NE.AND P1, PT, R12, RZ, PT ;  /* 0x000000ff0c00722a */ /* 0x000fdc0003f25000 */
[----:B------:R-:W-:Y:S05]  /*1390*/  @!P1 BRA `(.L_x_429) ;  /* 0x0000000000589947 */ /* 0x000fea0003800000 */
[----:B------:R-:W-:-:S13]  /*13a0*/  ISETP.GE.AND P1, PT, R13, RZ, PT ;  /* 0x000000ff0d00720c */ /* 0x000fda0003f26270 */
[----:B------:R-:W-:Y:S02]  /*13b0*/  @!P1 IMAD.MOV.U32 R14, RZ, RZ, 0x0 ;  /* 0x00000000ff0e9424 */ /* 0x000fe400078e00ff */
[----:B------:R-:W-:Y:S01]  /*13c0*/  @!P1 IMAD.MOV.U32 R15, RZ, RZ, -0x80000 ;  /* 0xfff80000ff0f9424 */ /* 0x000fe200078e00ff */
[----:B------:R-:W-:Y:S06]  /*13d0*/  @!P1 BRA `(.L_x_428) ;  /* 0x00000000004c9947 */ /* 0x000fec0003800000 */
[----:B------:R-:W-:-:S13]  /*13e0*/  ISETP.GT.AND P1, PT, R13, 0x7fefffff, PT ;  /* 0x7fefffff0d00780c */ /* 0x000fda0003f24270 */
[----:B------:R-:W-:Y:S05]  /*13f0*/  @P1 BRA `(.L_x_429) ;  /* 0x0000000000401947 */ /* 0x000fea0003800000 */
[----:B------:R-:W-:Y:S01]  /*1400*/  DMUL R12, R12, 8.11296384146066816958e+31 ;  /* 0x469000000c0c7828 */ /* 0x000fe20000000000 */
[----:B------:R-:W-:Y:S01]  /*1410*/  MOV R14, RZ ;  /* 0x000000ff000e7202 */ /* 0x000fe20000000f00 */
[----:B------:R-:W-:Y:S02]  /*1420*/  IMAD.MOV.U32 R18, RZ, RZ, 0x0 ;  /* 0x00000000ff127424 */ /* 0x000fe400078e00ff */
[----:B------:R-:W-:Y:S02]  /*1430*/  IMAD.MOV.U32 R19, RZ, RZ, 0x3fd80000 ;  /* 0x3fd80000ff137424 */ /* 0x000fe400078e00ff */
[----:B------:R-:W0:Y:S02]  /*1440*/  MUFU.RSQ64H R15, R13 ;  /* 0x0000000d000f7308 */ /* 0x000e240000001c00 */
[----:B0-----:R-:W-:-:S08]  /*1450*/  DMUL R16, R14, R14 ;  /* 0x0000000e0e107228 */ /* 0x001fd00000000000 */
[----:B------:R-:W-:-:S08]  /*1460*/  DFMA R16, R12, -R16, 1 ;  /* 0x3ff000000c10742b */ /* 0x000fd00000000810 */
[----:B------:R-:W-:Y:S02]  /*1470*/  DFMA R18, R16, R18, 0.5 ;  /* 0x3fe000001012742b */ /* 0x000fe40000000012 */
[----:B------:R-:W-:-:S08]  /*1480*/  DMUL R16, R14, R16 ;  /* 0x000000100e107228 */ /* 0x000fd00000000000 */
[----:B------:R-:W-:-:S08]  /*1490*/  DFMA R16, R18, R16, R14 ;  /* 0x000000101210722b */ /* 0x000fd0000000000e */
[----:B------:R-:W-:Y:S02]  /*14a0*/  DMUL R14, R12, R16 ;  /* 0x000000100c0e7228 */ /* 0x000fe40000000000 */
[----:B------:R-:W-:-:S06]  /*14b0*/  IADD3 R17, PT, PT, R17, -0x100000, RZ ;  /* 0xfff0000011117810 */ /* 0x000fcc0007ffe0ff */
[----:B------:R-:W-:-:S08]  /*14c0*/  DFMA R18, R14, -R14, R12 ;  /* 0x8000000e0e12722b */ /* 0x000fd0000000000c */
[----:B------:R-:W-:-:S10]  /*14d0*/  DFMA R14, R16, R18, R14 ;  /* 0x00000012100e722b */ /* 0x000fd4000000000e */
[----:B------:R-:W-:Y:S01]  /*14e0*/  VIADD R15, R15, 0xfcb00000 ;  /* 0xfcb000000f0f7836 */ /* 0x000fe20000000000 */
[----:B------:R-:W-:Y:S06]  /*14f0*/  BRA `(.L_x_428) ;  /* 0x0000000000047947 */ /* 0x000fec0003800000 */
.L_x_429:
[----:B------:R-:W-:-:S11]  /*1500*/  DADD R14, R12, R12 ;  /* 0x000000000c0e7229 */ /* 0x000fd6000000000c */
.L_x_428:
[----:B------:R-:W-:Y:S05]  /*1510*/  BSYNC.RECONVERGENT B2 ;  /* 0x0000000000027941 */ /* 0x000fea0003800200 */
.L_x_426:
[----:B------:R-:W-:Y:S02]  /*1520*/  HFMA2 R13, -RZ, RZ, 0, 0 ;  /* 0x00000000ff0d7431 */ /* 0x000fe400000001ff */
[----:B------:R-:W-:Y:S01]  /*1530*/  IMAD.MOV.U32 R12, RZ, RZ, R8 ;  /* 0x000000ffff0c7224 */ /* 0x000fe200078e0008 */
[----:B------:R-:W-:Y:S01]  /*1540*/  MOV R23, R15 ;  /* 0x0000000f00177202 */ /* 0x000fe20000000f00 */
[----:B------:R-:W-:Y:S02]  /*1550*/  IMAD.MOV.U32 R22, RZ, RZ, R14 ;  /* 0x000000ffff167224 */ /* 0x000fe400078e000e */
[----:B------:R-:W-:Y:S05]  /*1560*/  RET.REL.NODEC R12 `(_Z10_erfinv_64iPdS_) ;  /* 0xffffffe80ca47950 */ /* 0x000fea0003c3ffff */
.L_x_430:
        /* <DEDUP_REMOVED lines=9> */
.L_x_636:


//--------------------- .text._Z10_erfinv_32iPfS_ --------------------------
	.section	.text._Z10_erfinv_32iPfS_,"ax",@progbits
	.align	128
        .global         _Z10_erfinv_32iPfS_
        .type           _Z10_erfinv_32iPfS_,@function
        .size           _Z10_erfinv_32iPfS_,(.L_x_714 - _Z10_erfinv_32iPfS_)
        .other          _Z10_erfinv_32iPfS_,@"STO_CUDA_ENTRY STV_DEFAULT"
_Z10_erfinv_32iPfS_:
.text._Z10_erfinv_32iPfS_:
        /* <DEDUP_REMOVED lines=14> */
.L_x_433:
[----:B0-----:R-:W-:-:S05]  /*00e0*/  IMAD.WIDE R6, R9, 0x4, R2 ;  /* 0x0000000409067825 */ /* 0x001fca00078e0202 */
[----:B--2---:R3:W2:Y:S01]  /*00f0*/  LDG.E R8, desc[UR6][R6.64] ;  /* 0x0000000606087981 */ /* 0x0046a2000c1e1900 */
[----:B------:R-:W-:Y:S01]  /*0100*/  HFMA2 R11, -RZ, RZ, 0.1177978515625, 952 ;  /* 0x2f8a6370ff0b7431 */ /* 0x000fe200000001ff */
[----:B------:R-:W-:Y:S01]  /*0110*/  BSSY.RECONVERGENT B0, `(.L_x_431) ;  /* 0x000001c000007945 */ /* 0x000fe20003800200 */
[----:B---3--:R-:W-:-:S04]  /*0120*/  IMAD.WIDE R6, R9, 0x4, R4 ;  /* 0x0000000409067825 */ /* 0x008fc800078e0204 */
[----:B--2---:R-:W-:-:S06]  /*0130*/  FFMA R10, R8, -R8, 1 ;  /* 0x3f800000080a7423 */ /* 0x004fcc0000000808 */
[----:B------:R-:W0:Y:S02]  /*0140*/  MUFU.LG2 R10, R10 ;  /* 0x0000000a000a7308 */ /* 0x000e240000000c00 */
[C---:B0-----:R-:W-:Y:S01]  /*0150*/  FFMA R11, R10.reuse, R11, 9.4274286155382469587e-09 ;  /* 0x3221f6450a0b7423 */ /* 0x041fe2000000000b */
[----:B------:R-:W-:-:S03]  /*0160*/  FSETP.GEU.AND P0, PT, R10, -8.1999998092651367188, PT ;  /* 0xc10333330a00780b */ /* 0x000fc60003f0e000 */
[----:B------:R-:W-:-:S04]  /*0170*/  FFMA R11, -R10, R11, -1.2054752573931182269e-07 ;  /* 0xb4016fda0a0b7423 */ /* 0x000fc8000000010b */
[----:B------:R-:W-:-:S04]  /*0180*/  FFMA R11, -R10, R11, 2.1697005081477982458e-07 ;  /* 0x3468f8460a0b7423 */ /* 0x000fc8000000010b */
[----:B------:R-:W-:-:S04]  /*0190*/  FFMA R11, -R10, R11, 8.0621484812581911683e-06 ;  /* 0x370742aa0a0b7423 */ /* 0x000fc8000000010b */
[----:B------:R-:W-:-:S04]  /*01a0*/  FFMA R11, -R10, R11, -3.1675492209615185857e-05 ;  /* 0xb804db4d0a0b7423 */ /* 0x000fc8000000010b */
[----:B------:R-:W-:-:S04]  /*01b0*/  FFMA R11, -R10, R11, -0.00077436311403289437294 ;  /* 0xba4afea10a0b7423 */ /* 0x000fc8000000010b */
[----:B------:R-:W-:-:S04]  /*01c0*/  FFMA R11, -R10, R11, 0.0055465879850089550018 ;  /* 0x3bb5c0270a0b7423 */ /* 0x000fc8000000010b */
[----:B------:R-:W-:-:S04]  /*01d0*/  FFMA R11, -R10, R11, 0.16082023084163665771 ;  /* 0x3e24ae0f0a0b7423 */ /* 0x000fc8000000010b */
[----:B------:R-:W-:-:S04]  /*01e0*/  FFMA R11, -R10, R11, 0.88622689247131347656 ;  /* 0x3f62dfc40a0b7423 */ /* 0x000fc8000000010b */
[----:B------:R-:W-:Y:S01]  /*01f0*/  FMUL R11, R8, R11 ;  /* 0x0000000b080b7220 */ /* 0x000fe20000400000 */
[----:B------:R-:W-:Y:S06]  /*0200*/  @P0 BRA `(.L_x_432) ;  /* 0x0000000000300947 */ /* 0x000fec0003800000 */
[----:B------:R-:W0:Y:S01]  /*0210*/  MUFU.RSQ R11, -R10 ;  /* 0x8000000a000b7308 */ /* 0x000e220000001400 */
[----:B------:R-:W-:Y:S02]  /*0220*/  MOV R12, 0x3f1704a1 ;  /* 0x3f1704a1000c7802 */ /* 0x000fe40000000f00 */
[----:B------:R-:W-:-:S03]  /*0230*/  FSETP.NEU.AND P0, PT, R10, -INF , PT ;  /* 0xff8000000a00780b */ /* 0x000fc60003f0d000 */
[----:B0-----:R-:W-:Y:S01]  /*0240*/  FFMA R12, R11, -R12, -0.66300421953201293945 ;  /* 0xbf29baa50b0c7423 */ /* 0x001fe2000000080c */
[----:B------:R-:W-:-:S03]  /*0250*/  FMUL R13, R10, -R11 ;  /* 0x8000000b0a0d7220 */ /* 0x000fc60000400000 */
[----:B------:R-:W-:-:S04]  /*0260*/  FFMA R12, R11, R12, 1.5970110893249511719 ;  /* 0x3fcc6adc0b0c7423 */ /* 0x000fc8000000000c */
[----:B------:R-:W-:-:S04]  /*0270*/  FFMA R12, R11, R12, -0.67521554231643676758 ;  /* 0xbf2cdaed0b0c7423 */ /* 0x000fc8000000000c */
[----:B------:R-:W-:-:S04]  /*0280*/  FFMA R12, R11, R12, -0.095224790275096893311 ;  /* 0xbdc305370b0c7423 */ /* 0x000fc8000000000c */
[----:B------:R-:W-:-:S04]  /*0290*/  FFMA R12, R11, R12, 0.83535343408584594727 ;  /* 0x3f55d9b90b0c7423 */ /* 0x000fc8000000000c */
[----:B------:R-:W-:-:S05]  /*02a0*/  FMUL R12, R12, R13 ;  /* 0x0000000d0c0c7220 */ /* 0x000fca0000400000 */
[----:B------:R-:W-:-:S04]  /*02b0*/  FSEL R11, R12, +INF , P0 ;  /* 0x7f8000000c0b7808 */ /* 0x000fc80000000000 */
[----:B------:R-:W-:-:S07]  /*02c0*/  LOP3.LUT R11, R11, 0x80000000, R8, 0xb8, !PT ;  /* 0x800000000b0b7812 */ /* 0x000fce00078eb808 */
.L_x_432:
[----:B----4-:R-:W-:Y:S05]  /*02d0*/  BSYNC.RECONVERGENT B0 ;  /* 0x0000000000007941 */ /* 0x010fea0003800200 */
.L_x_431:
[----:B------:R1:W-:Y:S01]  /*02e0*/  STG.E desc[UR6][R6.64], R11 ;  /* 0x0000000b06007986 */ /* 0x0003e2000c101906 */
[----:B------:R-:W-:-:S04]  /*02f0*/  IADD3 R9, PT, PT, R0, R9, RZ ;  /* 0x0000000900097210 */ /* 0x000fc80007ffe0ff */
[----:B------:R-:W-:-:S13]  /*0300*/  ISETP.GE.AND P0, PT, R9, UR5, PT ;  /* 0x0000000509007c0c */ /* 0x000fda000bf06270 */
[----:B-1----:R-:W-:Y:S05]  /*0310*/  @!P0 BRA `(.L_x_433) ;  /* 0xfffffffc00708947 */ /* 0x002fea000383ffff */
[----:B------:R-:W-:Y:S05]  /*0320*/  EXIT ;  /* 0x000000000000794d */ /* 0x000fea0003800000 */
.L_x_434:
        /* <DEDUP_REMOVED lines=13> */
.L_x_714:


//--------------------- .text._Z9_erfcx_64iPdS_   --------------------------
	.section	.text._Z9_erfcx_64iPdS_,"ax",@progbits
	.align	128
        .global         _Z9_erfcx_64iPdS_
        .type           _Z9_erfcx_64iPdS_,@function
        .size           _Z9_erfcx_64iPdS_,(.L_x_637 - _Z9_erfcx_64iPdS_)
        .other          _Z9_erfcx_64iPdS_,@"STO_CUDA_ENTRY STV_DEFAULT"
_Z9_erfcx_64iPdS_:
.text._Z9_erfcx_64iPdS_:
        /* <DEDUP_REMOVED lines=14> */
.L_x_444:
[----:B01----:R-:W-:-:S06]  /*00e0*/  IMAD.WIDE R6, R11, 0x8, R4 ;  /* 0x000000080b067825 */ /* 0x003fcc00078e0204 */
[----:B--2---:R-:W2:Y:S01]  /*00f0*/  LDG.E.64 R6, desc[UR6][R6.64] ;  /* 0x0000000606067981 */ /* 0x004ea2000c1e1b00 */
[--C-:B------:R-:W-:Y:S01]  /*0100*/  IMAD.MOV.U32 R9, RZ, RZ, R11.reuse ;  /* 0x000000ffff097224 */ /* 0x100fe200078e000b */
[----:B------:R-:W-:Y:S01]  /*0110*/  BSSY.RECONVERGENT B0, `(.L_x_435) ;  /* 0x0000080000007945 */ /* 0x000fe20003800200 */
[----:B------:R-:W-:-:S05]  /*0120*/  IMAD.IADD R11, R0, 0x1, R11 ;  /* 0x00000001000b7824 */ /* 0x000fca00078e020b */
[----:B----4-:R-:W-:Y:S02]  /*0130*/  ISETP.GE.AND P0, PT, R11, UR8, PT ;  /* 0x000000080b007c0c */ /* 0x010fe4000bf06270 */
[----:B--2---:R-:W-:-:S13]  /*0140*/  FSETP.GEU.AND P1, PT, |R7|, 3, PT ;  /* 0x404000000700780b */ /* 0x004fda0003f2e200 */
[----:B------:R-:W-:Y:S05]  /*0150*/  @P1 BRA `(.L_x_436) ;  /* 0x0000000400801947 */ /* 0x000fea0003800000 */
[----:B------:R-:W-:Y:S01]  /*0160*/  LOP3.LUT R13, R7, 0x7fffffff, RZ, 0xc0, !PT ;  /* 0x7fffffff070d7812 */ /* 0x000fe200078ec0ff */
[----:B------:R-:W-:Y:S01]  /*0170*/  IMAD.MOV.U32 R12, RZ, RZ, R6 ;  /* 0x000000ffff0c7224 */ /* 0x000fe200078e0006 */
[----:B------:R-:W-:Y:S01]  /*0180*/  MOV R18, RZ ;  /* 0x000000ff00127202 */ /* 0x000fe20000000f00 */
[----:B------:R-:W-:Y:S01]  /*0190*/  UMOV UR4, 0xd4e0bfd7 ;  /* 0xd4e0bfd700047882 */ /* 0x000fe20000000000 */
[----:B------:R-:W-:-:S03]  /*01a0*/  UMOV UR5, 0x3df8774a ;  /* 0x3df8774a00057882 */ /* 0x000fc60000000000 */
[----:B------:R-:W-:-:S06]  /*01b0*/  DADD R16, R12, 4 ;  /* 0x401000000c107429 */ /* 0x000fcc0000000000 */
[----:B------:R-:W0:Y:S02]  /*01c0*/  MUFU.RCP64H R19, R17 ;  /* 0x0000001100137308 */ /* 0x000e240000001800 */
[----:B0-----:R-:W-:Y:S01]  /*01d0*/  DFMA R14, -R16, R18, 1 ;  /* 0x3ff00000100e742b */ /* 0x001fe20000000112 */
[----:B------:R-:W-:Y:S02]  /*01e0*/  IMAD.MOV.U32 R16, RZ, RZ, -0x2fc2cd8 ;  /* 0xfd03d328ff107424 */ /* 0x000fe400078e00ff */
        /* <DEDUP_REMOVED lines=9> */
[----:B------:R-:W-:Y:S01]  /*0280*/  IMAD.MOV.U32 R20, RZ, RZ, 0x0 ;  /* 0x00000000ff147424 */ /* 0x000fe200078e00ff */
[----:B------:R-:W-:-:S06]  /*0290*/  MOV R21, 0x3ff00000 ;  /* 0x3ff0000000157802 */ /* 0x000fcc0000000f00 */
[----:B------:R-:W-:Y:S01]  /*02a0*/  DFMA R16, R14, -UR4, -R16 ;  /* 0x800000040e107c2b */ /* 0x000fe20008000810 */
[----:B------:R-:W-:Y:S01]  /*02b0*/  UMOV UR4, 0x9f7a56b6 ;  /* 0x9f7a56b600047882 */ /* 0x000fe20000000000 */
[----:B------:R-:W-:Y:S01]  /*02c0*/  UMOV UR5, 0x3e433014 ;  /* 0x3e43301400057882 */ /* 0x000fe20000000000 */
[----:B------:R-:W-:-:S05]  /*02d0*/  DFMA R20, R12, 2, R20 ;  /* 0x400000000c14782b */ /* 0x000fca0000000014 */
        /* <DEDUP_REMOVED lines=47> */
[----:B------:R-:W-:Y:S01]  /*05d0*/  UMOV UR5, 0x3fb9ddb2 ;  /* 0x3fb9ddb200057882 */ /* 0x000fe20000000000 */
[----:B------:R-:W0:Y:S01]  /*05e0*/  MUFU.RCP64H R17, R21 ;  /* 0x0000001500117308 */ /* 0x000e220000001800 */
[----:B------:R-:W-:-:S04]  /*05f0*/  IMAD.MOV.U32 R16, RZ, RZ, RZ ;  /* 0x000000ffff107224 */ /* 0x000fc800078e00ff */
        /* <DEDUP_REMOVED lines=15> */
[----:B------:R-:W-:-:S08]  /*06f0*/  DFMA R18, R14, R18, UR4 ;  /* 0x000000040e127e2b */ /* 0x000fd00008000012 */
[----:B------:R-:W-:-:S08]  /*0700*/  DMUL R14, R18, R16 ;  /* 0x00000010120e7228 */ /* 0x000fd00000000000 */
[----:B------:R-:W-:-:S08]  /*0710*/  DMUL R20, R14, -2 ;  /* 0xc00000000e147828 */ /* 0x000fd00000000000 */
[----:B------:R-:W-:-:S08]  /*0720*/  DFMA R20, R12, R20, R18 ;  /* 0x000000140c14722b */ /* 0x000fd00000000012 */
[----:B------:R-:W-:-:S08]  /*0730*/  DADD R20, -R14, R20 ;  /* 0x000000000e147229 */ /* 0x000fd00000000114 */
[----:B------:R-:W-:Y:S01]  /*0740*/  DFMA R16, R16, R20, R14 ;  /* 0x000000141010722b */ /* 0x000fe2000000000e */
[----:B------:R-:W-:Y:S10]  /*0750*/  BRA `(.L_x_437) ;  /* 0x00000000006c7947 */ /* 0x000ff40003800000 */
.L_x_436:
        /* <DEDUP_REMOVED lines=10> */
[----:B------:R-:W-:Y:S02]  /*0800*/  LOP3.LUT R17, R7, 0x7fffffff, RZ, 0xc0, !PT ;  /* 0x7fffffff07117812 */ /* 0x000fe400078ec0ff */
[----:B------:R-:W-:Y:S02]  /*0810*/  MOV R8, 0x840 ;  /* 0x0000084000087802 */ /* 0x000fe40000000f00 */
[----:B------:R-:W-:-:S07]  /*0820*/  IADD3 R17, PT, PT, R17, -0x100000, RZ ;  /* 0xfff0000011117810 */ /* 0x000fce0007ffe0ff */
[----:B---3--:R-:W-:Y:S05]  /*0830*/  CALL.REL.NOINC `($__internal_19_$__cuda_sm20_dblrcp_rn_slowpath_v3) ;  /* 0x0000000400587944 */ /* 0x008fea0003c00000 */
.L_x_439:
[----:B------:R-:W-:Y:S05]  /*0840*/  BSYNC.RECONVERGENT B1 ;  /* 0x0000000000017941 */ /* 0x000fea0003800200 */
.L_x_438:
[C---:B------:R-:W-:Y:S01]  /*0850*/  DMUL R12, R14.reuse, R14 ;  /* 0x0000000e0e0c7228 */ /* 0x040fe20000000000 */
[----:B------:R-:W-:Y:S01]  /*0860*/  IMAD.MOV.U32 R16, RZ, RZ, 0x0 ;  /* 0x00000000ff107424 */ /* 0x000fe200078e00ff */
[----:B------:R-:W-:Y:S01]  /*0870*/  UMOV UR4, 0x50429b6d ;  /* 0x50429b6d00047882 */ /* 0x000fe20000000000 */
[----:B------:R-:W-:Y:S01]  /*0880*/  IMAD.MOV.U32 R17, RZ, RZ, 0x403d8800 ;  /* 0x403d8800ff117424 */ /* 0x000fe200078e00ff */
[----:B------:R-:W-:Y:S02]  /*0890*/  UMOV UR5, 0x3fe20dd7 ;  /* 0x3fe20dd700057882 */ /* 0x000fe40000000000 */
[----:B------:R-:W-:-:S03]  /*08a0*/  DMUL R14, R14, UR4 ;  /* 0x000000040e0e7c28 */ /* 0x000fc60008000000 */
[----:B------:R-:W-:-:S08]  /*08b0*/  DFMA R16, R12, -R16, 6.5625 ;  /* 0x401a40000c10742b */ /* 0x000fd00000000810 */
[----:B------:R-:W-:-:S08]  /*08c0*/  DFMA R16, R12, R16, -1.875 ;  /* 0xbffe00000c10742b */ /* 0x000fd00000000010 */
[----:B------:R-:W-:-:S08]  /*08d0*/  DFMA R16, R12, R16, 0.75 ;  /* 0x3fe800000c10742b */ /* 0x000fd00000000010 */
[----:B------:R-:W-:-:S08]  /*08e0*/  DFMA R16, R12, R16, -0.5 ;  /* 0xbfe000000c10742b */ /* 0x000fd00000000010 */
[----:B------:R-:W-:-:S08]  /*08f0*/  DFMA R16, R12, R16, 1 ;  /* 0x3ff000000c10742b */ /* 0x000fd00000000010 */
[----:B------:R-:W-:-:S11]  /*0900*/  DMUL R16, R16, R14 ;  /* 0x0000000e10107228 */ /* 0x000fd60000000000 */
.L_x_437:
[----:B------:R-:W-:Y:S05]  /*0910*/  BSYNC.RECONVERGENT B0 ;  /* 0x0000000000007941 */ /* 0x000fea0003800200 */
.L_x_435:
[----:B------:R-:W-:Y:S01]  /*0920*/  ISETP.GT.AND P1, PT, R7, -0x1, PT ;  /* 0xffffffff0700780c */ /* 0x000fe20003f24270 */
[----:B------:R-:W-:-:S12]  /*0930*/  BSSY.RECONVERGENT B0, `(.L_x_440) ;  /* 0x0000042000007945 */ /* 0x000fd80003800200 */
[----:B------:R-:W-:Y:S05]  /*0940*/  @P1 BRA `(.L_x_441) ;  /* 0x0000000400001947 */ /* 0x000fea0003800000 */
[----:B------:R-:W-:Y:S01]  /*0950*/  DMUL R12, R6, R6 ;  /* 0x00000006060c7228 */ /* 0x000fe20000000000 */
[----:B------:R-:W-:Y:S01]  /*0960*/  MOV R14, 0x652b82fe ;  /* 0x652b82fe000e7802 */ /* 0x000fe20000000f00 */
[----:B------:R-:W-:Y:S01]  /*0970*/  IMAD.MOV.U32 R15, RZ, RZ, 0x3ff71547 ;  /* 0x3ff71547ff0f7424 */ /* 0x000fe200078e00ff */
[----:B------:R-:W-:Y:S01]  /*0980*/  UMOV UR4, 0xfefa39ef ;  /* 0xfefa39ef00047882 */ /* 0x000fe20000000000 */
[----:B------:R-:W-:Y:S01]  /*0990*/  UMOV UR5, 0x3fe62e42 ;  /* 0x3fe62e4200057882 */ /* 0x000fe20000000000 */
[----:B------:R-:W-:Y:S03]  /*09a0*/  BSSY.RECONVERGENT B1, `(.L_x_442) ;  /* 0x0000034000017945 */ /* 0x000fe60003800200 */
[----:B------:R-:W-:Y:S02]  /*09b0*/  DFMA R14, R12, R14, 6.75539944105574400000e+15 ;  /* 0x433800000c0e742b */ /* 0x000fe4000000000e */
[----:B------:R-:W-:Y:S01]  /*09c0*/  FSETP.GEU.AND P1, PT, |R13|, 4.1917929649353027344, PT ;  /* 0x4086232b0d00780b */ /* 0x000fe20003f2e200 */
[----:B------:R-:W-:-:S05]  /*09d0*/  DFMA R6, R6, R6, -R12 ;  /* 0x000000060606722b */ /* 0x000fca000000080c */
[----:B------:R-:W-:-:S08]  /*09e0*/  DADD R18, R14, -6.75539944105574400000e+15 ;  /* 0xc33800000e127429 */ /* 0x000fd00000000000 */
[----:B------:R-:W-:Y:S01]  /*09f0*/  DFMA R20, R18, -UR4, R12 ;  /* 0x8000000412147c2b */ /* 0x000fe2000800000c */
[----:B------:R-:W-:Y:S01]  /*0a00*/  UMOV UR4, 0x3b39803f ;  /* 0x3b39803f00047882 */ /* 0x000fe20000000000 */
[----:B------:R-:W-:-:S06]  /*0a10*/  UMOV UR5, 0x3c7abc9e ;  /* 0x3c7abc9e00057882 */ /* 0x000fcc0000000000 */
[----:B------:R-:W-:Y:S01]  /*0a20*/  DFMA R18, R18, -UR4, R20 ;  /* 0x8000000412127c2b */ /* 0x000fe20008000014 */
        /* <DEDUP_REMOVED lines=35> */
[----:B------:R-:W-:-:S12]  /*0c60*/  DADD R18, R12, +INF ;  /* 0x7ff000000c127429 */ /* 0x000fd80000000000 */
[----:B------:R-:W-:Y:S01]  /*0c70*/  @!P1 LEA.HI R8, R14, R14, RZ, 0x1 ;  /* 0x0000000e0e089211 */ /* 0x000fe200078f08ff */
[----:B------:R-:W-:-:S03]  /*0c80*/  @!P1 IMAD.MOV.U32 R12, RZ, RZ, RZ ;  /* 0x000000ffff0c9224 */ /* 0x000fc600078e00ff */
[----:B------:R-:W-:-:S04]  /*0c90*/  @!P1 SHF.R.S32.HI R15, RZ, 0x1, R8 ;  /* 0x00000001ff0f9819 */ /* 0x000fc80000011408 */
[----:B------:R-:W-:Y:S01]  /*0ca0*/  @!P1 IADD3 R14, PT, PT, R14, -R15, RZ ;  /* 0x8000000f0e0e9210 */ /* 0x000fe20007ffe0ff */
[----:B------:R-:W-:-:S03]  /*0cb0*/  @!P1 IMAD R21, R15, 0x100000, R21 ;  /* 0x001000000f159824 */ /* 0x000fc600078e0215 */
[----:B------:R-:W-:-:S06]  /*0cc0*/  @!P1 LEA R13, R14, 0x3ff00000, 0x14 ;  /* 0x3ff000000e0d9811 */ /* 0x000fcc00078ea0ff */
[----:B------:R-:W-:-:S11]  /*0cd0*/  @!P1 DMUL R18, R20, R12 ;  /* 0x0000000c14129228 */ /* 0x000fd60000000000 */
.L_x_443:
[----:B------:R-:W-:Y:S05]  /*0ce0*/  BSYNC.RECONVERGENT B1 ;  /* 0x0000000000017941 */ /* 0x000fea0003800200 */
.L_x_442:
[----:B------:R-:W-:-:S08]  /*0cf0*/  DADD R18, R18, R18 ;  /* 0x0000000012127229 */ /* 0x000fd00000000012 */
[C---:B------:R-:W-:Y:S02]  /*0d00*/  DFMA R6, R18.reuse, R6, R18 ;  /* 0x000000061206722b */ /* 0x040fe40000000012 */
[----:B------:R-:W-:-:S06]  /*0d10*/  DSETP.NEU.AND P1, PT, R18, +INF , PT ;  /* 0x7ff000001200742a */ /* 0x000fcc0003f2d000 */
[----:B------:R-:W-:-:S10]  /*0d20*/  DADD R6, -R16, R6 ;  /* 0x0000000010067229 */ /* 0x000fd40000000106 */
[----:B------:R-:W-:Y:S02]  /*0d30*/  FSEL R16, R6, RZ, P1 ;  /* 0x000000ff06107208 */ /* 0x000fe40000800000 */
[----:B------:R-:W-:-:S07]  /*0d40*/  FSEL R17, R7, +QNAN , P1 ;  /* 0x7ff0000007117808 */ /* 0x000fce0000800000 */
.L_x_441:
[----:B------:R-:W-:Y:S05]  /*0d50*/  BSYNC.RECONVERGENT B0 ;  /* 0x0000000000007941 */ /* 0x000fea0003800200 */
.L_x_440:
[----:B---3--:R-:W-:-:S05]  /*0d60*/  IMAD.WIDE R6, R9, 0x8, R2 ;  /* 0x0000000809067825 */ /* 0x008fca00078e0202 */
[----:B------:R1:W-:Y:S01]  /*0d70*/  STG.E.64 desc[UR6][R6.64], R16 ;  /* 0x0000001006007986 */ /* 0x0003e2000c101b06 */
[----:B------:R-:W-:Y:S05]  /*0d80*/  @!P0 BRA `(.L_x_444) ;  /* 0xfffffff000d48947 */ /* 0x000fea000383ffff */
[----:B------:R-:W-:Y:S05]  /*0d90*/  EXIT ;  /* 0x000000000000794d */ /* 0x000fea0003800000 */
        .weak           $__internal_19_$__cuda_sm20_dblrcp_rn_slowpath_v3
        .type           $__internal_19_$__cuda_sm20_dblrcp_rn_slowpath_v3,@function
        .size           $__internal_19_$__cuda_sm20_dblrcp_rn_slowpath_v3,(.L_x_637 - $__internal_19_$__cuda_sm20_dblrcp_rn_slowpath_v3)
$__internal_19_$__cuda_sm20_dblrcp_rn_slowpath_v3:
[----:B------:R-:W-:Y:S01]  /*0da0*/  DSETP.GTU.AND P1, PT, |R6|, +INF , PT ;  /* 0x7ff000000600742a */ /* 0x000fe20003f2c200 */
[----:B------:R-:W-:-:S13]  /*0db0*/  BSSY.RECONVERGENT B2, `(.L_x_445) ;  /* 0x0000024000027945 */ /* 0x000fda0003800200 */
[----:B------:R-:W-:Y:S05]  /*0dc0*/  @P1 BRA `(.L_x_446) ;  /* 0x0000000000801947 */ /* 0x000fea0003800000 */
[----:B------:R-:W-:-:S04]  /*0dd0*/  LOP3.LUT R14, R7, 0x7fffffff, RZ, 0xc0, !PT ;  /* 0x7fffffff070e7812 */ /* 0x000fc800078ec0ff */
[----:B------:R-:W-:-:S04]  /*0de0*/  IADD3 R10, PT, PT, R14, -0x1, RZ ;  /* 0xffffffff0e0a7810 */ /* 0x000fc80007ffe0ff */
[----:B------:R-:W-:-:S13]  /*0df0*/  ISETP.GE.U32.AND P1, PT, R10, 0x7fefffff, PT ;  /* 0x7fefffff0a00780c */ /* 0x000fda0003f26070 */
[----:B------:R-:W-:Y:S01]  /*0e00*/  @P1 LOP3.LUT R13, R7, 0x7ff00000, RZ, 0x3c, !PT ;  /* 0x7ff00000070d1812 */ /* 0x000fe200078e3cff */
[----:B------:R-:W-:Y:S01]  /*0e10*/  @P1 IMAD.MOV.U32 R12, RZ, RZ, RZ ;  /* 0x000000ffff0c1224 */ /* 0x000fe200078e00ff */
[----:B------:R-:W-:Y:S06]  /*0e20*/  @P1 BRA `(.L_x_447) ;  /* 0x0000000000701947 */ /* 0x000fec0003800000 */
[----:B------:R-:W-:-:S13]  /*0e30*/  ISETP.GE.U32.AND P1, PT, R14, 0x1000001, PT ;  /* 0x010000010e00780c */ /* 0x000fda0003f26070 */
[----:B------:R-:W-:Y:S05]  /*0e40*/  @!P1 BRA `(.L_x_448) ;  /* 0x0000000000389947 */ /* 0x000fea0003800000 */
[----:B------:R-:W-:Y:S01]  /*0e50*/  VIADD R13, R7, 0xc0200000 ;  /* 0xc0200000070d7836 */ /* 0x000fe20000000000 */
[----:B------:R-:W-:Y:S01]  /*0e60*/  MOV R12, R6 ;  /* 0x00000006000c7202 */ /* 0x000fe20000000f00 */
        /* <DEDUP_REMOVED lines=12> */
.L_x_448:
        /* <DEDUP_REMOVED lines=10> */
.L_x_446:
[----:B------:R-:W-:Y:S02]  /*0fd0*/  LOP3.LUT R13, R7, 0x80000, RZ, 0xfc, !PT ;  /* 0x00080000070d7812 */ /* 0x000fe400078efcff */
[----:B------:R-:W-:-:S07]  /*0fe0*/  MOV R12, R6 ;  /* 0x00000006000c7202 */ /* 0x000fce0000000f00 */
.L_x_447:
[----:B------:R-:W-:Y:S05]  /*0ff0*/  BSYNC.RECONVERGENT B2 ;  /* 0x0000000000027941 */ /* 0x000fea0003800200 */
.L_x_445:
[----:B------:R-:W-:Y:S01]  /*1000*/  IMAD.MOV.U32 R14, RZ, RZ, R12 ;  /* 0x000000ffff0e7224 */ /* 0x000fe200078e000c */
[----:B------:R-:W-:Y:S01]  /*1010*/  MOV R12, R8 ;  /* 0x00000008000c7202 */ /* 0x000fe20000000f00 */
[----:B------:R-:W-:Y:S02]  /*1020*/  IMAD.MOV.U32 R15, RZ, RZ, R13 ;  /* 0x000000ffff0f7224 */ /* 0x000fe400078e000d */
[----:B------:R-:W-:-:S04]  /*1030*/  IMAD.MOV.U32 R13, RZ, RZ, 0x0 ;  /* 0x00000000ff0d7424 */ /* 0x000fc800078e00ff */
[----:B------:R-:W-:Y:S05]  /*1040*/  RET.REL.NODEC R12 `(_Z9_erfcx_64iPdS_) ;  /* 0xffffffec0cec7950 */ /* 0x000fea0003c3ffff */
.L_x_449:
        /* <DEDUP_REMOVED lines=11> */
.L_x_637:


//--------------------- .text._Z9_erfcx_32iPfS_   --------------------------
	.section	.text._Z9_erfcx_32iPfS_,"ax",@progbits
	.align	128
        .global         _Z9_erfcx_32iPfS_
        .type           _Z9_erfcx_32iPfS_,@function
        .size           _Z9_erfcx_32iPfS_,(.L_x_716 - _Z9_erfcx_32iPfS_)
        .other          _Z9_erfcx_32iPfS_,@"STO_CUDA_ENTRY STV_DEFAULT"
_Z9_erfcx_32iPfS_:
.text._Z9_erfcx_32iPfS_:
        /* <DEDUP_REMOVED lines=14> */
.L_x_455:
[----:B01----:R-:W-:-:S05]  /*00e0*/  IMAD.WIDE R10, R7, 0x4, R2 ;  /* 0x00000004070a7825 */ /* 0x003fca00078e0202 */
[----:B--2---:R-:W2:Y:S01]  /*00f0*/  LDG.E R6, desc[UR6][R10.64] ;  /* 0x000000060a067981 */ /* 0x004ea2000c1e1900 */
[-C--:B------:R-:W-:Y:S01]  /*0100*/  MOV R9, R7.reuse ;  /* 0x0000000700097202 */ /* 0x080fe20000000f00 */
[----:B------:R-:W-:Y:S01]  /*0110*/  BSSY.RECONVERGENT B0, `(.L_x_450) ;  /* 0x0000030000007945 */ /* 0x000fe20003800200 */
[----:B------:R-:W-:-:S04]  /*0120*/  IADD3 R7, PT, PT, R0, R7, RZ ;  /* 0x0000000700077210 */ /* 0x000fc80007ffe0ff */
[----:B----4-:R-:W-:Y:S02]  /*0130*/  ISETP.GE.AND P0, PT, R7, UR5, PT ;  /* 0x0000000507007c0c */ /* 0x010fe4000bf06270 */
[----:B--2---:R-:W-:-:S13]  /*0140*/  FSETP.GEU.AND P1, PT, |R6|, 10.05500030517578125, PT ;  /* 0x4120e1480600780b */ /* 0x004fda0003f2e200 */
[----:B------:R-:W-:Y:S05]  /*0150*/  @P1 BRA `(.L_x_451) ;  /* 0x0000000000701947 */ /* 0x000fea0003800000 */
[C---:B------:R-:W-:Y:S01]  /*0160*/  FADD R10, |R6|.reuse, 4 ;  /* 0x40800000060a7421 */ /* 0x040fe20000000200 */
[----:B------:R-:W-:Y:S01]  /*0170*/  FADD R8, |R6|, -4 ;  /* 0xc080000006087421 */ /* 0x000fe20000000200 */
[----:B------:R-:W-:Y:S02]  /*0180*/  HFMA2 R12, -RZ, RZ, 0.80126953125, -0.00891876220703125 ;  /* 0x3a69a091ff0c7431 */ /* 0x000fe400000001ff */
[----:B------:R-:W0:Y:S02]  /*0190*/  MUFU.RCP R11, R10 ;  /* 0x0000000a000b7308 */ /* 0x000e240000001000 */
[----:B0-----:R-:W-:-:S04]  /*01a0*/  FMUL R8, R8, R11 ;  /* 0x0000000b08087220 */ /* 0x001fc80000400000 */
[----:B------:R-:W-:-:S04]  /*01b0*/  FADD R13, R8, 1 ;  /* 0x3f800000080d7421 */ /* 0x000fc80000000000 */
[----:B------:R-:W-:-:S04]  /*01c0*/  FFMA R13, R13, -4, |R6| ;  /* 0xc08000000d0d7823 */ /* 0x000fc80000000406 */
[----:B------:R-:W-:-:S04]  /*01d0*/  FFMA R13, |R6|, -R8, R13 ;  /* 0x80000008060d7223 */ /* 0x000fc8000000020d */
[----:B------:R-:W-:Y:S01]  /*01e0*/  FFMA R13, R11, R13, R8 ;  /* 0x0000000d0b0d7223 */ /* 0x000fe20000000008 */
[----:B------:R-:W-:-:S03]  /*01f0*/  MOV R11, 0x40000000 ;  /* 0x40000000000b7802 */ /* 0x000fc60000000f00 */
[C---:B------:R-:W-:Y:S02]  /*0200*/  FFMA R8, R13.reuse, R12, 0.0070457882247865200043 ;  /* 0x3be6e05b0d087423 */ /* 0x040fe4000000000c */
[----:B------:R-:W-:Y:S02]  /*0210*/  FFMA R10, |R6|, R11, 1 ;  /* 0x3f800000060a7423 */ /* 0x000fe4000000020b */
[----:B------:R-:W-:-:S04]  /*0220*/  FFMA R8, R13, R8, -0.015866896137595176697 ;  /* 0xbc81fb4b0d087423 */ /* 0x000fc80000000008 */
[C---:B------:R-:W-:Y:S01]  /*0230*/  FFMA R8, R13.reuse, R8, 0.036429625004529953003 ;  /* 0x3d15373b0d087423 */ /* 0x040fe20000000008 */
[----:B------:R-:W0:Y:S03]  /*0240*/  MUFU.RCP R10, R10 ;  /* 0x0000000a000a7308 */ /* 0x000e260000001000 */
[----:B------:R-:W-:-:S04]  /*0250*/  FFMA R8, R13, R8, -0.066643431782722473145 ;  /* 0xbd887c5a0d087423 */ /* 0x000fc80000000008 */
[----:B------:R-:W-:-:S04]  /*0260*/  FFMA R8, R13, R8, 0.093814529478549957275 ;  /* 0x3dc021d50d087423 */ /* 0x000fc80000000008 */
[----:B------:R-:W-:-:S04]  /*0270*/  FFMA R8, R13, R8, -0.10099056363105773926 ;  /* 0xbdced4240d087423 */ /* 0x000fc80000000008 */
[----:B------:R-:W-:-:S04]  /*0280*/  FFMA R8, R13, R8, 0.06809400022029876709 ;  /* 0x3d8b74de0d087423 */ /* 0x000fc80000000008 */
[----:B------:R-:W-:-:S04]  /*0290*/  FFMA R8, R13, R8, 0.015377387404441833496 ;  /* 0x3c7bf1700d087423 */ /* 0x000fc80000000008 */
[----:B------:R-:W-:-:S04]  /*02a0*/  FFMA R8, R13, R8, -0.1396210789680480957 ;  /* 0xbe0ef8d40d087423 */ /* 0x000fc80000000008 */
[----:B------:R-:W-:-:S04]  /*02b0*/  FFMA R13, R13, R8, 1.232995152473449707 ;  /* 0x3f9dd2c90d0d7423 */ /* 0x000fc80000000008 */
[----:B0-----:R-:W-:-:S04]  /*02c0*/  FMUL R11, R13, R10 ;  /* 0x0000000a0d0b7220 */ /* 0x001fc80000400000 */
[----:B------:R-:W-:-:S04]  /*02d0*/  FMUL R8, R11, -2 ;  /* 0xc00000000b087820 */ /* 0x000fc80000400000 */
[----:B------:R-:W-:-:S04]  /*02e0*/  FFMA R8, |R6|, R8, R13 ;  /* 0x0000000806087223 */ /* 0x000fc8000000020d */
[----:B------:R-:W-:-:S04]  /*02f0*/  FADD R8, -R11, R8 ;  /* 0x000000080b087221 */ /* 0x000fc80000000100 */
[----:B------:R-:W-:Y:S01]  /*0300*/  FFMA R11, R10, R8, R11 ;  /* 0x000000080a0b7223 */ /* 0x000fe2000000000b */
[----:B------:R-:W-:Y:S06]  /*0310*/  BRA `(.L_x_452) ;  /* 0x00000000003c7947 */ /* 0x000fec0003800000 */
.L_x_451:
[----:B------:R-:W-:Y:S01]  /*0320*/  FMUL R8, |R6|, 0.25 ;  /* 0x3e80000006087820 */ /* 0x000fe20000400200 */
[----:B------:R-:W-:Y:S01]  /*0330*/  HFMA2 R11, -RZ, RZ, 13, 0 ;  /* 0x4a800000ff0b7431 */ /* 0x000fe200000001ff */
[----:B------:R-:W-:-:S03]  /*0340*/  MOV R13, 0x40d20000 ;  /* 0x40d20000000d7802 */ /* 0x000fc60000000f00 */
[----:B------:R-:W-:-:S04]  /*0350*/  FSETP.GEU.AND P1, PT, |R8|, 1.175494350822287508e-38, PT ;  /* 0x008000000800780b */ /* 0x000fc80003f2e200 */
[----:B------:R-:W-:-:S09]  /*0360*/  FSEL R11, R11, 0.25, !P1 ;  /* 0x3e8000000b0b7808 */ /* 0x000fd20004800000 */
[----:B------:R-:W-:-:S06]  /*0370*/  @!P1 FMUL R8, R8, 16777216 ;  /* 0x4b80000008089820 */ /* 0x000fcc0000400000 */
[----:B------:R-:W0:Y:S02]  /*0380*/  MUFU.RCP R8, R8 ;  /* 0x0000000800087308 */ /* 0x000e240000001000 */
[----:B0-----:R-:W-:-:S04]  /*0390*/  FMUL R11, R8, R11 ;  /* 0x0000000b080b7220 */ /* 0x001fc80000400000 */
[C---:B------:R-:W-:Y:S01]  /*03a0*/  FMUL R10, R11.reuse, R11 ;  /* 0x0000000b0b0a7220 */ /* 0x040fe20000400000 */
[----:B------:R-:W-:-:S03]  /*03b0*/  FMUL R12, R11, 0.56418961286544799805 ;  /* 0x3f106ebb0b0c7820 */ /* 0x000fc60000400000 */
[----:B------:R-:W-:-:S04]  /*03c0*/  FFMA R13, R10, R13, -1.875 ;  /* 0xbff000000a0d7423 */ /* 0x000fc8000000000d */
[----:B------:R-:W-:-:S04]  /*03d0*/  FFMA R13, R10, R13, 0.75 ;  /* 0x3f4000000a0d7423 */ /* 0x000fc8000000000d */
[----:B------:R-:W-:-:S04]  /*03e0*/  FFMA R13, R10, R13, -0.5 ;  /* 0xbf0000000a0d7423 */ /* 0x000fc8000000000d */
[----:B------:R-:W-:-:S04]  /*03f0*/  FFMA R13, R10, R13, 1 ;  /* 0x3f8000000a0d7423 */ /* 0x000fc8000000000d */
[----:B------:R-:W-:-:S07]  /*0400*/  FMUL R11, R13, R12 ;  /* 0x0000000c0d0b7220 */ /* 0x000fce0000400000 */
.L_x_452:
[----:B------:R-:W-:Y:S05]  /*0410*/  BSYNC.RECONVERGENT B0 ;  /* 0x0000000000007941 */ /* 0x000fea0003800200 */
.L_x_450:
[----:B------:R-:W-:Y:S01]  /*0420*/  FSETP.GEU.AND P1, PT, R6, RZ, PT ;  /* 0x000000ff0600720b */ /* 0x000fe20003f2e000 */
[----:B------:R-:W-:-:S12]  /*0430*/  BSSY.RECONVERGENT B0, `(.L_x_453) ;  /* 0x0000013000007945 */ /* 0x000fd80003800200 */
[----:B------:R-:W-:Y:S05]  /*0440*/  @P1 BRA `(.L_x_454) ;  /* 0x0000000000441947 */ /* 0x000fea0003800000 */
[----:B------:R-:W-:Y:S02]  /*0450*/  HFMA2 R8, -RZ, RZ, 0.96630859375, -0.0022525787353515625 ;  /* 0x3bbb989dff087431 */ /* 0x000fe400000001ff */
[----:B------:R-:W-:Y:S01]  /*0460*/  FMUL.RZ R13, |R6|, |R6| ;  /* 0x40000006060d7220 */ /* 0x000fe2000040c200 */
[----:B------:R-:W-:-:S03]  /*0470*/  MOV R15, 0x437c0000 ;  /* 0x437c0000000f7802 */ /* 0x000fc60000000f00 */
[----:B------:R-:W-:Y:S01]  /*0480*/  FFMA R6, |R6|, |R6|, -R13 ;  /* 0x4000000606067223 */ /* 0x000fe20000000a0d */
[----:B------:R-:W-:-:S04]  /*0490*/  FFMA.SAT R8, R13, R8, 0.5 ;  /* 0x3f0000000d087423 */ /* 0x000fc80000002008 */
[----:B------:R-:W-:-:S04]  /*04a0*/  FFMA.RM R8, R8, R15, 12582913 ;  /* 0x4b40000108087423 */ /* 0x000fc8000000400f */
[C---:B------:R-:W-:Y:S01]  /*04b0*/  FADD R10, R8.reuse, -12583039 ;  /* 0xcb40007f080a7421 */ /* 0x040fe20000000000 */
[----:B------:R-:W-:-:S03]  /*04c0*/  SHF.L.U32 R8, R8, 0x17, RZ ;  /* 0x0000001708087819 */ /* 0x000fc600000006ff */
[----:B------:R-:W-:-:S04]  /*04d0*/  FFMA R10, R13, 1.4426950216293334961, -R10 ;  /* 0x3fb8aa3b0d0a7823 */ /* 0x000fc8000000080a */
[----:B------:R-:W-:-:S04]  /*04e0*/  FFMA R10, R13, 1.925963033500011079e-08, R10 ;  /* 0x32a570600d0a7823 */ /* 0x000fc8000000000a */
[----:B------:R-:W0:Y:S02]  /*04f0*/  MUFU.EX2 R15, R10 ;  /* 0x0000000a000f7308 */ /* 0x000e240000000800 */
[----:B0-----:R-:W-:-:S04]  /*0500*/  FMUL R17, R8, R15 ;  /* 0x0000000f08117220 */ /* 0x001fc80000400000 */
[----:B------:R-:W-:-:S04]  /*0510*/  FFMA R17, R8, R15, R17 ;  /* 0x0000000f08117223 */ /* 0x000fc80000000011 */
[----:B------:R-:W-:Y:S01]  /*0520*/  FFMA R6, R6, R17, R17 ;  /* 0x0000001106067223 */ /* 0x000fe20000000011 */
[----:B------:R-:W-:-:S03]  /*0530*/  FSETP.NEU.AND P1, PT, R17, +INF , PT ;  /* 0x7f8000001100780b */ /* 0x000fc60003f2d000 */
[----:B------:R-:W-:-:S05]  /*0540*/  FADD R6, -R11, R6 ;  /* 0x000000060b067221 */ /* 0x000fca0000000100 */
[----:B------:R-:W-:-:S07]  /*0550*/  FSEL R11, R6, +INF , P1 ;  /* 0x7f800000060b7808 */ /* 0x000fce0000800000 */
.L_x_454:
[----:B------:R-:W-:Y:S05]  /*0560*/  BSYNC.RECONVERGENT B0 ;  /* 0x0000000000007941 */ /* 0x000fea0003800200 */
.L_x_453:
[----:B---3--:R-:W-:-:S05]  /*0570*/  IMAD.WIDE R8, R9, 0x4, R4 ;  /* 0x0000000409087825 */ /* 0x008fca00078e0204 */
[----:B------:R1:W-:Y:S01]  /*0580*/  STG.E desc[UR6][R8.64], R11 ;  /* 0x0000000b08007986 */ /* 0x0003e2000c101906 */
[----:B------:R-:W-:Y:S05]  /*0590*/  @!P0 BRA `(.L_x_455) ;  /* 0xfffffff800d08947 */ /* 0x000fea000383ffff */
[----:B------:R-:W-:Y:S05]  /*05a0*/  EXIT ;  /* 0x000000000000794d */ /* 0x000fea0003800000 */
.L_x_456:
        /* <DEDUP_REMOVED lines=13> */
.L_x_716:


//--------------------- .text._Z11_erfcinv_64iPdS_ --------------------------
	.section	.text._Z11_erfcinv_64iPdS_,"ax",@progbits
	.align	128
        .global         _Z11_erfcinv_64iPdS_
        .type           _Z11_erfcinv_64iPdS_,@function
        .size           _Z11_erfcinv_64iPdS_,(.L_x_639 - _Z11_erfcinv_64iPdS_)
        .other          _Z11_erfcinv_64iPdS_,@"STO_CUDA_ENTRY STV_DEFAULT"
_Z11_erfcinv_64iPdS_:
.text._Z11_erfcinv_64iPdS_:
        /* <DEDUP_REMOVED lines=14> */
.L_x_471:
[----:B0-----:R-:W-:-:S06]  /*00e0*/  IMAD.WIDE R12, R2, 0x8, R16 ;  /* 0x00000008020c7825 */ /* 0x001fcc00078e0210 */
[----:B--2---:R-:W2:Y:S01]  /*00f0*/  LDG.E.64 R12, desc[UR4][R12.64] ;  /* 0x000000040c0c7981 */ /* 0x004ea2000c1e1b00 */
[----:B------:R-:W-:Y:S01]  /*0100*/  UMOV UR8, 0x65aa4e0e ;  /* 0x65aa4e0e00087882 */ /* 0x000fe20000000000 */
[----:B------:R-:W-:Y:S01]  /*0110*/  UMOV UR9, 0x3ffffc0b ;  /* 0x3ffffc0b00097882 */ /* 0x000fe20000000000 */
[--C-:B-1----:R-:W-:Y:S01]  /*0120*/  IMAD.MOV.U32 R4, RZ, RZ, R2.reuse ;  /* 0x000000ffff047224 */ /* 0x102fe200078e0002 */
[----:B------:R-:W-:Y:S01]  /*0130*/  BSSY.RECONVERGENT B1, `(.L_x_457) ;  /* 0x00001b8000017945 */ /* 0x000fe20003800200 */
[----:B------:R-:W-:-:S05]  /*0140*/  IMAD.IADD R2, R3, 0x1, R2 ;  /* 0x0000000103027824 */ /* 0x000fca00078e0202 */
[----:B----4-:R-:W-:Y:S01]  /*0150*/  ISETP.GE.AND P1, PT, R2, UR6, PT ;  /* 0x0000000602007c0c */ /* 0x010fe2000bf26270 */
[C---:B--2---:R-:W-:Y:S01]  /*0160*/  DSETP.GTU.AND P0, PT, R12.reuse, UR8, PT ;  /* 0x000000080c007e2a */ /* 0x044fe2000bf0c000 */
[----:B------:R-:W-:Y:S01]  /*0170*/  UMOV UR8, 0xad8f904d ;  /* 0xad8f904d00087882 */ /* 0x000fe20000000000 */
[----:B------:R-:W-:Y:S01]  /*0180*/  UMOV UR9, 0x3f4fa4d2 ;  /* 0x3f4fa4d200097882 */ /* 0x000fe20000000000 */
[----:B------:R-:W-:-:S03]  /*0190*/  DADD R6, -R12, 2 ;  /* 0x400000000c067429 */ /* 0x000fc60000000100 */
[----:B------:R-:W-:-:S14]  /*01a0*/  DSETP.LTU.OR P0, PT, R12, UR8, P0 ;  /* 0x000000080c007e2a */ /* 0x000fdc0008709400 */
[----:B------:R-:W-:Y:S05]  /*01b0*/  @P0 BRA `(.L_x_458) ;  /* 0x0000000800040947 */ /* 0x000fea0003800000 */
[----:B------:R-:W-:Y:S01]  /*01c0*/  DMUL R6, R12, R6 ;  /* 0x000000060c067228 */ /* 0x000fe20000000000 */
[----:B------:R-:W-:Y:S01]  /*01d0*/  IMAD.MOV.U32 R10, RZ, RZ, RZ ;  /* 0x000000ffff0a7224 */ /* 0x000fe200078e00ff */
[----:B------:R-:W-:Y:S01]  /*01e0*/  UMOV UR8, 0x18c775c9 ;  /* 0x18c775c900087882 */ /* 0x000fe20000000000 */
[----:B------:R-:W-:-:S07]  /*01f0*/  UMOV UR9, 0x3fb5c5c2 ;  /* 0x3fb5c5c200097882 */ /* 0x000fce0000000000 */
[----:B------:R-:W-:-:S04]  /*0200*/  LOP3.LUT R8, R7, 0x801fffff, RZ, 0xc0, !PT ;  /* 0x801fffff07087812 */ /* 0x000fc800078ec0ff */
[----:B------:R-:W-:Y:S01]  /*0210*/  LOP3.LUT R9, R8, 0x3fe00000, RZ, 0xfc, !PT ;  /* 0x3fe0000008097812 */ /* 0x000fe200078efcff */
[----:B------:R-:W-:Y:S01]  /*0220*/  IMAD.MOV.U32 R8, RZ, RZ, R6 ;  /* 0x000000ffff087224 */ /* 0x000fe200078e0006 */
[----:B------:R-:W-:Y:S01]  /*0230*/  SHF.R.U32.HI R6, RZ, 0x14, R7 ;  /* 0x00000014ff067819 */ /* 0x000fe20000011607 */
[----:B------:R-:W-:-:S03]  /*0240*/  IMAD.MOV.U32 R7, RZ, RZ, 0x43300000 ;  /* 0x43300000ff077424 */ /* 0x000fc600078e00ff */
[----:B------:R-:W-:Y:S01]  /*0250*/  LOP3.LUT R6, R6, 0x7fe, RZ, 0xc0, !PT ;  /* 0x000007fe06067812 */ /* 0x000fe200078ec0ff */
[C---:B------:R-:W-:Y:S02]  /*0260*/  DADD R18, R8.reuse, 1 ;  /* 0x3ff0000008127429 */ /* 0x040fe40000000000 */
[----:B------:R-:W-:Y:S02]  /*0270*/  DADD R8, R8, -1 ;  /* 0xbff0000008087429 */ /* 0x000fe40000000000 */
[----:B------:R-:W-:Y:S02]  /*0280*/  VIADD R6, R6, 0x7ffffc02 ;  /* 0x7ffffc0206067836 */ /* 0x000fe40000000000 */
[----:B------:R-:W0:Y:S02]  /*0290*/  MUFU.RCP64H R11, R19 ;  /* 0x00000013000b7308 */ /* 0x000e240000001800 */
[----:B0-----:R-:W-:Y:S01]  /*02a0*/  DFMA R20, -R18, R10, 1 ;  /* 0x3ff000001214742b */ /* 0x001fe2000000010a */
[----:B------:R-:W-:-:S02]  /*02b0*/  IMAD.MOV.U32 R18, RZ, RZ, -0x6323a277 ;  /* 0x9cdc5d89ff127424 */ /* 0x000fc400078e00ff */
[----:B------:R-:W-:-:S05]  /*02c0*/  IMAD.MOV.U32 R19, RZ, RZ, 0x3fa55cf5 ;  /* 0x3fa55cf5ff137424 */ /* 0x000fca00078e00ff */
        /* <DEDUP_REMOVED lines=34> */
[----:B------:R-:W-:Y:S01]  /*04f0*/  DADD R6, R6, -UR8 ;  /* 0x8000000806067e29 */ /* 0x000fe20008000000 */
[----:B------:R-:W-:Y:S01]  /*0500*/  UMOV UR8, 0xfefa39ef ;  /* 0xfefa39ef00087882 */ /* 0x000fe20000000000 */
[----:B------:R-:W-:Y:S02]  /*0510*/  UMOV UR9, 0x3fe62e42 ;  /* 0x3fe62e4200097882 */ /* 0x000fe40000000000 */
[----:B------:R-:W-:-:S08]  /*0520*/  DMUL R18, R10, R18 ;  /* 0x000000120a127228 */ /* 0x000fd00000000000 */
[----:B------:R-:W-:Y:S01]  /*0530*/  DFMA R18, R8, R18, R8 ;  /* 0x000000120812722b */ /* 0x000fe20000000008 */
[----:B------:R-:W-:Y:S02]  /*0540*/  IMAD.MOV.U32 R8, RZ, RZ, 0x3324d327 ;  /* 0x3324d327ff087424 */ /* 0x000fe400078e00ff */
[----:B------:R-:W-:-:S05]  /*0550*/  IMAD.MOV.U32 R9, RZ, RZ, 0x3c08ddf9 ;  /* 0x3c08ddf9ff097424 */ /* 0x000fca00078e00ff */
[----:B------:R-:W-:-:S08]  /*0560*/  DADD R18, R18, R18 ;  /* 0x0000000012127229 */ /* 0x000fd00000000012 */
[----:B------:R-:W-:Y:S01]  /*0570*/  DFMA R6, R6, UR8, R18 ;  /* 0x0000000806067c2b */ /* 0x000fe20008000012 */
[----:B------:R-:W-:Y:S01]  /*0580*/  UMOV UR8, 0xe746e627 ;  /* 0xe746e62700087882 */ /* 0x000fe20000000000 */
[----:B------:R-:W-:-:S06]  /*0590*/  UMOV UR9, 0x3bb135d2 ;  /* 0x3bb135d200097882 */ /* 0x000fcc0000000000 */
[----:B------:R-:W-:-:S08]  /*05a0*/  DADD R6, -R6, -3.125 ;  /* 0xc009000006067429 */ /* 0x000fd00000000100 */
        /* <DEDUP_REMOVED lines=63> */
[----:B------:R-:W-:-:S08]  /*09a0*/  DFMA R8, R6, R8, UR8 ;  /* 0x0000000806087e2b */ /* 0x000fd00008000008 */
[----:B------:R-:W-:Y:S01]  /*09b0*/  DFMA R8, -R12, R8, R8 ;  /* 0x000000080c08722b */ /* 0x000fe20000000108 */
[----:B------:R-:W-:Y:S10]  /*09c0*/  BRA `(.L_x_459) ;  /* 0x0000001000b87947 */ /* 0x000ff40003800000 */
.L_x_458:
[----:B------:R-:W-:Y:S01]  /*09d0*/  ISETP.GT.AND P0, PT, R13, 0x3fefffff, PT ;  /* 0x3fefffff0d00780c */ /* 0x000fe20003f04270 */
[----:B------:R-:W-:Y:S03]  /*09e0*/  BSSY.RECONVERGENT B0, `(.L_x_460) ;  /* 0x0000128000007945 */ /* 0x000fe60003800200 */
[----:B------:R-:W-:Y:S02]  /*09f0*/  FSEL R5, R7, R13, P0 ;  /* 0x0000000d07057208 */ /* 0x000fe40000000000 */
[----:B------:R-:W-:Y:S02]  /*0a00*/  FSEL R6, R6, R12, P0 ;  /* 0x0000000c06067208 */ /* 0x000fe40000000000 */
[----:B------:R-:W-:Y:S02]  /*0a10*/  FSETP.GE.AND P2, PT, R5, 6.1105542284098368633e-13, PT ;  /* 0x2b2bff2f0500780b */ /* 0x000fe40003f46000 */
[----:B------:R-:W-:-:S11]  /*0a20*/  MOV R7, R5 ;  /* 0x0000000500077202 */ /* 0x000fd60000000f00 */
[----:B------:R-:W-:Y:S05]  /*0a30*/  @!P2 BRA `(.L_x_461) ;  /* 0x000000080024a947 */ /* 0x000fea0003800000 */
[----:B------:R-:W-:Y:S01]  /*0a40*/  LOP3.LUT R7, R5, 0x801fffff, RZ, 0xc0, !PT ;  /* 0x801fffff05077812 */ /* 0x000fe200078ec0ff */
[----:B------:R-:W-:Y:S01]  /*0a50*/  IMAD.MOV.U32 R8, RZ, RZ, RZ ;  /* 0x000000ffff087224 */ /* 0x000fe200078e00ff */
[----:B------:R-:W-:Y:S01]  /*0a60*/  UMOV UR8, 0x18c775c9 ;  /* 0x18c775c900087882 */ /* 0x000fe20000000000 */
[----:B------:R-:W-:Y:S01]  /*0a70*/  UMOV UR9, 0x3fb5c5c2 ;  /* 0x3fb5c5c200097882 */ /* 0x000fe20000000000 */
[----:B------:R-:W-:Y:S01]  /*0a80*/  LOP3.LUT R7, R7, 0x3fe00000, RZ, 0xfc, !PT ;  /* 0x3fe0000007077812 */ /* 0x000fe200078efcff */
[----:B------:R-:W-:Y:S01]  /*0a90*/  BSSY.RECONVERGENT B2, `(.L_x_462) ;  /* 0x0000082000027945 */ /* 0x000fe20003800200 */
[----:B------:R-:W-:-:S04]  /*0aa0*/  SHF.R.U32.HI R5, RZ, 0x14, R5 ;  /* 0x00000014ff057819 */ /* 0x000fc80000011605 */
[C---:B------:R-:W-:Y:S01]  /*0ab0*/  DADD R10, R6.reuse, 1 ;  /* 0x3ff00000060a7429 */ /* 0x040fe20000000000 */
[----:B------:R-:W-:Y:S01]  /*0ac0*/  LOP3.LUT R5, R5, 0x7fe, RZ, 0xc0, !PT ;  /* 0x000007fe05057812 */ /* 0x000fe200078ec0ff */
[----:B------:R-:W-:-:S04]  /*0ad0*/  DADD R6, R6, -1 ;  /* 0xbff0000006067429 */ /* 0x000fc80000000000 */
[----:B------:R-:W0:Y:S02]  /*0ae0*/  MUFU.RCP64H R9, R11 ;  /* 0x0000000b00097308 */ /* 0x000e240000001800 */
[----:B0-----:R-:W-:Y:S01]  /*0af0*/  DFMA R18, -R10, R8, 1 ;  /* 0x3ff000000a12742b */ /* 0x001fe20000000108 */
[----:B------:R-:W-:Y:S02]  /*0b00*/  IMAD.MOV.U32 R10, RZ, RZ, -0x6323a277 ;  /* 0x9cdc5d89ff0a7424 */ /* 0x000fe400078e00ff */
        /* <DEDUP_REMOVED lines=35> */
[----:B------:R-:W-:Y:S01]  /*0d40*/  DMUL R10, R8, R10 ;  /* 0x0000000a080a7228 */ /* 0x000fe20000000000 */
[----:B------:R-:W-:-:S07]  /*0d50*/  IMAD.MOV.U32 R8, RZ, RZ, RZ ;  /* 0x000000ffff087224 */ /* 0x000fce00078e00ff */
[----:B------:R-:W-:Y:S01]  /*0d60*/  DFMA R10, R6, R10, R6 ;  /* 0x0000000a060a722b */ /* 0x000fe20000000006 */
[----:B------:R-:W-:Y:S02]  /*0d70*/  VIADD R6, R5, 0x7ffffc02 ;  /* 0x7ffffc0205067836 */ /* 0x000fe40000000000 */
[----:B------:R-:W-:-:S05]  /*0d80*/  IMAD.MOV.U32 R7, RZ, RZ, 0x43300000 ;  /* 0x43300000ff077424 */ /* 0x000fca00078e00ff */
[----:B------:R-:W-:Y:S02]  /*0d90*/  DADD R10, R10, R10 ;  /* 0x000000000a0a7229 */ /* 0x000fe4000000000a */
[----:B------:R-:W-:Y:S01]  /*0da0*/  DADD R6, R6, -UR8 ;  /* 0x8000000806067e29 */ /* 0x000fe20008000000 */
[----:B------:R-:W-:Y:S01]  /*0db0*/  UMOV UR8, 0xfefa39ef ;  /* 0xfefa39ef00087882 */ /* 0x000fe20000000000 */
[----:B------:R-:W-:-:S06]  /*0dc0*/  UMOV UR9, 0x3fe62e42 ;  /* 0x3fe62e4200097882 */ /* 0x000fcc0000000000 */
[----:B------:R-:W-:Y:S01]  /*0dd0*/  DFMA R6, R6, UR8, R10 ;  /* 0x0000000806067c2b */ /* 0x000fe2000800000a */
[----:B------:R-:W-:Y:S01]  /*0de0*/  UMOV UR8, 0xf51c2197 ;  /* 0xf51c219700087882 */ /* 0x000fe20000000000 */
[----:B------:R-:W-:-:S06]  /*0df0*/  UMOV UR9, 0x4001e90f ;  /* 0x4001e90f00097882 */ /* 0x000fcc0000000000 */
[----:B------:R-:W-:-:S06]  /*0e00*/  DADD R18, -RZ, -R6 ;  /* 0x00000000ff127229 */ /* 0x000fcc0000000906 */
[----:B------:R0:W1:Y:S01]  /*0e10*/  MUFU.RSQ64H R9, R19 ;  /* 0x0000001300097308 */ /* 0x0000620000001c00 */
[----:B------:R-:W-:Y:S01]  /*0e20*/  IMAD.MOV.U32 R18, RZ, RZ, 0x333839aa ;  /* 0x333839aaff127424 */ /* 0x000fe200078e00ff */
[----:B0-----:R-:W-:Y:S01]  /*0e30*/  MOV R19, 0x4000a0e7 ;  /* 0x4000a0e700137802 */ /* 0x001fe20000000f00 */
[----:B-1----:R-:W-:-:S08]  /*0e40*/  DMUL R10, R8, R8 ;  /* 0x00000008080a7228 */ /* 0x002fd00000000000 */
[----:B------:R-:W-:Y:S01]  /*0e50*/  DFMA R10, R6, R10, 1 ;  /* 0x3ff00000060a742b */ /* 0x000fe2000000000a */
[----:B------:R-:W-:Y:S02]  /*0e60*/  IMAD.MOV.U32 R6, RZ, RZ, 0x0 ;  /* 0x00000000ff067424 */ /* 0x000fe400078e00ff */
[----:B------:R-:W-:-:S06]  /*0e70*/  IMAD.MOV.U32 R7, RZ, RZ, 0x3fd80000 ;  /* 0x3fd80000ff077424 */ /* 0x000fcc00078e00ff */
[----:B------:R-:W-:Y:S02]  /*0e80*/  DFMA R6, R10, R6, 0.5 ;  /* 0x3fe000000a06742b */ /* 0x000fe40000000006 */
[----:B------:R-:W-:-:S08]  /*0e90*/  DMUL R10, R8, R10 ;  /* 0x0000000a080a7228 */ /* 0x000fd00000000000 */
[----:B------:R-:W-:Y:S01]  /*0ea0*/  DFMA R6, R6, R10, R8 ;  /* 0x0000000a0606722b */ /* 0x000fe20000000008 */
[----:B------:R-:W-:-:S07]  /*0eb0*/  IMAD.MOV.U32 R10, RZ, RZ, 0x1 ;  /* 0x00000001ff0a7424 */ /* 0x000fce00078e00ff */
[----:B------:R-:W-:Y:S01]  /*0ec0*/  DADD R8, R6, UR8 ;  /* 0x0000000806087e29 */ /* 0x000fe20008000000 */
        /* <DEDUP_REMOVED lines=20> */
[C---:B------:R-:W-:Y:S01]  /*1010*/  DFMA R8, R6.reuse, R8, UR8 ;  /* 0x0000000806087e2b */ /* 0x040fe20008000008 */
[----:B------:R-:W-:Y:S01]  /*1020*/  UMOV UR8, 0x2591afab ;  /* 0x2591afab00087882 */ /* 0x000fe20000000000 */
[----:B------:R-:W-:Y:S02]  /*1030*/  UMOV UR9, 0x3febe922 ;  /* 0x3febe92200097882 */ /* 0x000fe40000000000 */
[C---:B------:R-:W-:Y:S01]  /*1040*/  DFMA R18, R6.reuse, UR8, R18 ;  /* 0x0000000806127c2b */ /* 0x040fe20008000012 */
[----:B------:R-:W-:Y:S01]  /*1050*/  UMOV UR8, 0xf7e57d5c ;  /* 0xf7e57d5c00087882 */ /* 0x000fe20000000000 */
[----:B------:R-:W-:Y:S02]  /*1060*/  UMOV UR9, 0x4008768c ;  /* 0x4008768c00097882 */ /* 0x000fe40000000000 */
[----:B------:R-:W-:-:S04]  /*1070*/  DMUL R8, R6, R8 ;  /* 0x0000000806087228 */ /* 0x000fc80000000000 */
[----:B------:R-:W-:Y:S01]  /*1080*/  DFMA R18, R6, R18, UR8 ;  /* 0x0000000806127e2b */ /* 0x000fe20008000012 */
[----:B------:R-:W-:Y:S01]  /*1090*/  UMOV UR8, 0xe28da583 ;  /* 0xe28da58300087882 */ /* 0x000fe20000000000 */
[----:B------:R-:W0:Y:S01]  /*10a0*/  MUFU.RCP64H R11, R9 ;  /* 0x00000009000b7308 */ /* 0x000e220000001800 */
[----:B------:R-:W-:-:S05]  /*10b0*/  UMOV UR9, 0x400b77e7 ;  /* 0x400b77e700097882 */ /* 0x000fca0000000000 */
[----:B------:R-:W-:Y:S01]  /*10c0*/  DFMA R18, R6, R18, UR8 ;  /* 0x0000000806127e2b */ /* 0x000fe20008000012 */
        /* <DEDUP_REMOVED lines=9> */
[----:B------:R-:W-:-:S08]  /*1160*/  DFMA R20, R20, R20, R20 ;  /* 0x000000141414722b */ /* 0x000fd00000000014 */
[----:B------:R-:W-:Y:S02]  /*1170*/  DFMA R20, R10, R20, R10 ;  /* 0x000000140a14722b */ /* 0x000fe4000000000a */
[----:B------:R-:W-:Y:S01]  /*1180*/  DFMA R10, R6, R18, UR8 ;  /* 0x00000008060a7e2b */ /* 0x000fe20008000012 */
[----:B------:R-:W-:Y:S01]  /*1190*/  UMOV UR8, 0xaa32489c ;  /* 0xaa32489c00087882 */ /* 0x000fe20000000000 */
[----:B------:R-:W-:-:S04]  /*11a0*/  UMOV UR9, 0x3f0ada49 ;  /* 0x3f0ada4900097882 */ /* 0x000fc80000000000 */
[----:B------:R-:W-:Y:S02]  /*11b0*/  DFMA R18, -R8, R20, 1 ;  /* 0x3ff000000812742b */ /* 0x000fe40000000114 */
[----:B------:R-:W-:-:S06]  /*11c0*/  DFMA R10, R6, R10, UR8 ;  /* 0x00000008060a7e2b */ /* 0x000fcc000800000a */
[----:B------:R-:W-:-:S04]  /*11d0*/  DFMA R18, R20, R18, R20 ;  /* 0x000000121412722b */ /* 0x000fc80000000014 */
[----:B------:R-:W-:-:S04]  /*11e0*/  FSETP.GEU.AND P2, PT, |R11|, 6.5827683646048100446e-37, PT ;  /* 0x036000000b00780b */ /* 0x000fc80003f4e200 */
        /* <DEDUP_REMOVED lines=9> */
[----:B---3--:R-:W-:Y:S05]  /*1280*/  CALL.REL.NOINC `($__internal_20_$__cuda_sm20_div_rn_f64_full) ;  /* 0x00000008009c7944 */ /* 0x008fea0003c00000 */
[----:B------:R-:W-:Y:S02]  /*1290*/  IMAD.MOV.U32 R6, RZ, RZ, R20 ;  /* 0x000000ffff067224 */ /* 0x000fe400078e0014 */
[----:B------:R-:W-:-:S07]  /*12a0*/  IMAD.MOV.U32 R7, RZ, RZ, R21 ;  /* 0x000000ffff077224 */ /* 0x000fce00078e0015 */
.L_x_463:
[----:B------:R-:W-:Y:S05]  /*12b0*/  BSYNC.RECONVERGENT B2 ;  /* 0x0000000000027941 */ /* 0x000fea0003800200 */
.L_x_462:
[----:B------:R-:W-:Y:S05]  /*12c0*/  BRA `(.L_x_464) ;  /* 0x0000000800647947 */ /* 0x000fea0003800000 */
.L_x_461:
[----:B------:R-:W-:Y:S01]  /*12d0*/  ISETP.GT.AND P0, PT, R5, 0xfffff, PT ;  /* 0x000fffff0500780c */ /* 0x000fe20003f04270 */
[----:B------:R-:W-:Y:S01]  /*12e0*/  IMAD.MOV.U32 R18, RZ, RZ, R6 ;  /* 0x000000ffff127224 */ /* 0x000fe200078e0006 */
[----:B------:R-:W-:Y:S11]  /*12f0*/  BSSY.RECONVERGENT B2, `(.L_x_465) ;  /* 0x000004f000027945 */ /* 0x000ff60003800200 */
[----:B------:R-:W-:-:S10]  /*1300*/  @!P0 DMUL R6, R6, 1.80143985094819840000e+16 ;  /* 0x4350000006068828 */ /* 0x000fd40000000000 */
[----:B------:R-:W-:Y:S02]  /*1310*/  @!P0 IMAD.MOV.U32 R5, RZ, RZ, R7 ;  /* 0x000000ffff058224 */ /* 0x000fe400078e0007 */
[----:B------:R-:W-:Y:S02]  /*1320*/  @!P0 IMAD.MOV.U32 R18, RZ, RZ, R6 ;  /* 0x000000ffff128224 */ /* 0x000fe400078e0006 */
[----:B------:R-:W-:-:S05]  /*1330*/  VIADD R0, R5, 0xffffffff ;  /* 0xffffffff05007836 */ /* 0x000fca0000000000 */
[----:B------:R-:W-:Y:S01]  /*1340*/  ISETP.GT.U32.AND P2, PT, R0, 0x7feffffe, PT ;  /* 0x7feffffe0000780c */ /* 0x000fe20003f44070 */
[----:B------:R-:W-:Y:S01]  /*1350*/  IMAD.MOV.U32 R0, RZ, RZ, -0x3ff ;  /* 0xfffffc01ff007424 */ /* 0x000fe200078e00ff */
[----:B------:R-:W-:-:S11]  /*1360*/  @!P0 MOV R0, 0xfffffbcb ;  /* 0xfffffbcb00008802 */ /* 0x000fd60000000f00 */
        /* <DEDUP_REMOVED lines=9> */
[----:B------:R-:W-:Y:S01]  /*1400*/  UMOV UR10, 0x80000000 ;  /* 0x80000000000a7882 */ /* 0x000fe20000000000 */
[----:B------:R-:W-:Y:S01]  /*1410*/  ISETP.GE.U32.AND P0, PT, R19, 0x3ff6a09f, PT ;  /* 0x3ff6a09f1300780c */ /* 0x000fe20003f06070 */
[----:B------:R-:W-:-:S12]  /*1420*/  UMOV UR11, 0x43300000 ;  /* 0x43300000000b7882 */ /* 0x000fd80000000000 */
[----:B------:R-:W-:Y:S02]  /*1430*/  @P0 VIADD R7, R19, 0xfff00000 ;  /* 0xfff0000013070836 */ /* 0x000fe40000000000 */
[----:B------:R-:W-:Y:S02]  /*1440*/  @P0 VIADD R0, R0, 0x1 ;  /* 0x0000000100000836 */ /* 0x000fe40000000000 */
[----:B------:R-:W-:-:S06]  /*1450*/  @P0 IMAD.MOV.U32 R19, RZ, RZ, R7 ;  /* 0x000000ffff130224 */ /* 0x000fcc00078e0007 */
        /* <DEDUP_REMOVED lines=24> */
[----:B------:R-:W-:Y:S01]  /*15e0*/  UMOV UR9, 0x3f624924 ;  /* 0x3f62492400097882 */ /* 0x000fe20000000000 */
[----:B------:R-:W-:Y:S01]  /*15f0*/  LOP3.LUT R20, R0, 0x80000000, RZ, 0x3c, !PT ;  /* 0x8000000000147812 */ /* 0x000fe200078e3cff */
[----:B------:R-:W-:-:S04]  /*1600*/  IMAD.MOV.U32 R21, RZ, RZ, 0x43300000 ;  /* 0x43300000ff157424 */ /* 0x000fc800078e00ff */
        /* <DEDUP_REMOVED lines=23> */
.L_x_466:
[----:B------:R-:W-:Y:S01]  /*1780*/  IMAD.MOV.U32 R8, RZ, RZ, 0x0 ;  /* 0x00000000ff087424 */ /* 0x000fe200078e00ff */
[----:B------:R-:W-:Y:S02]  /*1790*/  MOV R9, 0x7ff00000 ;  /* 0x7ff0000000097802 */ /* 0x000fe40000000f00 */
[----:B------:R-:W-:-:S04]  /*17a0*/  LOP3.LUT P0, RZ, R7, 0x7fffffff, RZ, 0xc0, !PT ;  /* 0x7fffffff07ff7812 */ /* 0x000fc8000780c0ff */
[----:B------:R-:W-:-:S10]  /*17b0*/  DFMA R8, R6, R8, +INF ;  /* 0x7ff000000608742b */ /* 0x000fd40000000008 */
[----:B------:R-:W-:Y:S02]  /*17c0*/  FSEL R10, R8, RZ, P0 ;  /* 0x000000ff080a7208 */ /* 0x000fe40000000000 */
[----:B------:R-:W-:-:S07]  /*17d0*/  FSEL R11, R9, -QNAN , P0 ;  /* 0xfff00000090b7808 */ /* 0x000fce0000000000 */
.L_x_467:
[----:B------:R-:W-:Y:S05]  /*17e0*/  BSYNC.RECONVERGENT B2 ;  /* 0x0000000000027941 */ /* 0x000fea0003800200 */
.L_x_465:
[----:B------:R-:W-:Y:S01]  /*17f0*/  DADD R6, -RZ, -R10 ;  /* 0x00000000ff067229 */ /* 0x000fe2000000090a */
[----:B------:R-:W-:Y:S01]  /*1800*/  IMAD.MOV.U32 R8, RZ, RZ, RZ ;  /* 0x000000ffff087224 */ /* 0x000fe200078e00ff */
[----:B------:R-:W-:Y:S04]  /*1810*/  BSSY.RECONVERGENT B2, `(.L_x_468) ;  /* 0x000000e000027945 */ /* 0x000fe80003800200 */
[----:B------:R-:W0:Y:S04]  /*1820*/  MUFU.RSQ64H R9, R7 ;  /* 0x0000000700097308 */ /* 0x000e280000001c00 */
[----:B------:R-:W-:-:S05]  /*1830*/  VIADD R0, R7, 0xfff00000 ;  /* 0xfff0000007007836 */ /* 0x000fca0000000000 */
[----:B------:R-:W-:Y:S01]  /*1840*/  ISETP.GE.U32.AND P0, PT, R0, 0x7fe00000, PT ;  /* 0x7fe000000000780c */ /* 0x000fe20003f06070 */
[----:B0-----:R-:W-:-:S08]  /*1850*/  DMUL R18, R8, R8 ;  /* 0x0000000808127228 */ /* 0x001fd00000000000 */
[----:B------:R-:W-:Y:S01]  /*1860*/  DFMA R18, -R18, -R10, 1 ;  /* 0x3ff000001212742b */ /* 0x000fe2000000090a */
[----:B------:R-:W-:Y:S02]  /*1870*/  IMAD.MOV.U32 R10, RZ, RZ, 0x0 ;  /* 0x00000000ff0a7424 */ /* 0x000fe400078e00ff */
[----:B------:R-:W-:-:S06]  /*1880*/  IMAD.MOV.U32 R11, RZ, RZ, 0x3fd80000 ;  /* 0x3fd80000ff0b7424 */ /* 0x000fcc00078e00ff */
[----:B------:R-:W-:Y:S02]  /*1890*/  DFMA R10, R18, R10, 0.5 ;  /* 0x3fe00000120a742b */ /* 0x000fe4000000000a */
[----:B------:R-:W-:-:S08]  /*18a0*/  DMUL R18, R8, R18 ;  /* 0x0000001208127228 */ /* 0x000fd00000000000 */
[----:B------:R-:W-:Y:S01]  /*18b0*/  DFMA R8, R10, R18, R8 ;  /* 0x000000120a08722b */ /* 0x000fe20000000008 */
[----:B------:R-:W-:Y:S10]  /*18c0*/  @!P0 BRA `(.L_x_469) ;  /* 0x0000000000088947 */ /* 0x000ff40003800000 */
[----:B------:R-:W-:-:S07]  /*18d0*/  MOV R0, 0x18f0 ;  /* 0x000018f000007802 */ /* 0x000fce0000000f00 */
[----:B---3--:R-:W-:Y:S05]  /*18e0*/  CALL.REL.NOINC `($__internal_21_$__cuda_sm20_drsqrt_f64_slowpath_v2) ;  /* 0x0000000800707944 */ /* 0x008fea0003c00000 */
.L_x_469:
[----:B------:R-:W-:Y:S05]  /*18f0*/  BSYNC.RECONVERGENT B2 ;  /* 0x0000000000027941 */ /* 0x000fea0003800200 */
.L_x_468:
[----:B------:R-:W-:Y:S01]  /*1900*/  UMOV UR8, 0xc30baa54 ;  /* 0xc30baa5400087882 */ /* 0x000fe20000000000 */
[----:B------:R-:W-:Y:S01]  /*1910*/  UMOV UR9, 0x3ff59895 ;  /* 0x3ff5989500097882 */ /* 0x000fe20000000000 */
[----:B------:R-:W-:Y:S01]  /*1920*/  IMAD.MOV.U32 R18, RZ, RZ, 0x1 ;  /* 0x00000001ff127424 */ /* 0x000fe200078e00ff */
[----:B------:R-:W-:Y:S01]  /*1930*/  DADD R6, R8, UR8 ;  /* 0x0000000808067e29 */ /* 0x000fe20008000000 */
[----:B------:R-:W-:Y:S01]  /*1940*/  UMOV UR8, 0x956a143f ;  /* 0x956a143f00087882 */ /* 0x000fe20000000000 */
[----:B------:R-:W-:Y:S01]  /*1950*/  UMOV UR9, 0x3ffae8e5 ;  /* 0x3ffae8e500097882 */ /* 0x000fe20000000000 */
[----:B------:R-:W-:Y:S05]  /*1960*/  BSSY.RECONVERGENT B2, `(.L_x_464) ;  /* 0x000002f000027945 */ /* 0x000fea0003800200 */
        /* <DEDUP_REMOVED lines=13> */
[----:B------:R-:W-:Y:S02]  /*1a40*/  IMAD.MOV.U32 R6, RZ, RZ, -0x69b1da64 ;  /* 0x964e259cff067424 */ /* 0x000fe400078e00ff */
[----:B------:R-:W-:-:S03]  /*1a50*/  IMAD.MOV.U32 R7, RZ, RZ, 0x3ffa2013 ;  /* 0x3ffa2013ff077424 */ /* 0x000fc600078e00ff */
[----:B------:R-:W0:Y:S03]  /*1a60*/  MUFU.RCP64H R19, R11 ;  /* 0x0000000b00137308 */ /* 0x000e260000001800 */
[----:B------:R-:W-:Y:S01]  /*1a70*/  DFMA R6, R8, UR8, R6 ;  /* 0x0000000808067c2b */ /* 0x000fe20008000006 */
        /* <DEDUP_REMOVED lines=10> */
[----:B------:R-:W-:-:S03]  /*1b20*/  DFMA R8, R6, R8, UR8 ;  /* 0x0000000806087e2b */ /* 0x000fc60008000008 */
[----:B------:R-:W-:-:S07]  /*1b30*/  DFMA R20, R18, R20, R18 ;  /* 0x000000141214722b */ /* 0x000fce0000000012 */
[----:B------:R-:W-:Y:S01]  /*1b40*/  FSETP.GEU.AND P2, PT, |R9|, 6.5827683646048100446e-37, PT ;  /* 0x036000000900780b */ /* 0x000fe20003f4e200 */
        /* <DEDUP_REMOVED lines=13> */
[----:B---3--:R-:W-:Y:S05]  /*1c20*/  CALL.REL.NOINC `($__internal_20_$__cuda_sm20_div_rn_f64_full) ;  /* 0x0000000000347944 */ /* 0x008fea0003c00000 */
[----:B------:R-:W-:Y:S02]  /*1c30*/  IMAD.MOV.U32 R6, RZ, RZ, R20 ;  /* 0x000000ffff067224 */ /* 0x000fe400078e0014 */
[----:B------:R-:W-:-:S07]  /*1c40*/  IMAD.MOV.U32 R7, RZ, RZ, R21 ;  /* 0x000000ffff077224 */ /* 0x000fce00078e0015 */
.L_x_470:
[----:B------:R-:W-:Y:S05]  /*1c50*/  BSYNC.RECONVERGENT B2 ;  /* 0x0000000000027941 */ /* 0x000fea0003800200 */
.L_x_464:
[----:B------:R-:W-:Y:S05]  /*1c60*/  BSYNC.RECONVERGENT B0 ;  /* 0x0000000000007941 */ /* 0x000fea0003800200 */
.L_x_460:
[----:B------:R-:W-:Y:S01]  /*1c70*/  DADD R8, -RZ, -R6 ;  /* 0x00000000ff087229 */ /* 0x000fe20000000906 */
[----:B------:R-:W-:-:S09]  /*1c80*/  ISETP.GT.AND P0, PT, R13, 0x3fefffff, PT ;  /* 0x3fefffff0d00780c */ /* 0x000fd20003f04270 */
[----:B------:R-:W-:Y:S02]  /*1c90*/  FSEL R8, R8, R6, P0 ;  /* 0x0000000608087208 */ /* 0x000fe40000000000 */
[----:B------:R-:W-:-:S07]  /*1ca0*/  FSEL R9, R9, R7, P0 ;  /* 0x0000000709097208 */ /* 0x000fce0000000000 */
.L_x_459:
[----:B------:R-:W-:Y:S05]  /*1cb0*/  BSYNC.RECONVERGENT B1 ;  /* 0x0000000000017941 */ /* 0x000fea0003800200 */
.L_x_457:
[----:B---3--:R-:W-:-:S05]  /*1cc0*/  IMAD.WIDE R4, R4, 0x8, R14 ;  /* 0x0000000804047825 */ /* 0x008fca00078e020e */
[----:B------:R1:W-:Y:S01]  /*1cd0*/  STG.E.64 desc[UR4][R4.64], R8 ;  /* 0x0000000804007986 */ /* 0x0003e2000c101b04 */
[----:B------:R-:W-:Y:S05]  /*1ce0*/  @!P1 BRA `(.L_x_471) ;  /* 0xffffffe000fc9947 */ /* 0x000fea000383ffff */
[----:B------:R-:W-:Y:S05]  /*1cf0*/  EXIT ;  /* 0x000000000000794d */ /* 0x000fea0003800000 */
        .weak           $__internal_20_$__cuda_sm20_div_rn_f64_full
        .type           $__internal_20_$__cuda_sm20_div_rn_f64_full,@function
        .size           $__internal_20_$__cuda_sm20_div_rn_f64_full,($__internal_21_$__cuda_sm20_drsqrt_f64_slowpath_v2 - $__internal_20_$__cuda_sm20_div_rn_f64_full)
$__internal_20_$__cuda_sm20_div_rn_f64_full:
        /* <DEDUP_REMOVED lines=32> */
[----:B------:R-:W-:Y:S02]  /*1f00*/  MOV R23, R5 ;  /* 0x0000000500177202 */ /* 0x000fe40000000f00 */
        /* <DEDUP_REMOVED lines=9> */
[----:B------:R-:W-:Y:S01]  /*1fa0*/  VIMNMX R5, PT, PT, R6, 0x46a00000, PT ;  /* 0x46a0000006057848 */ /* 0x000fe20003fe0100 */
[----:B------:R-:W-:Y:S01]  /*1fb0*/  IMAD.MOV.U32 R6, RZ, RZ, RZ ;  /* 0x000000ffff067224 */ /* 0x000fe200078e00ff */
        /* <DEDUP_REMOVED lines=22> */
.L_x_473:
        /* <DEDUP_REMOVED lines=16> */
.L_x_476:
[----:B------:R-:W-:Y:S01]  /*2220*/  LOP3.LUT R21, R9, 0x80000, RZ, 0xfc, !PT ;  /* 0x0008000009157812 */ /* 0x000fe200078efcff */
[----:B------:R-:W-:Y:S01]  /*2230*/  IMAD.MOV.U32 R20, RZ, RZ, R8 ;  /* 0x000000ffff147224 */ /* 0x000fe200078e0008 */
[----:B------:R-:W-:Y:S06]  /*2240*/  BRA `(.L_x_474) ;  /* 0x0000000000087947 */ /* 0x000fec0003800000 */
.L_x_475:
[----:B------:R-:W-:Y:S01]  /*2250*/  LOP3.LUT R21, R7, 0x80000, RZ, 0xfc, !PT ;  /* 0x0008000007157812 */ /* 0x000fe200078efcff */
[----:B------:R-:W-:-:S07]  /*2260*/  IMAD.MOV.U32 R20, RZ, RZ, R6 ;  /* 0x000000ffff147224 */ /* 0x000fce00078e0006 */
.L_x_474:
[----:B------:R-:W-:Y:S05]  /*2270*/  BSYNC.RECONVERGENT B3 ;  /* 0x0000000000037941 */ /* 0x000fea0003800200 */
.L_x_472:
[----:B------:R-:W-:Y:S02]  /*2280*/  IMAD.MOV.U32 R6, RZ, RZ, R0 ;  /* 0x000000ffff067224 */ /* 0x000fe400078e0000 */
[----:B------:R-:W-:-:S04]  /*2290*/  IMAD.MOV.U32 R7, RZ, RZ, 0x0 ;  /* 0x00000000ff077424 */ /* 0x000fc800078e00ff */
[----:B------:R-:W-:Y:S05]  /*22a0*/  RET.REL.NODEC R6 `(_Z11_erfcinv_64iPdS_) ;  /* 0xffffffdc06547950 */ /* 0x000fea0003c3ffff */
        .weak           $__internal_21_$__cuda_sm20_drsqrt_f64_slowpath_v2
        .type           $__internal_21_$__cuda_sm20_drsqrt_f64_slowpath_v2,@function
        .size           $__internal_21_$__cuda_sm20_drsqrt_f64_slowpath_v2,(.L_x_639 - $__internal_21_$__cuda_sm20_drsqrt_f64_slowpath_v2)
$__internal_21_$__cuda_sm20_drsqrt_f64_slowpath_v2:
[----:B------:R-:W-:Y:S01]  /*22b0*/  DSETP.NEU.AND P0, PT, R6, RZ, PT ;  /* 0x000000ff0600722a */ /* 0x000fe20003f0d000 */
[----:B------:R-:W-:Y:S01]  /*22c0*/  BSSY.RECONVERGENT B3, `(.L_x_477) ;  /* 0x000001c000037945 */ /* 0x000fe20003800200 */
[----:B------:R-:W-:-:S12]  /*22d0*/  LOP3.LUT R8, R7, 0x80000000, RZ, 0xc0, !PT ;  /* 0x8000000007087812 */ /* 0x000fd800078ec0ff */
[----:B------:R-:W-:Y:S05]  /*22e0*/  @!P0 BRA `(.L_x_478) ;  /* 0x00000000005c8947 */ /* 0x000fea0003800000 */
[----:B------:R-:W-:-:S14]  /*22f0*/  DSETP.GTU.AND P0, PT, |R6|, +INF , PT ;  /* 0x7ff000000600742a */ /* 0x000fdc0003f0c200 */
[----:B------:R-:W-:Y:S05]  /*2300*/  @P0 BRA `(.L_x_479) ;  /* 0x00000000004c0947 */ /* 0x000fea0003800000 */
[----:B------:R-:W-:-:S13]  /*2310*/  ISETP.NE.AND P0, PT, R8, RZ, PT ;  /* 0x000000ff0800720c */ /* 0x000fda0003f05270 */
[----:B------:R-:W-:Y:S01]  /*2320*/  @P0 MOV R8, 0x0 ;  /* 0x0000000000080802 */ /* 0x000fe20000000f00 */
[----:B------:R-:W-:Y:S01]  /*2330*/  @P0 IMAD.MOV.U32 R9, RZ, RZ, -0x80000 ;  /* 0xfff80000ff090424 */ /* 0x000fe200078e00ff */
[----:B------:R-:W-:Y:S06]  /*2340*/  @P0 BRA `(.L_x_480) ;  /* 0x00000000004c0947 */ /* 0x000fec0003800000 */
[----:B------:R-:W-:-:S14]  /*2350*/  DSETP.NEU.AND P0, PT, |R6|, +INF , PT ;  /* 0x7ff000000600742a */ /* 0x000fdc0003f0d200 */
[----:B------:R-:W-:Y:S01]  /*2360*/  @!P0 CS2R R8, SRZ ;  /* 0x0000000000088805 */ /* 0x000fe2000001ff00 */
[----:B------:R-:W-:Y:S06]  /*2370*/  @!P0 BRA `(.L_x_480) ;  /* 0x0000000000408947 */ /* 0x000fec0003800000 */
[----:B------:R-:W-:Y:S01]  /*2380*/  DMUL R6, R6, 1.80143985094819840000e+16 ;  /* 0x4350000006067828 */ /* 0x000fe20000000000 */
[----:B------:R-:W-:Y:S02]  /*2390*/  IMAD.MOV.U32 R8, RZ, RZ, RZ ;  /* 0x000000ffff087224 */ /* 0x000fe400078e00ff */
[----:B------:R-:W-:Y:S02]  /*23a0*/  IMAD.MOV.U32 R18, RZ, RZ, 0x0 ;  /* 0x00000000ff127424 */ /* 0x000fe400078e00ff */
[----:B------:R-:W-:Y:S01]  /*23b0*/  IMAD.MOV.U32 R19, RZ, RZ, 0x3fd80000 ;  /* 0x3fd80000ff137424 */ /* 0x000fe200078e00ff */
[----:B------:R-:W0:Y:S02]  /*23c0*/  MUFU.RSQ64H R9, R7 ;  /* 0x0000000700097308 */ /* 0x000e240000001c00 */
[----:B0-----:R-:W-:-:S08]  /*23d0*/  DMUL R10, R8, R8 ;  /* 0x00000008080a7228 */ /* 0x001fd00000000000 */
[----:B------:R-:W-:-:S08]  /*23e0*/  DFMA R10, R6, -R10, 1 ;  /* 0x3ff00000060a742b */ /* 0x000fd0000000080a */
[----:B------:R-:W-:Y:S02]  /*23f0*/  DFMA R18, R10, R18, 0.5 ;  /* 0x3fe000000a12742b */ /* 0x000fe40000000012 */
[----:B------:R-:W-:-:S08]  /*2400*/  DMUL R10, R8, R10 ;  /* 0x0000000a080a7228 */ /* 0x000fd00000000000 */
[----:B------:R-:W-:-:S08]  /*2410*/  DFMA R8, R18, R10, R8 ;  /* 0x0000000a1208722b */ /* 0x000fd00000000008 */
[----:B------:R-:W-:Y:S01]  /*2420*/  DMUL R8, R8, 134217728 ;  /* 0x41a0000008087828 */ /* 0x000fe20000000000 */
[----:B------:R-:W-:Y:S10]  /*2430*/  BRA `(.L_x_480) ;  /* 0x0000000000107947 */ /* 0x000ff40003800000 */
.L_x_479:
[----:B------:R-:W-:Y:S01]  /*2440*/  DADD R8, R6, R6 ;  /* 0x0000000006087229 */ /* 0x000fe20000000006 */
[----:B------:R-:W-:Y:S10]  /*2450*/  BRA `(.L_x_480) ;  /* 0x0000000000087947 */ /* 0x000ff40003800000 */
.L_x_478:
[----:B------:R-:W-:Y:S01]  /*2460*/  LOP3.LUT R9, R8, 0x7ff00000, RZ, 0xfc, !PT ;  /* 0x7ff0000008097812 */ /* 0x000fe200078efcff */
[----:B------:R-:W-:-:S07]  /*2470*/  IMAD.MOV.U32 R8, RZ, RZ, RZ ;  /* 0x000000ffff087224 */ /* 0x000fce00078e00ff */
.L_x_480:
[----:B------:R-:W-:Y:S05]  /*2480*/  BSYNC.RECONVERGENT B3 ;  /* 0x0000000000037941 */ /* 0x000fea0003800200 */
.L_x_477:
[----:B------:R-:W-:Y:S02]  /*2490*/  IMAD.MOV.U32 R6, RZ, RZ, R0 ;  /* 0x000000ffff067224 */ /* 0x000fe400078e0000 */
[----:B------:R-:W-:-:S04]  /*24a0*/  IMAD.MOV.U32 R7, RZ, RZ, 0x0 ;  /* 0x00000000ff077424 */ /* 0x000fc800078e00ff */
[----:B------:R-:W-:Y:S05]  /*24b0*/  RET.REL.NODEC R6 `(_Z11_erfcinv_64iPdS_) ;  /* 0xffffffd806d07950 */ /* 0x000fea0003c3ffff */
.L_x_481:
        /* <DEDUP_REMOVED lines=12> */
.L_x_639:


//--------------------- .text._Z11_erfcinv_32iPfS_ --------------------------
	.section	.text._Z11_erfcinv_32iPfS_,"ax",@progbits
	.align	128
        .global         _Z11_erfcinv_32iPfS_
        .type           _Z11_erfcinv_32iPfS_,@function
        .size           _Z11_erfcinv_32iPfS_,(.L_x_718 - _Z11_erfcinv_32iPfS_)
        .other          _Z11_erfcinv_32iPfS_,@"STO_CUDA_ENTRY STV_DEFAULT"
_Z11_erfcinv_32iPfS_:
.text._Z11_erfcinv_32iPfS_:
        /* <DEDUP_REMOVED lines=14> */
.L_x_485:
[----:B01----:R-:W-:-:S06]  /*00e0*/  IMAD.WIDE R10, R7, 0x4, R2 ;  /* 0x00000004070a7825 */ /* 0x003fcc00078e0202 */
[----:B--2---:R-:W2:Y:S01]  /*00f0*/  LDG.E R10, desc[UR6][R10.64] ;  /* 0x000000060a0a7981 */ /* 0x004ea2000c1e1900 */
[-C--:B------:R-:W-:Y:S01]  /*0100*/  MOV R9, R7.reuse ;  /* 0x0000000700097202 */ /* 0x080fe20000000f00 */
[----:B------:R-:W-:Y:S01]  /*0110*/  BSSY.RECONVERGENT B0, `(.L_x_482) ;  /* 0x000002a000007945 */ /* 0x000fe20003800200 */
[----:B------:R-:W-:-:S04]  /*0120*/  IADD3 R7, PT, PT, R0, R7, RZ ;  /* 0x0000000700077210 */ /* 0x000fc80007ffe0ff */
[----:B----4-:R-:W-:Y:S02]  /*0130*/  ISETP.GE.AND P1, PT, R7, UR5, PT ;  /* 0x0000000507007c0c */ /* 0x010fe4000bf26270 */
[C---:B--2---:R-:W-:Y:S01]  /*0140*/  FSETP.GTU.AND P0, PT, R10.reuse, 1.996600031852722168, PT ;  /* 0x3fff90970a00780b */ /* 0x044fe20003f0c000 */
[----:B------:R-:W-:-:S03]  /*0150*/  FADD R13, -R10, 2 ;  /* 0x400000000a0d7421 */ /* 0x000fc60000000100 */
[----:B------:R-:W-:-:S13]  /*0160*/  FSETP.LTU.OR P0, PT, R10, 0.0034000000450760126114, P0 ;  /* 0x3b5ed2890a00780b */ /* 0x000fda0000709400 */
[----:B------:R-:W-:Y:S05]  /*0170*/  @P0 BRA `(.L_x_483) ;  /* 0x0000000000380947 */ /* 0x000fea0003800000 */
[----:B------:R-:W-:Y:S01]  /*0180*/  FMUL R6, R10, R13 ;  /* 0x0000000d0a067220 */ /* 0x000fe20000400000 */
[----:B------:R-:W-:-:S05]  /*0190*/  HFMA2 R11, -RZ, RZ, 0.1177978515625, 952 ;  /* 0x2f8a6370ff0b7431 */ /* 0x000fca00000001ff */
[----:B------:R-:W0:Y:S02]  /*01a0*/  MUFU.LG2 R6, R6 ;  /* 0x0000000600067308 */ /* 0x000e240000000c00 */
[----:B0-----:R-:W-:-:S04]  /*01b0*/  FFMA R11, R6, R11, 9.4274286155382469587e-09 ;  /* 0x3221f645060b7423 */ /* 0x001fc8000000000b */
        /* <DEDUP_REMOVED lines=8> */
[----:B------:R-:W-:Y:S01]  /*0240*/  FFMA R11, -R10, R11, R11 ;  /* 0x0000000b0a0b7223 */ /* 0x000fe2000000010b */
[----:B------:R-:W-:Y:S06]  /*0250*/  BRA `(.L_x_484) ;  /* 0x0000000000547947 */ /* 0x000fec0003800000 */
.L_x_483:
[----:B------:R-:W-:-:S04]  /*0260*/  FSETP.GT.AND P0, PT, R10, 1, PT ;  /* 0x3f8000000a00780b */ /* 0x000fc80003f04000 */
[----:B------:R-:W-:Y:S02]  /*0270*/  FSEL R6, R13, R10, P0 ;  /* 0x0000000a0d067208 */ /* 0x000fe40000000000 */
[----:B------:R-:W-:Y:S02]  /*0280*/  MOV R10, 0x427c73f1 ;  /* 0x427c73f1000a7802 */ /* 0x000fe40000000f00 */
[----:B------:R-:W-:-:S13]  /*0290*/  FSETP.GEU.AND P2, PT, |R6|, 1.175494350822287508e-38, PT ;  /* 0x008000000600780b */ /* 0x000fda0003f4e200 */
[----:B------:R-:W-:-:S04]  /*02a0*/  @!P2 FMUL R6, R6, 16777216 ;  /* 0x4b8000000606a820 */ /* 0x000fc80000400000 */
[----:B------:R-:W0:Y:S02]  /*02b0*/  MUFU.LG2 R8, R6 ;  /* 0x0000000600087308 */ /* 0x000e240000000c00 */
[----:B0-----:R-:W-:-:S06]  /*02c0*/  @!P2 FADD R8, R8, -24 ;  /* 0xc1c000000808a421 */ /* 0x001fcc0000000000 */
[----:B------:R-:W0:Y:S01]  /*02d0*/  MUFU.RSQ R11, -R8 ;  /* 0x80000008000b7308 */ /* 0x000e220000001400 */
[C---:B------:R-:W-:Y:S01]  /*02e0*/  FSETP.NEU.AND P2, PT, R8.reuse, -INF , PT ;  /* 0xff8000000800780b */ /* 0x040fe20003f4d000 */
[----:B0-----:R-:W-:Y:S01]  /*02f0*/  FFMA R10, R11, -R10, 127.48468780517578125 ;  /* 0x42fef8290b0a7423 */ /* 0x001fe2000000080a */
[----:B------:R-:W-:-:S03]  /*0300*/  FMUL R12, R8, -R11 ;  /* 0x8000000b080c7220 */ /* 0x000fc60000400000 */
[C---:B------:R-:W-:Y:S02]  /*0310*/  FFMA R10, R11.reuse, R10, -114.105682373046875 ;  /* 0xc2e4361c0b0a7423 */ /* 0x040fe4000000000a */
[----:B------:R-:W-:Y:S02]  /*0320*/  FSEL R12, R12, +INF , P2 ;  /* 0x7f8000000c0c7808 */ /* 0x000fe40001000000 */
[C---:B------:R-:W-:Y:S02]  /*0330*/  FFMA R10, R11.reuse, R10, 60.325786590576171875 ;  /* 0x42714d9b0b0a7423 */ /* 0x040fe4000000000a */
[----:B------:R-:W-:Y:S02]  /*0340*/  FSEL R13, -R12, R12, P0 ;  /* 0x0000000c0c0d7208 */ /* 0x000fe40000000100 */
[----:B------:R-:W-:-:S04]  /*0350*/  FFMA R10, R11, R10, -21.789892196655273438 ;  /* 0xc1ae51b30b0a7423 */ /* 0x000fc8000000000a */
[----:B------:R-:W-:-:S04]  /*0360*/  FFMA R10, R11, R10, 6.4674091339111328125 ;  /* 0x40cef5040b0a7423 */ /* 0x000fc8000000000a */
[----:B------:R-:W-:-:S04]  /*0370*/  FFMA R10, R11, R10, -1.8329473733901977539 ;  /* 0xbfea9e050b0a7423 */ /* 0x000fc8000000000a */
[----:B------:R-:W-:-:S04]  /*0380*/  FFMA R10, R11, R10, -0.030327774584293365479 ;  /* 0xbcf871f40b0a7423 */ /* 0x000fc8000000000a */
[----:B------:R-:W-:-:S04]  /*0390*/  FFMA R10, R11, R10, 0.8328774571418762207 ;  /* 0x3f5537750b0a7423 */ /* 0x000fc8000000000a */
[----:B------:R-:W-:-:S07]  /*03a0*/  FMUL R11, R10, R13 ;  /* 0x0000000d0a0b7220 */ /* 0x000fce0000400000 */
.L_x_484:
[----:B------:R-:W-:Y:S05]  /*03b0*/  BSYNC.RECONVERGENT B0 ;  /* 0x0000000000007941 */ /* 0x000fea0003800200 */
.L_x_482:
[----:B---3--:R-:W-:-:S05]  /*03c0*/  IMAD.WIDE R8, R9, 0x4, R4 ;  /* 0x0000000409087825 */ /* 0x008fca00078e0204 */
[----:B------:R1:W-:Y:S01]  /*03d0*/  STG.E desc[UR6][R8.64], R11 ;  /* 0x0000000b08007986 */ /* 0x0003e2000c101906 */
[----:B------:R-:W-:Y:S05]  /*03e0*/  @!P1 BRA `(.L_x_485) ;  /* 0xfffffffc003c9947 */ /* 0x000fea000383ffff */
[----:B------:R-:W-:Y:S05]  /*03f0*/  EXIT ;  /* 0x000000000000794d */ /* 0x000fea0003800000 */
.L_x_486:
        /* <DEDUP_REMOVED lines=16> */
.L_x_718:


//--------------------- .text._Z8_erfc_64iPdS_    --------------------------
	.section	.text._Z8_erfc_64iPdS_,"ax",@progbits
	.align	128
        .global         _Z8_erfc_64iPdS_
        .type           _Z8_erfc_64iPdS_,@function
        .size           _Z8_erfc_64iPdS_,(.L_x_719 - _Z8_erfc_64iPdS_)
        .other          _Z8_erfc_64iPdS_,@"STO_CUDA_ENTRY STV_DEFAULT"
_Z8_erfc_64iPdS_:
.text._Z8_erfc_64iPdS_:
        /* <DEDUP_REMOVED lines=14> */
.L_x_490:
[----:B01----:R-:W-:-:S06]  /*00e0*/  IMAD.WIDE R8, R0, 0x8, R4 ;  /* 0x0000000800087825 */ /* 0x003fcc00078e0204 */
[----:B--2---:R-:W2:Y:S01]  /*00f0*/  LDG.E.64 R8, desc[UR6][R8.64] ;  /* 0x0000000608087981 */ /* 0x004ea2000c1e1b00 */
[--C-:B------:R-:W-:Y:S01]  /*0100*/  IMAD.MOV.U32 R2, RZ, RZ, R0.reuse ;  /* 0x000000ffff027224 */ /* 0x100fe200078e0000 */
[----:B------:R-:W-:Y:S01]  /*0110*/  BSSY.RECONVERGENT B0, `(.L_x_487) ;  /* 0x00000a9000007945 */ /* 0x000fe20003800200 */
[----:B------:R-:W-:-:S05]  /*0120*/  IMAD.IADD R0, R3, 0x1, R0 ;  /* 0x0000000103007824 */ /* 0x000fca00078e0200 */
[----:B----4-:R-:W-:Y:S02]  /*0130*/  ISETP.GE.AND P0, PT, R0, UR8, PT ;  /* 0x0000000800007c0c */ /* 0x010fe4000bf06270 */
[----:B--2---:R-:W-:-:S04]  /*0140*/  LOP3.LUT R21, R9, 0x7fffffff, RZ, 0xc0, !PT ;  /* 0x7fffffff09157812 */ /* 0x004fc800078ec0ff */
        /* <DEDUP_REMOVED lines=156> */
.L_x_488:
        /* <DEDUP_REMOVED lines=9> */
.L_x_489:
[----:B------:R-:W-:Y:S05]  /*0ba0*/  BSYNC.RECONVERGENT B0 ;  /* 0x0000000000007941 */ /* 0x000fea0003800200 */
.L_x_487:
[----:B---3--:R-:W-:-:S05]  /*0bb0*/  IMAD.WIDE R10, R2, 0x8, R6 ;  /* 0x00000008020a7825 */ /* 0x008fca00078e0206 */
[----:B------:R1:W-:Y:S01]  /*0bc0*/  STG.E.64 desc[UR6][R10.64], R8 ;  /* 0x000000080a007986 */ /* 0x0003e2000c101b06 */
[----:B------:R-:W-:Y:S05]  /*0bd0*/  @!P0 BRA `(.L_x_490) ;  /* 0xfffffff400408947 */ /* 0x000fea000383ffff */
[----:B------:R-:W-:Y:S05]  /*0be0*/  EXIT ;  /* 0x000000000000794d */ /* 0x000fea0003800000 */
.L_x_491:
        /* <DEDUP_REMOVED lines=9> */
.L_x_719:


//--------------------- .text._Z8_erfc_32iPfS_    --------------------------
	.section	.text._Z8_erfc_32iPfS_,"ax",@progbits
	.align	128
        .global         _Z8_erfc_32iPfS_
        .type           _Z8_erfc_32iPfS_,@function
        .size           _Z8_erfc_32iPfS_,(.L_x_720 - _Z8_erfc_32iPfS_)
        .other          _Z8_erfc_32iPfS_,@"STO_CUDA_ENTRY STV_DEFAULT"
_Z8_erfc_32iPfS_:
.text._Z8_erfc_32iPfS_:
        /* <DEDUP_REMOVED lines=13> */
.L_x_492:
[----:B01----:R-:W-:-:S05]  /*00d0*/  IMAD.WIDE R10, R7, 0x4, R2 ;  /* 0x00000004070a7825 */ /* 0x003fca00078e0202 */
[----:B--2---:R-:W2:Y:S01]  /*00e0*/  LDG.E R6, desc[UR6][R10.64] ;  /* 0x000000060a067981 */ /* 0x004ea2000c1e1900 */
[----:B------:R-:W-:Y:S02]  /*00f0*/  HFMA2 R17, -RZ, RZ, 0.80126953125, -0.00891876220703125 ;  /* 0x3a69a091ff117431 */ /* 0x000fe400000001ff */
[C---:B--2---:R-:W-:Y:S01]  /*0100*/  FADD R12, |R6|.reuse, 4 ;  /* 0x40800000060c7421 */ /* 0x044fe20000000200 */
[C---:B------:R-:W-:Y:S01]  /*0110*/  FADD R8, |R6|.reuse, -4 ;  /* 0xc080000006087421 */ /* 0x040fe20000000200 */
[C---:B------:R-:W-:Y:S01]  /*0120*/  FMUL R9, R6.reuse, -R6 ;  /* 0x8000000606097220 */ /* 0x040fe20000400000 */
[----:B------:R-:W-:Y:S01]  /*0130*/  FSETP.GEU.AND P1, PT, R6, RZ, PT ;  /* 0x000000ff0600720b */ /* 0x000fe20003f2e000 */
[----:B------:R-:W0:Y:S02]  /*0140*/  MUFU.RCP R13, R12 ;  /* 0x0000000c000d7308 */ /* 0x000e240000001000 */
[----:B------:R-:W-:-:S06]  /*0150*/  FMUL R14, R9, 1.4426950216293334961 ;  /* 0x3fb8aa3b090e7820 */ /* 0x000fcc0000400000 */
[----:B------:R-:W1:Y:S01]  /*0160*/  FRND.TRUNC R14, R14 ;  /* 0x0000000e000e7307 */ /* 0x000e62000020d000 */
[----:B0-----:R-:W-:-:S04]  /*0170*/  FMUL R8, R8, R13 ;  /* 0x0000000d08087220 */ /* 0x001fc80000400000 */
[----:B------:R-:W-:Y:S01]  /*0180*/  FADD R15, R8, 1 ;  /* 0x3f800000080f7421 */ /* 0x000fe20000000000 */
[----:B-1----:R-:W-:-:S03]  /*0190*/  FSETP.GT.AND P0, PT, |R14|, 126, PT ;  /* 0x42fc00000e00780b */ /* 0x002fc60003f04200 */
[----:B------:R-:W-:-:S04]  /*01a0*/  FFMA R15, R15, -4, |R6| ;  /* 0xc08000000f0f7823 */ /* 0x000fc80000000406 */
[----:B------:R-:W-:-:S04]  /*01b0*/  FFMA R15, |R6|, -R8, R15 ;  /* 0x80000008060f7223 */ /* 0x000fc8000000020f */
[----:B------:R-:W-:Y:S01]  /*01c0*/  FFMA R8, R13, R15, R8 ;  /* 0x0000000f0d087223 */ /* 0x000fe20000000008 */
[----:B------:R-:W-:Y:S01]  /*01d0*/  HFMA2 R15, -RZ, RZ, 2, 0 ;  /* 0x40000000ff0f7431 */ /* 0x000fe200000001ff */
[----:B------:R-:W-:Y:S02]  /*01e0*/  MOV R13, 0x42fc0000 ;  /* 0x42fc0000000d7802 */ /* 0x000fe40000000f00 */
[C---:B------:R-:W-:Y:S02]  /*01f0*/  FFMA R11, R8.reuse, R17, 0.0070457882247865200043 ;  /* 0x3be6e05b080b7423 */ /* 0x040fe40000000011 */
[----:B------:R-:W-:Y:S02]  /*0200*/  LOP3.LUT R13, R13, 0x80000000, R14, 0xb8, !PT ;  /* 0x800000000d0d7812 */ /* 0x000fe400078eb80e */
[----:B------:R-:W-:Y:S02]  /*0210*/  FFMA R11, R8, R11, -0.015866896137595176697 ;  /* 0xbc81fb4b080b7423 */ /* 0x000fe4000000000b */
[----:B------:R-:W-:Y:S01]  /*0220*/  FSEL R14, R13, R14, P0 ;  /* 0x0000000e0d0e7208 */ /* 0x000fe20000000000 */
[----:B------:R-:W-:Y:S01]  /*0230*/  FFMA R10, |R6|, R15, 1 ;  /* 0x3f800000060a7423 */ /* 0x000fe2000000020f */
[----:B------:R-:W-:Y:S01]  /*0240*/  FFMA R11, R8, R11, 0.036429625004529953003 ;  /* 0x3d15373b080b7423 */ /* 0x000fe2000000000b */
[----:B------:R-:W-:-:S02]  /*0250*/  FSETP.GT.AND P0, PT, |R6|, 10.05500030517578125, PT ;  /* 0x4120e1480600780b */ /* 0x000fc40003f04200 */
[--C-:B------:R-:W-:Y:S01]  /*0260*/  FFMA R13, R14, -0.69314718246459960938, R9.reuse ;  /* 0xbf3172180e0d7823 */ /* 0x100fe20000000009 */
[----:B------:R-:W-:Y:S01]  /*0270*/  FFMA R11, R8, R11, -0.066643431782722473145 ;  /* 0xbd887c5a080b7423 */ /* 0x000fe2000000000b */
[----:B------:R-:W0:Y:S01]  /*0280*/  MUFU.RCP R10, R10 ;  /* 0x0000000a000a7308 */ /* 0x000e220000001000 */
[----:B------:R-:W-:Y:S01]  /*0290*/  FFMA R9, -|R6|, |R6|, -R9 ;  /* 0x4000000606097223 */ /* 0x000fe20000000b09 */
[----:B------:R-:W-:Y:S01]  /*02a0*/  FFMA R13, R14, 1.9046542121259335545e-09, R13 ;  /* 0x3102e3080e0d7823 */ /* 0x000fe2000000000d */
[----:B------:R-:W-:Y:S01]  /*02b0*/  FFMA R11, R8, R11, 0.093814529478549957275 ;  /* 0x3dc021d5080b7423 */ /* 0x000fe2000000000b */
[----:B------:R-:W-:Y:S02]  /*02c0*/  FADD R14, R14, 12583039 ;  /* 0x4b40007f0e0e7421 */ /* 0x000fe40000000000 */
[----:B------:R-:W-:Y:S01]  /*02d0*/  FMUL R12, R13, 1.4426950216293334961 ;  /* 0x3fb8aa3b0d0c7820 */ /* 0x000fe20000400000 */
[----:B------:R-:W-:Y:S02]  /*02e0*/  FFMA R11, R8, R11, -0.10099056363105773926 ;  /* 0xbdced424080b7423 */ /* 0x000fe4000000000b */
[----:B------:R-:W-:Y:S01]  /*02f0*/  SHF.L.U32 R14, R14, 0x17, RZ ;  /* 0x000000170e0e7819 */ /* 0x000fe200000006ff */
[----:B------:R-:W1:Y:S01]  /*0300*/  MUFU.EX2 R15, R12 ;  /* 0x0000000c000f7308 */ /* 0x000e620000000800 */
[----:B------:R-:W-:-:S04]  /*0310*/  FFMA R11, R8, R11, 0.06809400022029876709 ;  /* 0x3d8b74de080b7423 */ /* 0x000fc8000000000b */
[----:B------:R-:W-:-:S04]  /*0320*/  FFMA R11, R8, R11, 0.015377387404441833496 ;  /* 0x3c7bf170080b7423 */ /* 0x000fc8000000000b */
[----:B------:R-:W-:-:S04]  /*0330*/  FFMA R11, R8, R11, -0.1396210789680480957 ;  /* 0xbe0ef8d4080b7423 */ /* 0x000fc8000000000b */
[----:B------:R-:W-:-:S04]  /*0340*/  FFMA R11, R8, R11, 1.232995152473449707 ;  /* 0x3f9dd2c9080b7423 */ /* 0x000fc8000000000b */
[----:B0-----:R-:W-:Y:S01]  /*0350*/  FMUL R13, R11, R10 ;  /* 0x0000000a0b0d7220 */ /* 0x001fe20000400000 */
[----:B-1----:R-:W-:-:S03]  /*0360*/  FMUL R14, R14, R15 ;  /* 0x0000000f0e0e7220 */ /* 0x002fc60000400000 */
[----:B------:R-:W-:Y:S01]  /*0370*/  FMUL R8, R13, -2 ;  /* 0xc00000000d087820 */ /* 0x000fe20000400000 */
[----:B------:R-:W-:-:S03]  /*0380*/  FFMA R9, R14, R9, R14 ;  /* 0x000000090e097223 */ /* 0x000fc6000000000e */
[----:B------:R-:W-:-:S04]  /*0390*/  FFMA R8, |R6|, R8, R11 ;  /* 0x0000000806087223 */ /* 0x000fc8000000020b */
[----:B------:R-:W-:-:S04]  /*03a0*/  FADD R8, -R13, R8 ;  /* 0x000000080d087221 */ /* 0x000fc80000000100 */
[----:B------:R-:W-:-:S04]  /*03b0*/  FFMA R8, R10, R8, R13 ;  /* 0x000000080a087223 */ /* 0x000fc8000000000d */
[----:B------:R-:W-:-:S05]  /*03c0*/  FMUL R8, R8, R9 ;  /* 0x0000000908087220 */ /* 0x000fca0000400000 */
[----:B------:R-:W-:Y:S01]  /*03d0*/  FSEL R11, R8, RZ, !P0 ;  /* 0x000000ff080b7208 */ /* 0x000fe20004000000 */
[----:B---3--:R-:W-:Y:S01]  /*03e0*/  IMAD.WIDE R8, R7, 0x4, R4 ;  /* 0x0000000407087825 */ /* 0x008fe200078e0204 */
[----:B------:R-:W-:-:S03]  /*03f0*/  IADD3 R7, PT, PT, R0, R7, RZ ;  /* 0x0000000700077210 */ /* 0x000fc60007ffe0ff */
[----:B------:R-:W-:Y:S01]  /*0400*/  @!P1 FADD R11, -R11, 2 ;  /* 0x400000000b0b9421 */ /* 0x000fe20000000100 */
[----:B------:R-:W-:-:S04]  /*0410*/  ISETP.GE.AND P0, PT, R7, UR5, PT ;  /* 0x0000000507007c0c */ /* 0x000fc8000bf06270 */
[----:B------:R1:W-:Y:S09]  /*0420*/  STG.E desc[UR6][R8.64], R11 ;  /* 0x0000000b08007986 */ /* 0x0003f2000c101906 */
[----:B------:R-:W-:Y:S05]  /*0430*/  @!P0 BRA `(.L_x_492) ;  /* 0xfffffffc00248947 */ /* 0x000fea000383ffff */
[----:B------:R-:W-:Y:S05]  /*0440*/  EXIT ;  /* 0x000000000000794d */ /* 0x000fea0003800000 */
.L_x_493:
        /* <DEDUP_REMOVED lines=11> */
.L_x_720:


//--------------------- .text._Z7_erf_64iPdS_     --------------------------
	.section	.text._Z7_erf_64iPdS_,"ax",@progbits
	.align	128
        .global         _Z7_erf_64iPdS_
        .type           _Z7_erf_64iPdS_,@function
        .size           _Z7_erf_64iPdS_,(.L_x_721 - _Z7_erf_64iPdS_)
        .other          _Z7_erf_64iPdS_,@"STO_CUDA_ENTRY STV_DEFAULT"
_Z7_erf_64iPdS_:
.text._Z7_erf_64iPdS_:
        /* <DEDUP_REMOVED lines=13> */
.L_x_494:
[----:B0-----:R-:W-:-:S06]  /*00d0*/  IMAD.WIDE R6, R9, 0x8, R2 ;  /* 0x0000000809067825 */ /* 0x001fcc00078e0202 */
[----:B--2---:R-:W2:Y:S01]  /*00e0*/  LDG.E.64 R6, desc[UR6][R6.64] ;  /* 0x0000000606067981 */ /* 0x004ea2000c1e1b00 */
[----:B------:R-:W-:Y:S01]  /*00f0*/  HFMA2 R10, -RZ, RZ, -232.75, -52192 ;  /* 0xdb46fa5fff0a7431 */ /* 0x000fe200000001ff */
[----:B------:R-:W-:Y:S01]  /*0100*/  MOV R11, 0x3d47088f ;  /* 0x3d47088f000b7802 */ /* 0x000fe20000000f00 */
[----:B------:R-:W-:Y:S01]  /*0110*/  UMOV UR8, 0xfba6f279 ;  /* 0xfba6f27900087882 */ /* 0x000fe20000000000 */
[----:B------:R-:W-:Y:S01]  /*0120*/  UMOV UR9, 0x3cf0679a ;  /* 0x3cf0679a00097882 */ /* 0x000fe20000000000 */
[----:B------:R-:W-:Y:S01]  /*0130*/  IMAD.MOV.U32 R16, RZ, RZ, -0x7649667 ;  /* 0xf89b6999ff107424 */ /* 0x000fe200078e00ff */
[----:B------:R-:W-:Y:S02]  /*0140*/  MOV R17, 0x3e928a27 ;  /* 0x3e928a2700117802 */ /* 0x000fe40000000f00 */
[----:B--2---:R-:W-:Y:S01]  /*0150*/  DFMA R10, |R6|, -UR8, R10 ;  /* 0x80000008060a7c2b */ /* 0x004fe2000800020a */
[----:B------:R-:W-:Y:S01]  /*0160*/  UMOV UR8, 0xb976a9b2 ;  /* 0xb976a9b200087882 */ /* 0x000fe20000000000 */
[----:B------:R-:W-:-:S06]  /*0170*/  UMOV UR9, 0x3d8df9f9 ;  /* 0x3d8df9f900097882 */ /* 0x000fcc0000000000 */
[----:B------:R-:W-:Y:S01]  /*0180*/  DFMA R10, |R6|, R10, -UR8 ;  /* 0x80000008060a7e2b */ /* 0x000fe2000800020a */
[----:B------:R-:W-:Y:S01]  /*0190*/  UMOV UR8, 0x590cc332 ;  /* 0x590cc33200087882 */ /* 0x000fe20000000000 */
[----:B------:R-:W-:-:S06]  /*01a0*/  UMOV UR9, 0x3dc7f1f5 ;  /* 0x3dc7f1f500097882 */ /* 0x000fcc0000000000 */
[----:B------:R-:W-:Y:S01]  /*01b0*/  DFMA R10, |R6|, R10, UR8 ;  /* 0x00000008060a7e2b */ /* 0x000fe2000800020a */
        /* <DEDUP_REMOVED lines=62> */
[----:B------:R-:W-:-:S06]  /*05a0*/  DFMA R14, |R6|, R12, |R6| ;  /* 0x0000000c060e722b */ /* 0x000fcc0000000606 */
[----:B------:R-:W0:Y:S02]  /*05b0*/  F2F.F32.F64 R8, R14 ;  /* 0x0000000e00087310 */ /* 0x000e240000301000 */
[----:B0-----:R-:W-:-:S06]  /*05c0*/  FMUL R8, R8, -1.4426950216293334961 ;  /* 0xbfb8aa3b08087820 */ /* 0x001fcc0000400000 */
[----:B------:R-:W0:Y:S08]  /*05d0*/  FRND R8, R8 ;  /* 0x0000000800087307 */ /* 0x000e300000201000 */
[----:B0-----:R0:W1:Y:S08]  /*05e0*/  F2F.F64.F32 R10, R8 ;  /* 0x00000008000a7310 */ /* 0x0010700000201800 */
[----:B0-----:R-:W0:Y:S01]  /*05f0*/  MUFU.EX2 R8, R8 ;  /* 0x0000000800087308 */ /* 0x001e220000000800 */
[--C-:B-1----:R-:W-:Y:S01]  /*0600*/  DFMA R10, R10, -UR8, -R14.reuse ;  /* 0x800000080a0a7c2b */ /* 0x102fe2000800080e */
[----:B------:R-:W-:Y:S01]  /*0610*/  UMOV UR8, 0xa4741b81 ;  /* 0xa4741b8100087882 */ /* 0x000fe20000000000 */
[----:B------:R-:W-:Y:S01]  /*0620*/  UMOV UR9, 0x3e5ae904 ;  /* 0x3e5ae90400097882 */ /* 0x000fe20000000000 */
[----:B------:R-:W-:-:S05]  /*0630*/  DADD R14, |R6|, -R14 ;  /* 0x00000000060e7229 */ /* 0x000fca0000000a0e */
[----:B------:R-:W-:Y:S01]  /*0640*/  DFMA R16, R10, UR8, R16 ;  /* 0x000000080a107c2b */ /* 0x000fe20008000010 */
[----:B------:R-:W-:Y:S01]  /*0650*/  UMOV UR8, 0x15ff7e07 ;  /* 0x15ff7e0700087882 */ /* 0x000fe20000000000 */
[----:B------:R-:W-:Y:S01]  /*0660*/  UMOV UR9, 0x3ec71de7 ;  /* 0x3ec71de700097882 */ /* 0x000fe20000000000 */
[----:B------:R-:W-:Y:S01]  /*0670*/  DFMA R14, |R6|, R12, R14 ;  /* 0x0000000c060e722b */ /* 0x000fe2000000020e */
[----:B0-----:R-:W0:Y:S04]  /*0680*/  F2F.F64.F32 R12, R8 ;  /* 0x00000008000c7310 */ /* 0x001e280000201800 */
        /* <DEDUP_REMOVED lines=24> */
[----:B------:R-:W-:-:S04]  /*0810*/  DSETP.GE.AND P0, PT, |R6|, UR8, PT ;  /* 0x0000000806007e2a */ /* 0x000fc8000bf06200 */
[----:B------:R-:W-:-:S08]  /*0820*/  DMUL R16, R10, R16 ;  /* 0x000000100a107228 */ /* 0x000fd00000000000 */
[----:B------:R-:W-:Y:S02]  /*0830*/  DFMA R14, R10, R16, -R14 ;  /* 0x000000100a0e722b */ /* 0x000fe4000000080e */
[----:B0-----:R-:W-:-:S06]  /*0840*/  DADD R16, -R12, 1 ;  /* 0x3ff000000c107429 */ /* 0x001fcc0000000100 */
[----:B------:R-:W-:-:S08]  /*0850*/  DADD R14, R10, R14 ;  /* 0x000000000a0e7229 */ /* 0x000fd0000000000e */
[----:B------:R-:W-:-:S10]  /*0860*/  DFMA R14, -R14, R12, R16 ;  /* 0x0000000c0e0e722b */ /* 0x000fd40000000110 */
[----:B------:R-:W-:Y:S02]  /*0870*/  FSEL R6, R15, 1.875, !P0 ;  /* 0x3ff000000f067808 */ /* 0x000fe40004000000 */
[----:B------:R-:W-:Y:S02]  /*0880*/  FSEL R14, R14, RZ, !P0 ;  /* 0x000000ff0e0e7208 */ /* 0x000fe40004000000 */
[----:B------:R-:W-:Y:S01]  /*0890*/  LOP3.LUT R15, R6, 0x80000000, R7, 0xb8, !PT ;  /* 0x80000000060f7812 */ /* 0x000fe200078eb807 */
[----:B---3--:R-:W-:-:S04]  /*08a0*/  IMAD.WIDE R6, R9, 0x8, R4 ;  /* 0x0000000809067825 */ /* 0x008fc800078e0204 */
[----:B------:R-:W-:Y:S01]  /*08b0*/  IMAD.IADD R9, R0, 0x1, R9 ;  /* 0x0000000100097824 */ /* 0x000fe200078e0209 */
[----:B------:R1:W-:Y:S04]  /*08c0*/  STG.E.64 desc[UR6][R6.64], R14 ;  /* 0x0000000e06007986 */ /* 0x0003e8000c101b06 */
[----:B------:R-:W-:-:S13]  /*08d0*/  ISETP.GE.AND P0, PT, R9, UR5, PT ;  /* 0x0000000509007c0c */ /* 0x000fda000bf06270 */
[----:B-1----:R-:W-:Y:S05]  /*08e0*/  @!P0 BRA `(.L_x_494) ;  /* 0xfffffff400f88947 */ /* 0x002fea000383ffff */
[----:B------:R-:W-:Y:S05]  /*08f0*/  EXIT ;  /* 0x000000000000794d */ /* 0x000fea0003800000 */
.L_x_495:
        /* <DEDUP_REMOVED lines=16> */
.L_x_721:


//--------------------- .text._Z7_erf_32iPfS_     --------------------------
	.section	.text._Z7_erf_32iPfS_,"ax",@progbits
	.align	128
        .global         _Z7_erf_32iPfS_
        .type           _Z7_erf_32iPfS_,@function
        .size           _Z7_erf_32iPfS_,(.L_x_722 - _Z7_erf_32iPfS_)
        .other          _Z7_erf_32iPfS_,@"STO_CUDA_ENTRY STV_DEFAULT"
_Z7_erf_32iPfS_:
.text._Z7_erf_32iPfS_:
        /* <DEDUP_REMOVED lines=14> */
.L_x_496:
[----:B01----:R-:W-:-:S05]  /*00e0*/  IMAD.WIDE R8, R7, 0x4, R2 ;  /* 0x0000000407087825 */ /* 0x003fca00078e0202 */
[----:B--2---:R0:W2:Y:S01]  /*00f0*/  LDG.E R6, desc[UR6][R8.64] ;  /* 0x0000000608067981 */ /* 0x0040a2000c1e1900 */
[----:B------:R-:W-:Y:S02]  /*0100*/  HFMA2 R13, -RZ, RZ, 1.0087890625, -0.000686168670654296875 ;  /* 0x3c09919fff0d7431 */ /* 0x000fe400000001ff */
[----:B------:R-:W-:Y:S02]  /*0110*/  IMAD.MOV.U32 R10, RZ, RZ, 0x38eb4c3a ;  /* 0x38eb4c3aff0a7424 */ /* 0x000fe400078e00ff */
[----:B------:R-:W-:Y:S02]  /*0120*/  IMAD.MOV.U32 R12, RZ, RZ, 0x3aae005b ;  /* 0x3aae005bff0c7424 */ /* 0x000fe400078e00ff */
[----:B------:R-:W-:Y:S01]  /*0130*/  IMAD.MOV.U32 R14, RZ, RZ, 0x3d24d99a ;  /* 0x3d24d99aff0e7424 */ /* 0x000fe200078e00ff */
[----:B0-----:R-:W-:Y:S01]  /*0140*/  MOV R8, 0x3e235519 ;  /* 0x3e23551900087802 */ /* 0x001fe20000000f00 */
[C---:B--2---:R-:W-:Y:S01]  /*0150*/  FMUL R11, R6.reuse, R6 ;  /* 0x00000006060b7220 */ /* 0x044fe20000400000 */
[----:B------:R-:W-:-:S04]  /*0160*/  FSETP.GE.AND P0, PT, |R6|, 1.0029599666595458984, PT ;  /* 0x3f8060fe0600780b */ /* 0x000fc80003f06200 */
[----:B------:R-:W-:Y:S02]  /*0170*/  FSEL R11, |R6|, R11, P0 ;  /* 0x0000000b060b7208 */ /* 0x000fe40000000200 */
[----:B------:R-:W-:Y:S02]  /*0180*/  FSEL R10, R10, 8.4834944573231041431e-05, P0 ;  /* 0x38b1e96a0a0a7808 */ /* 0x000fe40000000000 */
[----:B------:R-:W-:Y:S02]  /*0190*/  FSEL R12, -R12, -0.00082130916416645050049, P0 ;  /* 0xba574d200c0c7808 */ /* 0x000fe40000000100 */
[----:B------:R-:W-:Y:S02]  /*01a0*/  FSEL R13, R13, 0.0052134888246655464172, P0 ;  /* 0x3baad5ea0d0d7808 */ /* 0x000fe40000000000 */
[----:B------:R-:W-:Y:S01]  /*01b0*/  FSEL R9, -R14, -0.026868773624300956726, P0 ;  /* 0xbcdc1be70e097808 */ /* 0x000fe20000000100 */
[----:B------:R-:W-:Y:S01]  /*01c0*/  FFMA R10, R11, R10, R12 ;  /* 0x0000000a0b0a7223 */ /* 0x000fe2000000000c */
[----:B------:R-:W-:-:S03]  /*01d0*/  IMAD.MOV.U32 R12, RZ, RZ, 0x3f69b4f9 ;  /* 0x3f69b4f9ff0c7424 */ /* 0x000fc600078e00ff */
[C---:B------:R-:W-:Y:S01]  /*01e0*/  FFMA R10, R11.reuse, R10, R13 ;  /* 0x0000000a0b0a7223 */ /* 0x040fe2000000000d */
[----:B------:R-:W-:Y:S01]  /*01f0*/  FSEL R13, R8, 0.11284004896879196167, P0 ;  /* 0x3de718af080d7808 */ /* 0x000fe20000000000 */
[----:B------:R-:W-:Y:S02]  /*0200*/  HFMA2 R8, -RZ, RZ, 1.7822265625, 0.000185489654541015625 ;  /* 0x3f210a14ff087431 */ /* 0x000fe400000001ff */
[----:B------:R-:W-:Y:S01]  /*0210*/  FFMA R10, R11, R10, R9 ;  /* 0x0000000a0b0a7223 */ /* 0x000fe20000000009 */
[----:B------:R-:W-:-:S03]  /*0220*/  FSEL R9, R12, -0.37612664699554443359, P0 ;  /* 0xbec093ac0c097808 */ /* 0x000fc60000000000 */
[----:B------:R-:W-:Y:S01]  /*0230*/  FFMA R10, R11, R10, R13 ;  /* 0x0000000a0b0a7223 */ /* 0x000fe2000000000d */
[----:B------:R-:W-:-:S03]  /*0240*/  FSEL R13, R8, 0.12837915122509002686, P0 ;  /* 0x3e0375d3080d7808 */ /* 0x000fc60000000000 */
[C---:B------:R-:W-:Y:S01]  /*0250*/  FFMA R10, R11.reuse, R10, R9 ;  /* 0x0000000a0b0a7223 */ /* 0x040fe20000000009 */
[----:B------:R-:W-:-:S03]  /*0260*/  FSEL R9, -R11, R6, P0 ;  /* 0x000000060b097208 */ /* 0x000fc60000000100 */
[----:B------:R-:W-:-:S04]  /*0270*/  FFMA R10, R11, R10, R13 ;  /* 0x0000000a0b0a7223 */ /* 0x000fc8000000000d */
[----:B------:R-:W-:-:S04]  /*0280*/  FFMA R11, R10, R9, R9 ;  /* 0x000000090a0b7223 */ /* 0x000fc80000000009 */
[----:B------:R-:W0:Y:S02]  /*0290*/  @P0 MUFU.EX2 R8, R11 ;  /* 0x0000000b00080308 */ /* 0x000e240000000800 */
[----:B0-----:R-:W-:Y:S01]  /*02a0*/  @P0 FADD R13, -R8, 1 ;  /* 0x3f800000080d0421 */ /* 0x001fe20000000100 */
[----:B---3--:R-:W-:Y:S01]  /*02b0*/  IMAD.WIDE R8, R7, 0x4, R4 ;  /* 0x0000000407087825 */ /* 0x008fe200078e0204 */
[----:B------:R-:W-:-:S03]  /*02c0*/  IADD3 R7, PT, PT, R0, R7, RZ ;  /* 0x0000000700077210 */ /* 0x000fc60007ffe0ff */
[----:B------:R-:W-:Y:S02]  /*02d0*/  @P0 LOP3.LUT R11, R13, 0x80000000, R6, 0xb8, !PT ;  /* 0x800000000d0b0812 */ /* 0x000fe400078eb806 */
[----:B----4-:R-:W-:-:S03]  /*02e0*/  ISETP.GE.AND P0, PT, R7, UR5, PT ;  /* 0x0000000507007c0c */ /* 0x010fc6000bf06270 */
[----:B------:R1:W-:Y:S10]  /*02f0*/  STG.E desc[UR6][R8.64], R11 ;  /* 0x0000000b08007986 */ /* 0x0003f4000c101906 */
[----:B------:R-:W-:Y:S05]  /*0300*/  @!P0 BRA `(.L_x_496) ;  /* 0xfffffffc00748947 */ /* 0x000fea000383ffff */
[----:B------:R-:W-:Y:S05]  /*0310*/  EXIT ;  /* 0x000000000000794d */ /* 0x000fea0003800000 */
.L_x_497:
        /* <DEDUP_REMOVED lines=14> */
.L_x_722:


//--------------------- .text._Z9_cospi_64iPdS_   --------------------------
	.section	.text._Z9_cospi_64iPdS_,"ax",@progbits
	.align	128
        .global         _Z9_cospi_64iPdS_
        .type           _Z9_cospi_64iPdS_,@function
        .size           _Z9_cospi_64iPdS_,(.L_x_723 - _Z9_cospi_64iPdS_)
        .other          _Z9_cospi_64iPdS_,@"STO_CUDA_ENTRY STV_DEFAULT"
_Z9_cospi_64iPdS_:
.text._Z9_cospi_64iPdS_:
        /* <DEDUP_REMOVED lines=14> */
.L_x_498:
[----:B0-----:R-:W-:-:S06]  /*00e0*/  IMAD.WIDE R4, R27, 0x8, R16 ;  /* 0x000000081b047825 */ /* 0x001fcc00078e0210 */
[----:B--2---:R-:W2:Y:S02]  /*00f0*/  LDG.E.64 R4, desc[UR6][R4.64] ;  /* 0x0000000604047981 */ /* 0x004ea4000c1e1b00 */
[----:B--2---:R-:W-:Y:S01]  /*0100*/  DMUL R22, RZ, R4 ;  /* 0x00000004ff167228 */ /* 0x004fe20000000000 */
[----:B------:R-:W-:-:S05]  /*0110*/  IMAD.SHL.U32 R2, R5, 0x2, RZ ;  /* 0x0000000205027824 */ /* 0x000fca00078e00ff */
[----:B------:R-:W-:-:S04]  /*0120*/  ISETP.GT.U32.AND P0, PT, R2, -0x79800000, PT ;  /* 0x868000000200780c */ /* 0x000fc80003f04070 */
[----:B------:R-:W-:Y:S02]  /*0130*/  FSEL R3, R23, R5, P0 ;  /* 0x0000000517037208 */ /* 0x000fe40000000000 */
[----:B------:R-:W-:-:S03]  /*0140*/  FSEL R22, R22, R4, P0 ;  /* 0x0000000416167208 */ /* 0x000fc60000000000 */
[----:B------:R-:W-:-:S04]  /*0150*/  VIADD R23, R3, 0x100000 ;  /* 0x0010000003177836 */ /* 0x000fc80000000000 */
[----:B------:R-:W0:Y:S02]  /*0160*/  F2I.S64.F64 R20, R22 ;  /* 0x0000001600147311 */ /* 0x000e240000301900 */
[----:B0-----:R-:W-:-:S04]  /*0170*/  VIADD R21, R20, 0x1 ;  /* 0x0000000114157836 */ /* 0x001fc80000000000 */
[----:B------:R-:W-:-:S05]  /*0180*/  IMAD.SHL.U32 R2, R21, 0x40, RZ ;  /* 0x0000004015027824 */ /* 0x000fca00078e00ff */
[----:B------:R-:W-:-:S04]  /*0190*/  LOP3.LUT R2, R2, 0x40, RZ, 0xc0, !PT ;  /* 0x0000004002027812 */ /* 0x000fc800078ec0ff */
[----:B----4-:R-:W-:-:S05]  /*01a0*/  IADD3 R28, P0, PT, R2, UR10, RZ ;  /* 0x0000000a021c7c10 */ /* 0x010fca000ff1e0ff */
[----:B------:R-:W-:-:S05]  /*01b0*/  IMAD.X R29, RZ, RZ, UR11, P0 ;  /* 0x0000000bff1d7e24 */ /* 0x000fca00080e06ff */
[----:B------:R-:W2:Y:S04]  /*01c0*/  LDG.E.128.CONSTANT R4, desc[UR6][R28.64] ;  /* 0x000000061c047981 */ /* 0x000ea8000c1e9d00 */
[----:B------:R-:W4:Y:S04]  /*01d0*/  LDG.E.128.CONSTANT R8, desc[UR6][R28.64+0x10] ;  /* 0x000010061c087981 */ /* 0x000f28000c1e9d00 */
[----:B------:R-:W5:Y:S01]  /*01e0*/  LDG.E.128.CONSTANT R12, desc[UR6][R28.64+0x20] ;  /* 0x000020061c0c7981 */ /* 0x000f62000c1e9d00 */
[----:B------:R-:W0:Y:S01]  /*01f0*/  FRND.F64 R24, R22 ;  /* 0x0000001600187313 */ /* 0x000e220000301800 */
[----:B------:R-:W-:Y:S01]  /*0200*/  IMAD.MOV.U32 R2, RZ, RZ, R22 ;  /* 0x000000ffff027224 */ /* 0x000fe200078e0016 */
[----:B------:R-:W-:Y:S01]  /*0210*/  UMOV UR8, 0x33145c07 ;  /* 0x33145c0700087882 */ /* 0x000fe20000000000 */
[----:B------:R-:W-:Y:S01]  /*0220*/  UMOV UR9, 0x3ca1a626 ;  /* 0x3ca1a62600097882 */ /* 0x000fe20000000000 */
[----:B------:R-:W-:-:S04]  /*0230*/  LOP3.LUT R20, R20, 0x1, RZ, 0xc0, !PT ;  /* 0x0000000114147812 */ /* 0x000fc800078ec0ff */
[----:B------:R-:W-:Y:S01]  /*0240*/  ISETP.NE.U32.AND P0, PT, R20, 0x1, PT ;  /* 0x000000011400780c */ /* 0x000fe20003f05070 */
[----:B------:R-:W-:-:S03]  /*0250*/  IMAD.MOV.U32 R20, RZ, RZ, 0x3de5db65 ;  /* 0x3de5db65ff147424 */ /* 0x000fc600078e00ff */
[----:B------:R-:W-:Y:S01]  /*0260*/  ISETP.NE.U32.AND.EX P0, PT, RZ, RZ, PT, P0 ;  /* 0x000000ffff00720c */ /* 0x000fe20003f05100 */
[----:B0-----:R-:W-:-:S08]  /*0270*/  DFMA R2, R24, -0.5, R2 ;  /* 0xbfe000001802782b */ /* 0x001fd00000000002 */
[----:B------:R-:W-:Y:S01]  /*0280*/  DMUL R24, R2, UR8 ;  /* 0x0000000802187c28 */ /* 0x000fe20008000000 */
[----:B------:R-:W-:Y:S01]  /*0290*/  UMOV UR8, 0x54442d18 ;  /* 0x54442d1800087882 */ /* 0x000fe20000000000 */
[----:B------:R-:W-:-:S06]  /*02a0*/  UMOV UR9, 0x400921fb ;  /* 0x400921fb00097882 */ /* 0x000fcc0000000000 */
[----:B------:R-:W-:Y:S01]  /*02b0*/  DFMA R2, R2, UR8, R24 ;  /* 0x0000000802027c2b */ /* 0x000fe20008000018 */
[----:B------:R-:W-:Y:S01]  /*02c0*/  IMAD.MOV.U32 R24, RZ, RZ, 0x79785eba ;  /* 0x79785ebaff187424 */ /* 0x000fe200078e00ff */
[----:B------:R-:W-:-:S04]  /*02d0*/  FSEL R25, R20, -0.082518599927425384521, !P0 ;  /* 0xbda8ff8314197808 */ /* 0x000fc80004000000 */
[----:B------:R-:W-:Y:S02]  /*02e0*/  FSEL R24, -R24, 4.2945490664224492434e-19, !P0 ;  /* 0x20fd816418187808 */ /* 0x000fe40004000100 */
[----:B------:R-:W-:-:S08]  /*02f0*/  DMUL R22, R2, R2 ;  /* 0x0000000202167228 */ /* 0x000fd00000000000 */
[----:B--2---:R-:W-:-:S08]  /*0300*/  DFMA R4, R22, R24, R4 ;  /* 0x000000181604722b */ /* 0x004fd00000000004 */
[----:B------:R-:W-:-:S08]  /*0310*/  DFMA R4, R22, R4, R6 ;  /* 0x000000041604722b */ /* 0x000fd00000000006 */
[----:B----4-:R-:W-:-:S08]  /*0320*/  DFMA R4, R22, R4, R8 ;  /* 0x000000041604722b */ /* 0x010fd00000000008 */
[----:B------:R-:W-:-:S08]  /*0330*/  DFMA R4, R22, R4, R10 ;  /* 0x000000041604722b */ /* 0x000fd0000000000a */
        /* <DEDUP_REMOVED lines=16> */
.L_x_499:
        /* <DEDUP_REMOVED lines=12> */
.L_x_723:


//--------------------- .text._Z9_cospi_32iPfS_   --------------------------
	.section	.text._Z9_cospi_32iPfS_,"ax",@progbits
	.align	128
        .global         _Z9_cospi_32iPfS_
        .type           _Z9_cospi_32iPfS_,@function
        .size           _Z9_cospi_32iPfS_,(.L_x_724 - _Z9_cospi_32iPfS_)
        .other          _Z9_cospi_32iPfS_,@"STO_CUDA_ENTRY STV_DEFAULT"
_Z9_cospi_32iPfS_:
.text._Z9_cospi_32iPfS_:
        /* <DEDUP_REMOVED lines=14> */
.L_x_500:
[----:B01----:R-:W-:-:S05]  /*00e0*/  IMAD.WIDE R2, R9, 0x4, R4 ;  /* 0x0000000409027825 */ /* 0x003fca00078e0204 */
[----:B--2---:R-:W2:Y:S01]  /*00f0*/  LDG.E R0, desc[UR6][R2.64] ;  /* 0x0000000602007981 */ /* 0x004ea2000c1e1900 */
[----:B------:R-:W-:Y:S01]  /*0100*/  HFMA2 R14, -RZ, RZ, 1.6015625, 24.28125 ;  /* 0x3e684e12ff0e7431 */ /* 0x000fe200000001ff */
[----:B------:R-:W-:Y:S02]  /*0110*/  MOV R16, 0x3f17acc9 ;  /* 0x3f17acc900107802 */ /* 0x000fe40000000f00 */
[----:B--2---:R-:W-:-:S13]  /*0120*/  FSETP.GT.AND P0, PT, |R0|, 16777216, PT ;  /* 0x4b8000000000780b */ /* 0x004fda0003f04200 */
[----:B------:R-:W-:-:S04]  /*0130*/  @P0 FMUL R0, RZ, R0 ;  /* 0x00000000ff000220 */ /* 0x000fc80000400000 */
[----:B------:R-:W-:-:S04]  /*0140*/  FADD R10, R0, R0 ;  /* 0x00000000000a7221 */ /* 0x000fc80000000000 */
[----:B------:R-:W0:Y:S08]  /*0150*/  FRND R11, R10 ;  /* 0x0000000a000b7307 */ /* 0x000e300000201000 */
[----:B------:R-:W1:Y:S01]  /*0160*/  F2I.NTZ R12, R10 ;  /* 0x0000000a000c7305 */ /* 0x000e620000203100 */
[----:B0-----:R-:W-:-:S04]  /*0170*/  FFMA R0, R11, -0.5, R0 ;  /* 0xbf0000000b007823 */ /* 0x001fc80000000000 */
[----:B------:R-:W-:Y:S01]  /*0180*/  FMUL R11, R0, R0 ;  /* 0x00000000000b7220 */ /* 0x000fe20000400000 */
[----:B-1----:R-:W-:-:S03]  /*0190*/  LOP3.LUT R13, R12, 0x1, RZ, 0xc0, !PT ;  /* 0x000000010c0d7812 */ /* 0x002fc600078ec0ff */
[C---:B------:R-:W-:Y:S01]  /*01a0*/  FFMA R14, R11.reuse, R14, -1.334560394287109375 ;  /* 0xbfaad2e00b0e7423 */ /* 0x040fe2000000000e */
[----:B------:R-:W-:Y:S01]  /*01b0*/  IADD3 R12, PT, PT, R12, 0x1, RZ ;  /* 0x000000010c0c7810 */ /* 0x000fe20007ffe0ff */
[----:B------:R-:W-:Y:S01]  /*01c0*/  FFMA R2, R11, -R16, 2.550144195556640625 ;  /* 0x402335900b027423 */ /* 0x000fe20000000810 */
[----:B------:R-:W-:Y:S01]  /*01d0*/  ISETP.NE.U32.AND P0, PT, R13, 0x1, PT ;  /* 0x000000010d00780c */ /* 0x000fe20003f05070 */
[C---:B------:R-:W-:Y:S01]  /*01e0*/  FFMA R14, R11.reuse, R14, 4.0586924552917480469 ;  /* 0x4081e0cf0b0e7423 */ /* 0x040fe2000000000e */
[----:B------:R-:W-:Y:S01]  /*01f0*/  LOP3.LUT P1, RZ, R12, 0x2, RZ, 0xc0, !PT ;  /* 0x000000020cff7812 */ /* 0x000fe2000782c0ff */
[----:B------:R-:W-:Y:S01]  /*0200*/  FFMA R3, R0, R11, RZ ;  /* 0x0000000b00037223 */ /* 0x000fe200000000ff */
[C---:B------:R-:W-:Y:S01]  /*0210*/  FFMA R2, R11.reuse, R2, -5.1677198410034179688 ;  /* 0xc0a55df60b027423 */ /* 0x040fe20000000002 */
[----:B------:R-:W-:-:S03]  /*0220*/  FFMA R14, R11, R14, -4.9348020553588867188 ;  /* 0xc09de9e60b0e7423 */ /* 0x000fc6000000000e */
[----:B------:R-:W-:Y:S01]  /*0230*/  FFMA R3, R2, R3, RZ ;  /* 0x0000000302037223 */ /* 0x000fe200000000ff */
[----:B------:R-:W-:-:S04]  /*0240*/  FFMA R11, R11, R14, 1 ;  /* 0x3f8000000b0b7423 */ /* 0x000fc8000000000e */
[----:B------:R-:W-:Y:S01]  /*0250*/  @!P0 FFMA R11, R0, 3.1415927410125732422, R3 ;  /* 0x40490fdb000b8823 */ /* 0x000fe20000000003 */
[----:B---3--:R-:W-:Y:S01]  /*0260*/  IMAD.WIDE R2, R9, 0x4, R6 ;  /* 0x0000000409027825 */ /* 0x008fe200078e0206 */
[----:B------:R-:W-:-:S03]  /*0270*/  IADD3 R9, PT, PT, R8, R9, RZ ;  /* 0x0000000908097210 */ /* 0x000fc60007ffe0ff */
[----:B------:R-:W-:Y:S01]  /*0280*/  @P1 FADD R11, RZ, -R11 ;  /* 0x8000000bff0b1221 */ /* 0x000fe20000000000 */
[----:B------:R-:W-:-:S04]  /*0290*/  ISETP.GE.AND P0, PT, R9, UR5, PT ;  /* 0x0000000509007c0c */ /* 0x000fc8000bf06270 */
[----:B------:R1:W-:Y:S09]  /*02a0*/  STG.E desc[UR6][R2.64], R11 ;  /* 0x0000000b02007986 */ /* 0x0003f2000c101906 */
[----:B------:R-:W-:Y:S05]  /*02b0*/  @!P0 BRA `(.L_x_500) ;  /* 0xfffffffc00888947 */ /* 0x000fea000383ffff */
[----:B------:R-:W-:Y:S05]  /*02c0*/  EXIT ;  /* 0x000000000000794d */ /* 0x000fea0003800000 */
.L_x_501:
        /* <DEDUP_REMOVED lines=11> */
.L_x_724:


//--------------------- .text._Z8_cosh_64iPdS_    --------------------------
	.section	.text._Z8_cosh_64iPdS_,"ax",@progbits
	.align	128
        .global         _Z8_cosh_64iPdS_
        .type           _Z8_cosh_64iPdS_,@function
        .size           _Z8_cosh_64iPdS_,(.L_x_725 - _Z8_cosh_64iPdS_)
        .other          _Z8_cosh_64iPdS_,@"STO_CUDA_ENTRY STV_DEFAULT"
_Z8_cosh_64iPdS_:
.text._Z8_cosh_64iPdS_:
        /* <DEDUP_REMOVED lines=14> */
.L_x_505:
[----:B01----:R-:W-:-:S06]  /*00e0*/  IMAD.WIDE R6, R9, 0x8, R2 ;  /* 0x0000000809067825 */ /* 0x003fcc00078e0202 */
[----:B--2---:R-:W2:Y:S01]  /*00f0*/  LDG.E.64 R6, desc[UR6][R6.64] ;  /* 0x0000000606067981 */ /* 0x004ea2000c1e1b00 */
[--C-:B------:R-:W-:Y:S01]  /*0100*/  IMAD.MOV.U32 R11, RZ, RZ, R9.reuse ;  /* 0x000000ffff0b7224 */ /* 0x100fe200078e0009 */
[----:B------:R-:W-:Y:S01]  /*0110*/  BSSY.RECONVERGENT B0, `(.L_x_502) ;  /* 0x000003c000007945 */ /* 0x000fe20003800200 */
[----:B------:R-:W-:-:S05]  /*0120*/  IMAD.IADD R9, R0, 0x1, R9 ;  /* 0x0000000100097824 */ /* 0x000fca00078e0209 */
[----:B----4-:R-:W-:Y:S02]  /*0130*/  ISETP.GE.AND P0, PT, R9, UR8, PT ;  /* 0x0000000809007c0c */ /* 0x010fe4000bf06270 */
[----:B--2---:R-:W-:Y:S02]  /*0140*/  LOP3.LUT R15, R7, 0x7fffffff, RZ, 0xc0, !PT ;  /* 0x7fffffff070f7812 */ /* 0x004fe400078ec0ff */
[----:B------:R-:W-:Y:S02]  /*0150*/  MOV R14, R6 ;  /* 0x00000006000e7202 */ /* 0x000fe40000000f00 */
[----:B------:R-:W-:-:S13]  /*0160*/  ISETP.GT.U32.AND P1, PT, R15, 0x408633ce, PT ;  /* 0x408633ce0f00780c */ /* 0x000fda0003f24070 */
[----:B------:R-:W-:Y:S05]  /*0170*/  @P1 BRA `(.L_x_503) ;  /* 0x0000000000c81947 */ /* 0x000fea0003800000 */
[----:B------:R-:W-:Y:S02]  /*0180*/  HFMA2 R7, -RZ, RZ, 1.9912109375, 0.00128841400146484375 ;  /* 0x3ff71547ff077431 */ /* 0x000fe400000001ff */
[----:B------:R-:W-:Y:S01]  /*0190*/  IMAD.MOV.U32 R6, RZ, RZ, 0x652b82fe ;  /* 0x652b82feff067424 */ /* 0x000fe200078e00ff */
[----:B------:R-:W-:Y:S01]  /*01a0*/  UMOV UR4, 0xfefa39ef ;  /* 0xfefa39ef00047882 */ /* 0x000fe20000000000 */
[----:B------:R-:W-:-:S04]  /*01b0*/  UMOV UR5, 0x3fe62e42 ;  /* 0x3fe62e4200057882 */ /* 0x000fc80000000000 */
        /* <DEDUP_REMOVED lines=37> */
[----:B------:R-:W-:-:S05]  /*0410*/  IMAD R6, R6, 0x100000, R15 ;  /* 0x0010000006067824 */ /* 0x000fca00078e020f */
[----:B------:R-:W-:Y:S01]  /*0420*/  IADD3 R15, PT, PT, R6, -0x200000, RZ ;  /* 0xffe00000060f7810 */ /* 0x000fe20007ffe0ff */
[----:B------:R-:W-:-:S03]  /*0430*/  IMAD.MOV.U32 R6, RZ, RZ, RZ ;  /* 0x000000ffff067224 */ /* 0x000fc600078e00ff */
[----:B------:R-:W0:Y:S03]  /*0440*/  MUFU.RCP64H R7, R15 ;  /* 0x0000000f00077308 */ /* 0x000e260000001800 */
[----:B0-----:R-:W-:-:S08]  /*0450*/  DFMA R12, -R14, R6, 1 ;  /* 0x3ff000000e0c742b */ /* 0x001fd00000000106 */
[----:B------:R-:W-:-:S08]  /*0460*/  DFMA R12, R12, R12, R12 ;  /* 0x0000000c0c0c722b */ /* 0x000fd0000000000c */
[----:B------:R-:W-:-:S08]  /*0470*/  DFMA R12, R6, R12, R6 ;  /* 0x0000000c060c722b */ /* 0x000fd00000000006 */
[----:B------:R-:W-:Y:S01]  /*0480*/  DFMA R12, R12, 0.0625, R14 ;  /* 0x3fb000000c0c782b */ /* 0x000fe2000000000e */
[----:B------:R-:W-:Y:S10]  /*0490*/  BRA `(.L_x_504) ;  /* 0x00000000000c7947 */ /* 0x000ff40003800000 */
.L_x_503:
[----:B------:R-:W-:-:S06]  /*04a0*/  DSETP.GTU.AND P1, PT, R6, +INF , PT ;  /* 0x7ff000000600742a */ /* 0x000fcc0003f2c000 */
[----:B------:R-:W-:Y:S02]  /*04b0*/  FSEL R12, R6, RZ, P1 ;  /* 0x000000ff060c7208 */ /* 0x000fe40000800000 */
[----:B------:R-:W-:-:S07]  /*04c0*/  FSEL R13, R7, +QNAN , P1 ;  /* 0x7ff00000070d7808 */ /* 0x000fce0000800000 */
.L_x_504:
[----:B------:R-:W-:Y:S05]  /*04d0*/  BSYNC.RECONVERGENT B0 ;  /* 0x0000000000007941 */ /* 0x000fea0003800200 */
.L_x_502:
[----:B------:R-:W-:Y:S01]  /*04e0*/  DADD R12, R12, R12 ;  /* 0x000000000c0c7229 */ /* 0x000fe2000000000c */
[----:B---3--:R-:W-:-:S06]  /*04f0*/  IMAD.WIDE R6, R11, 0x8, R4 ;  /* 0x000000080b067825 */ /* 0x008fcc00078e0204 */
[----:B------:R1:W-:Y:S01]  /*0500*/  STG.E.64 desc[UR6][R6.64], R12 ;  /* 0x0000000c06007986 */ /* 0x0003e2000c101b06 */
[----:B------:R-:W-:Y:S05]  /*0510*/  @!P0 BRA `(.L_x_505) ;  /* 0xfffffff800f08947 */ /* 0x000fea000383ffff */
[----:B------:R-:W-:Y:S05]  /*0520*/  EXIT ;  /* 0x000000000000794d */ /* 0x000fea0003800000 */
.L_x_506:
        /* <DEDUP_REMOVED lines=13> */
.L_x_725:


//--------------------- .text._Z8_cosh_32iPfS_    --------------------------
	.section	.text._Z8_cosh_32iPfS_,"ax",@progbits
	.align	128
        .global         _Z8_cosh_32iPfS_
        .type           _Z8_cosh_32iPfS_,@function
        .size           _Z8_cosh_32iPfS_,(.L_x_726 - _Z8_cosh_32iPfS_)
        .other          _Z8_cosh_32iPfS_,@"STO_CUDA_ENTRY STV_DEFAULT"
_Z8_cosh_32iPfS_:
.text._Z8_cosh_32iPfS_:
        /* <DEDUP_REMOVED lines=13> */
.L_x_507:
[----:B01----:R-:W-:-:S06]  /*00d0*/  IMAD.WIDE R6, R0, 0x4, R2 ;  /* 0x0000000400067825 */ /* 0x003fcc00078e0202 */
[----:B--2---:R-:W2:Y:S01]  /*00e0*/  LDG.E R6, desc[UR6][R6.64] ;  /* 0x0000000606067981 */ /* 0x004ea2000c1e1900 */
[----:B------:R-:W-:Y:S02]  /*00f0*/  HFMA2 R11, -RZ, RZ, 3.4921875, 0 ;  /* 0x42fc0000ff0b7431 */ /* 0x000fe400000001ff */
[----:B--2---:R-:W-:-:S06]  /*0100*/  FMUL R8, |R6|, 1.4426950216293334961 ;  /* 0x3fb8aa3b06087820 */ /* 0x004fcc0000400200 */
[----:B------:R-:W0:Y:S02]  /*0110*/  FRND.TRUNC R8, R8 ;  /* 0x0000000800087307 */ /* 0x000e24000020d000 */
[----:B0-----:R-:W-:Y:S02]  /*0120*/  FSETP.GT.AND P0, PT, |R8|, 126, PT ;  /* 0x42fc00000800780b */ /* 0x001fe40003f04200 */
[----:B------:R-:W-:-:S04]  /*0130*/  LOP3.LUT R11, R11, 0x80000000, R8, 0xb8, !PT ;  /* 0x800000000b0b7812 */ /* 0x000fc800078eb808 */
[----:B------:R-:W-:-:S05]  /*0140*/  FSEL R11, R11, R8, P0 ;  /* 0x000000080b0b7208 */ /* 0x000fca0000000000 */
[----:B------:R-:W-:Y:S01]  /*0150*/  FFMA R10, R11, -0.69314718246459960938, |R6| ;  /* 0xbf3172180b0a7823 */ /* 0x000fe20000000406 */
[----:B---3--:R-:W-:Y:S01]  /*0160*/  IMAD.WIDE R6, R0, 0x4, R4 ;  /* 0x0000000400067825 */ /* 0x008fe200078e0204 */
[----:B------:R-:W-:-:S03]  /*0170*/  IADD3 R0, PT, PT, R9, R0, RZ ;  /* 0x0000000009007210 */ /* 0x000fc60007ffe0ff */
[C---:B------:R-:W-:Y:S01]  /*0180*/  FFMA R10, R11.reuse, 1.9046542121259335545e-09, R10 ;  /* 0x3102e3080b0a7823 */ /* 0x040fe2000000000a */
[----:B------:R-:W-:Y:S01]  /*0190*/  FADD R11, R11, 12583037 ;  /* 0x4b40007d0b0b7421 */ /* 0x000fe20000000000 */
[----:B------:R-:W-:Y:S02]  /*01a0*/  ISETP.GE.AND P0, PT, R0, UR5, PT ;  /* 0x0000000500007c0c */ /* 0x000fe4000bf06270 */
[----:B------:R-:W-:Y:S02]  /*01b0*/  FMUL R10, R10, 1.4426950216293334961 ;  /* 0x3fb8aa3b0a0a7820 */ /* 0x000fe40000400000 */
[----:B------:R-:W-:-:S04]  /*01c0*/  SHF.L.U32 R11, R11, 0x17, RZ ;  /* 0x000000170b0b7819 */ /* 0x000fc800000006ff */
[----:B------:R-:W0:Y:S02]  /*01d0*/  MUFU.EX2 R10, R10 ;  /* 0x0000000a000a7308 */ /* 0x000e240000000800 */
[----:B0-----:R-:W-:-:S06]  /*01e0*/  FMUL R11, R11, R10 ;  /* 0x0000000a0b0b7220 */ /* 0x001fcc0000400000 */
[----:B------:R-:W0:Y:S02]  /*01f0*/  MUFU.RCP R8, R11 ;  /* 0x0000000b00087308 */ /* 0x000e240000001000 */
[----:B0-----:R-:W-:-:S04]  /*0200*/  FMUL.FTZ R8, R8, 0.125 ;  /* 0x3e00000008087820 */ /* 0x001fc80000410000 */
[----:B------:R-:W-:-:S05]  /*0210*/  FFMA R13, R11, 2, R8 ;  /* 0x400000000b0d7823 */ /* 0x000fca0000000008 */
[----:B------:R1:W-:Y:S01]  /*0220*/  STG.E desc[UR6][R6.64], R13 ;  /* 0x0000000d06007986 */ /* 0x0003e2000c101906 */
[----:B------:R-:W-:Y:S05]  /*0230*/  @!P0 BRA `(.L_x_507) ;  /* 0xfffffffc00a48947 */ /* 0x000fea000383ffff */
[----:B------:R-:W-:Y:S05]  /*0240*/  EXIT ;  /* 0x000000000000794d */ /* 0x000fea0003800000 */
.L_x_508:
        /* <DEDUP_REMOVED lines=11> */
.L_x_726:


//--------------------- .text._Z7_cos_64iPdS_     --------------------------
	.section	.text._Z7_cos_64iPdS_,"ax",@progbits
	.align	128
        .global         _Z7_cos_64iPdS_
        .type           _Z7_cos_64iPdS_,@function
        .size           _Z7_cos_64iPdS_,(.L_x_640 - _Z7_cos_64iPdS_)
        .other          _Z7_cos_64iPdS_,@"STO_CUDA_ENTRY STV_DEFAULT"
_Z7_cos_64iPdS_:
.text._Z7_cos_64iPdS_:
        /* <DEDUP_REMOVED lines=16> */
.L_x_513:
[----:B0-----:R-:W-:-:S06]  /*0100*/  IMAD.WIDE R10, R0, 0x8, R6 ;  /* 0x00000008000a7825 */ /* 0x001fcc00078e0206 */
[----:B--2---:R-:W2:Y:S01]  /*0110*/  LDG.E.64 R10, desc[UR6][R10.64] ;  /* 0x000000060a0a7981 */ /* 0x004ea2000c1e1b00 */
[----:B------:R-:W-:Y:S01]  /*0120*/  BSSY.RECONVERGENT B1, `(.L_x_509) ;  /* 0x000001d000017945 */ /* 0x000fe20003800200 */
[----:B--2---:R-:W-:-:S14]  /*0130*/  DSETP.NEU.AND P0, PT, |R10|, +INF , PT ;  /* 0x7ff000000a00742a */ /* 0x004fdc0003f0d200 */
[----:B------:R-:W-:Y:S01]  /*0140*/  @!P0 DMUL R20, RZ, R10 ;  /* 0x0000000aff148228 */ /* 0x000fe20000000000 */
[----:B------:R-:W-:Y:S01]  /*0150*/  @!P0 IMAD.MOV.U32 R2, RZ, RZ, 0x1 ;  /* 0x00000001ff028424 */ /* 0x000fe200078e00ff */
[----:B------:R-:W-:Y:S09]  /*0160*/  @!P0 BRA `(.L_x_510) ;  /* 0x0000000000608947 */ /* 0x000ff20003800000 */
[----:B------:R-:W-:Y:S01]  /*0170*/  UMOV UR4, 0x6dc9c883 ;  /* 0x6dc9c88300047882 */ /* 0x000fe20000000000 */
[----:B------:R-:W-:Y:S01]  /*0180*/  UMOV UR5, 0x3fe45f30 ;  /* 0x3fe45f3000057882 */ /* 0x000fe20000000000 */
[C---:B------:R-:W-:Y:S01]  /*0190*/  DSETP.GE.AND P0, PT, |R10|.reuse, 2.14748364800000000000e+09, PT ;  /* 0x41e000000a00742a */ /* 0x040fe20003f06200 */
[----:B------:R-:W-:Y:S01]  /*01a0*/  BSSY.RECONVERGENT B0, `(.L_x_511) ;  /* 0x0000013000007945 */ /* 0x000fe20003800200 */
        /* <DEDUP_REMOVED lines=14> */
[----:B---34-:R-:W-:Y:S05]  /*0290*/  CALL.REL.NOINC `($_Z7_cos_64iPdS_$__internal_trig_reduction_slowpathd) ;  /* 0x0000000000a07944 */ /* 0x018fea0003c00000 */
[----:B------:R-:W-:Y:S02]  /*02a0*/  IMAD.MOV.U32 R2, RZ, RZ, R10 ;  /* 0x000000ffff027224 */ /* 0x000fe400078e000a */
[----:B------:R-:W-:Y:S02]  /*02b0*/  IMAD.MOV.U32 R20, RZ, RZ, R12 ;  /* 0x000000ffff147224 */ /* 0x000fe400078e000c */
[----:B------:R-:W-:-:S07]  /*02c0*/  IMAD.MOV.U32 R21, RZ, RZ, R13 ;  /* 0x000000ffff157224 */ /* 0x000fce00078e000d */
.L_x_512:
[----:B----4-:R-:W-:Y:S05]  /*02d0*/  BSYNC.RECONVERGENT B0 ;  /* 0x0000000000007941 */ /* 0x010fea0003800200 */
.L_x_511:
[----:B------:R-:W-:-:S07]  /*02e0*/  VIADD R2, R2, 0x1 ;  /* 0x0000000102027836 */ /* 0x000fce0000000000 */
.L_x_510:
[----:B----4-:R-:W-:Y:S05]  /*02f0*/  BSYNC.RECONVERGENT B1 ;  /* 0x0000000000017941 */ /* 0x010fea0003800200 */
.L_x_509:
        /* <DEDUP_REMOVED lines=34> */
        .type           $_Z7_cos_64iPdS_$__internal_trig_reduction_slowpathd,@function
        .size           $_Z7_cos_64iPdS_$__internal_trig_reduction_slowpathd,(.L_x_640 - $_Z7_cos_64iPdS_$__internal_trig_reduction_slowpathd)
$_Z7_cos_64iPdS_$__internal_trig_reduction_slowpathd:
        /* <DEDUP_REMOVED lines=25> */
.L_x_518:
        /* <DEDUP_REMOVED lines=29> */
.L_x_517:
[----:B------:R-:W-:-:S07]  /*0880*/  IMAD.MOV.U32 R23, RZ, RZ, R10 ;  /* 0x000000ffff177224 */ /* 0x000fce00078e000a */
.L_x_516:
[----:B------:R-:W-:Y:S05]  /*0890*/  BSYNC.RECONVERGENT B2 ;  /* 0x0000000000027941 */ /* 0x000fea0003800200 */
.L_x_515:
        /* <DEDUP_REMOVED lines=60> */
.L_x_520:
[----:B------:R-:W-:Y:S05]  /*0c60*/  BSYNC.RECONVERGENT B2 ;  /* 0x0000000000027941 */ /* 0x000fea0003800200 */
.L_x_519:
        /* <DEDUP_REMOVED lines=36> */
.L_x_514:
[----:B------:R-:W-:Y:S02]  /*0eb0*/  IMAD.MOV.U32 R10, RZ, RZ, R9 ;  /* 0x000000ffff0a7224 */ /* 0x000fe400078e0009 */
[----:B------:R-:W-:Y:S02]  /*0ec0*/  IMAD.MOV.U32 R8, RZ, RZ, R2 ;  /* 0x000000ffff087224 */ /* 0x000fe400078e0002 */
[----:B------:R-:W-:-:S04]  /*0ed0*/  IMAD.MOV.U32 R9, RZ, RZ, 0x0 ;  /* 0x00000000ff097424 */ /* 0x000fc800078e00ff */
[----:B------:R-:W-:Y:S05]  /*0ee0*/  RET.REL.NODEC R8 `(_Z7_cos_64iPdS_) ;  /* 0xfffffff008447950 */ /* 0x000fea0003c3ffff */
.L_x_521:
        /* <DEDUP_REMOVED lines=9> */
.L_x_640:


//--------------------- .text._Z7_cos_32iPfS_     --------------------------
	.section	.text._Z7_cos_32iPfS_,"ax",@progbits
	.align	128
        .global         _Z7_cos_32iPfS_
        .type           _Z7_cos_32iPfS_,@function
        .size           _Z7_cos_32iPfS_,(.L_x_728 - _Z7_cos_32iPfS_)
        .other          _Z7_cos_32iPfS_,@"STO_CUDA_ENTRY STV_DEFAULT"
_Z7_cos_32iPfS_:
.text._Z7_cos_32iPfS_:
        /* <DEDUP_REMOVED lines=11> */
.L_x_527:
        /* <DEDUP_REMOVED lines=23> */
.L_x_524:
        /* <DEDUP_REMOVED lines=61> */
[----:B------:R-:W-:Y:S01]  /*05f0*/  @P5 MOV R7, R10 ;  /* 0x0000000a00075202 */ /* 0x000fe20000000f00 */
[----:B------:R-:W-:Y:S01]  /*0600*/  @P4 IMAD.MOV.U32 R7, RZ, RZ, R11 ;  /* 0x000000ffff074224 */ /* 0x000fe200078e000b */
[----:B------:R-:W-:-:S09]  /*0610*/  SHF.L.W.U32.HI R15, R8, R6, R15 ;  /* 0x00000006080f7219 */ /* 0x000fd20000010e0f */
[----:B------:R-:W-:-:S05]  /*0620*/  @P0 IMAD.MOV.U32 R7, RZ, RZ, R5 ;  /* 0x000000ffff070224 */ /* 0x000fca00078e0005 */
[----:B------:R-:W-:-:S07]  /*0630*/  SHF.L.W.U32.HI R8, R7, R6, R8 ;  /* 0x0000000607087219 */ /* 0x000fce0000010e08 */
.L_x_526:
[----:B------:R-:W-:Y:S05]  /*0640*/  BSYNC.RECONVERGENT B1 ;  /* 0x0000000000017941 */ /* 0x000fea0003800200 */
.L_x_525:
        /* <DEDUP_REMOVED lines=12> */
[----:B------:R-:W-:Y:S02]  /*0710*/  ISETP.GE.AND P1, PT, R0, RZ, PT ;  /* 0x000000ff0000720c */ /* 0x000fe40003f26270 */
[----:B------:R-:W-:-:S05]  /*0720*/  IADD3 R0, PT, PT, -R5, RZ, RZ ;  /* 0x000000ff05007210 */ /* 0x000fca0007ffe1ff */
[----:B------:R-:W-:Y:S01]  /*0730*/  @!P0 IMAD.MOV.U32 R5, RZ, RZ, R0 ;  /* 0x000000ffff058224 */ /* 0x000fe200078e0000 */
[----:B0-----:R-:W-:-:S10]  /*0740*/  DMUL R6, R6, UR4 ;  /* 0x0000000406067c28 */ /* 0x001fd40008000000 */
[----:B------:R-:W0:Y:S02]  /*0750*/  F2F.F32.F64 R6, R6 ;  /* 0x0000000600067310 */ /* 0x000e240000301000 */
[----:B0-----:R-:W-:-:S07]  /*0760*/  FSEL R8, -R6, R6, !P1 ;  /* 0x0000000606087208 */ /* 0x001fce0004800100 */
.L_x_523:
[----:B------:R-:W-:Y:S05]  /*0770*/  BSYNC.RECONVERGENT B0 ;  /* 0x0000000000007941 */ /* 0x000fea0003800200 */
.L_x_522:
[----:B------:R-:W-:Y:S02]  /*0780*/  IMAD.MOV.U32 R0, RZ, RZ, 0x37cbac00 ;  /* 0x37cbac00ff007424 */ /* 0x000fe400078e00ff */
[----:B------:R-:W-:Y:S01]  /*0790*/  FMUL R9, R8, R8 ;  /* 0x0000000808097220 */ /* 0x000fe20000400000 */
[----:B------:R-:W-:Y:S01]  /*07a0*/  LOP3.LUT R15, R5, 0x1, RZ, 0xc0, !PT ;  /* 0x00000001050f7812 */ /* 0x000fe200078ec0ff */
[----:B------:R-:W0:Y:S01]  /*07b0*/  LDC.64 R6, c[0x0][0x390] ;  /* 0x0000e400ff067b82 */ /* 0x000e220000000a00 */
[----:B------:R-:W-:Y:S02]  /*07c0*/  IMAD.MOV.U32 R16, RZ, RZ, 0x3c0885e4 ;  /* 0x3c0885e4ff107424 */ /* 0x000fe400078e00ff */
[----:B------:R-:W-:Y:S01]  /*07d0*/  FFMA R0, R9, R0, -0.0013887860113754868507 ;  /* 0xbab607ed09007423 */ /* 0x000fe20000000000 */
[----:B------:R-:W-:Y:S01]  /*07e0*/  ISETP.NE.U32.AND P0, PT, R15, 0x1, PT ;  /* 0x000000010f00780c */ /* 0x000fe20003f05070 */
[----:B------:R-:W-:Y:S01]  /*07f0*/  IMAD.MOV.U32 R15, RZ, RZ, 0x3e2aaaa8 ;  /* 0x3e2aaaa8ff0f7424 */ /* 0x000fe200078e00ff */
[----:B------:R-:W-:Y:S01]  /*0800*/  IADD3 R5, PT, PT, R5, 0x1, RZ ;  /* 0x0000000105057810 */ /* 0x000fe20007ffe0ff */
[----:B------:R-:W1:Y:S01]  /*0810*/  LDCU UR4, c[0x0][0x380] ;  /* 0x00007000ff0477ac */ /* 0x000e620008000800 */
[----:B------:R-:W-:-:S02]  /*0820*/  FSEL R0, R0, -0.00019574658654164522886, P0 ;  /* 0xb94d415300007808 */ /* 0x000fc40000000000 */
[----:B------:R-:W-:Y:S02]  /*0830*/  FSEL R16, R16, 0.041666727513074874878, !P0 ;  /* 0x3d2aaabb10107808 */ /* 0x000fe40004000000 */
[----:B------:R-:W-:Y:S02]  /*0840*/  LOP3.LUT P1, RZ, R5, 0x2, RZ, 0xc0, !PT ;  /* 0x0000000205ff7812 */ /* 0x000fe4000782c0ff */
[----:B------:R-:W-:Y:S01]  /*0850*/  FSEL R5, -R15, -0.4999999701976776123, !P0 ;  /* 0xbeffffff0f057808 */ /* 0x000fe20004000100 */
[----:B------:R-:W-:Y:S01]  /*0860*/  FFMA R16, R9, R0, R16 ;  /* 0x0000000009107223 */ /* 0x000fe20000000010 */
[----:B------:R-:W-:-:S03]  /*0870*/  FSEL R0, R8, 1, !P0 ;  /* 0x3f80000008007808 */ /* 0x000fc60004000000 */
        /* <DEDUP_REMOVED lines=10> */
.L_x_528:
        /* <DEDUP_REMOVED lines=14> */
.L_x_728:


//--------------------- .text._Z8_ceil_64iPdS_    --------------------------
	.section	.text._Z8_ceil_64iPdS_,"ax",@progbits
	.align	128
        .global         _Z8_ceil_64iPdS_
        .type           _Z8_ceil_64iPdS_,@function
        .size           _Z8_ceil_64iPdS_,(.L_x_729 - _Z8_ceil_64iPdS_)
        .other          _Z8_ceil_64iPdS_,@"STO_CUDA_ENTRY STV_DEFAULT"
_Z8_ceil_64iPdS_:
.text._Z8_ceil_64iPdS_:
        /* <DEDUP_REMOVED lines=13> */
.L_x_529:
[----:B0-----:R-:W-:-:S06]  /*00d0*/  IMAD.WIDE R2, R0, 0x8, R8 ;  /* 0x0000000800027825 */ /* 0x001fcc00078e0208 */
[----:B--2---:R-:W2:Y:S01]  /*00e0*/  LDG.E.64 R2, desc[UR6][R2.64] ;  /* 0x0000000602027981 */ /* 0x004ea2000c1e1b00 */
[----:B-1-3--:R-:W-:Y:S01]  /*00f0*/  IMAD.WIDE R6, R0, 0x8, R10 ;  /* 0x0000000800067825 */ /* 0x00afe200078e020a */
[----:B------:R-:W-:-:S04]  /*0100*/  IADD3 R0, PT, PT, R13, R0, RZ ;  /* 0x000000000d007210 */ /* 0x000fc80007ffe0ff */
[----:B------:R-:W-:Y:S01]  /*0110*/  ISETP.GE.AND P0, PT, R0, UR5, PT ;  /* 0x0000000500007c0c */ /* 0x000fe2000bf06270 */
[----:B--2---:R-:W0:Y:S02]  /*0120*/  FRND.F64.CEIL R4, R2 ;  /* 0x0000000200047313 */ /* 0x004e240000309800 */
[----:B0-----:R1:W-:Y:S10]  /*0130*/  STG.E.64 desc[UR6][R6.64], R4 ;  /* 0x0000000406007986 */ /* 0x0013f4000c101b06 */
[----:B------:R-:W-:Y:S05]  /*0140*/  @!P0 BRA `(.L_x_529) ;  /* 0xfffffffc00e08947 */ /* 0x000fea000383ffff */
[----:B------:R-:W-:Y:S05]  /*0150*/  EXIT ;  /* 0x000000000000794d */ /* 0x000fea0003800000 */
.L_x_530:
        /* <DEDUP_REMOVED lines=10> */
.L_x_729:


//--------------------- .text._Z8_ceil_32iPfS_    --------------------------
	.section	.text._Z8_ceil_32iPfS_,"ax",@progbits
	.align	128
        .global         _Z8_ceil_32iPfS_
        .type           _Z8_ceil_32iPfS_,@function
        .size           _Z8_ceil_32iPfS_,(.L_x_730 - _Z8_ceil_32iPfS_)
        .other          _Z8_ceil_32iPfS_,@"STO_CUDA_ENTRY STV_DEFAULT"
_Z8_ceil_32iPfS_:
.text._Z8_ceil_32iPfS_:
        /* <DEDUP_REMOVED lines=13> */
.L_x_531:
[----:B0-----:R-:W-:-:S06]  /*00d0*/  IMAD.WIDE R2, R0, 0x4, R6 ;  /* 0x0000000400027825 */ /* 0x001fcc00078e0206 */
[----:B--2---:R-:W2:Y:S01]  /*00e0*/  LDG.E R2, desc[UR6][R2.64] ;  /* 0x0000000602027981 */ /* 0x004ea2000c1e1900 */
[----:B-1-3--:R-:W-:Y:S01]  /*00f0*/  IMAD.WIDE R4, R0, 0x4, R8 ;  /* 0x0000000400047825 */ /* 0x00afe200078e0208 */
[----:B------:R-:W-:-:S04]  /*0100*/  IADD3 R0, PT, PT, R11, R0, RZ ;  /* 0x000000000b007210 */ /* 0x000fc80007ffe0ff */
[----:B------:R-:W-:Y:S01]  /*0110*/  ISETP.GE.AND P0, PT, R0, UR5, PT ;  /* 0x0000000500007c0c */ /* 0x000fe2000bf06270 */
[----:B--2---:R-:W0:Y:S02]  /*0120*/  FRND.CEIL R13, R2 ;  /* 0x00000002000d7307 */ /* 0x004e240000209000 */
[----:B0-----:R1:W-:Y:S10]  /*0130*/  STG.E desc[UR6][R4.64], R13 ;  /* 0x0000000d04007986 */ /* 0x0013f4000c101906 */
[----:B------:R-:W-:Y:S05]  /*0140*/  @!P0 BRA `(.L_x_531) ;  /* 0xfffffffc00e08947 */ /* 0x000fea000383ffff */
[----:B------:R-:W-:Y:S05]  /*0150*/  EXIT ;  /* 0x000000000000794d */ /* 0x000fea0003800000 */
.L_x_532:
        /* <DEDUP_REMOVED lines=10> */
.L_x_730:


//--------------------- .text._Z8_cbrt_64iPdS_    --------------------------
	.section	.text._Z8_cbrt_64iPdS_,"ax",@progbits
	.align	128
        .global         _Z8_cbrt_64iPdS_
        .type           _Z8_cbrt_64iPdS_,@function
        .size           _Z8_cbrt_64iPdS_,(.L_x_731 - _Z8_cbrt_64iPdS_)
        .other          _Z8_cbrt_64iPdS_,@"STO_CUDA_ENTRY STV_DEFAULT"
_Z8_cbrt_64iPdS_:
.text._Z8_cbrt_64iPdS_:
        /* <DEDUP_REMOVED lines=13> */
.L_x_533:
[----:B0-----:R-:W-:-:S06]  /*00d0*/  IMAD.WIDE R6, R9, 0x8, R2 ;  /* 0x0000000809067825 */ /* 0x001fcc00078e0202 */
[----:B--2---:R-:W2:Y:S01]  /*00e0*/  LDG.E.64 R6, desc[UR6][R6.64] ;  /* 0x0000000606067981 */ /* 0x004ea2000c1e1b00 */
[----:B------:R-:W-:Y:S01]  /*00f0*/  IMAD.MOV.U32 R18, RZ, RZ, RZ ;  /* 0x000000ffff127224 */ /* 0x000fe200078e00ff */
[----:B--2---:R-:W-:Y:S01]  /*0100*/  LOP3.LUT R11, R7, 0x7fffffff, RZ, 0xc0, !PT ;  /* 0x7fffffff070b7812 */ /* 0x004fe200078ec0ff */
[----:B------:R-:W-:-:S03]  /*0110*/  IMAD.MOV.U32 R10, RZ, RZ, R6 ;  /* 0x000000ffff0a7224 */ /* 0x000fc600078e0006 */
[----:B------:R-:W-:-:S03]  /*0120*/  ISETP.GE.U32.AND P0, PT, R11, 0x100000, PT ;  /* 0x001000000b00780c */ /* 0x000fc60003f06070 */
[----:B------:R-:W-:-:S10]  /*0130*/  DMUL R12, R10, 1.80143985094819840000e+16 ;  /* 0x435000000a0c7828 */ /* 0x000fd40000000000 */
[----:B------:R-:W-:Y:S02]  /*0140*/  SEL R11, R13, R11, !P0 ;  /* 0x0000000b0d0b7207 */ /* 0x000fe40004000000 */
[----:B------:R-:W-:Y:S02]  /*0150*/  SEL R12, R12, R6, !P0 ;  /* 0x000000060c0c7207 */ /* 0x000fe40004000000 */
[----:B------:R-:W-:-:S04]  /*0160*/  LEA.HI R8, R11, 0xfffffc02, RZ, 0xc ;  /* 0xfffffc020b087811 */ /* 0x000fc800078f60ff */
[----:B------:R-:W-:-:S05]  /*0170*/  I2FP.F32.S32 R8, R8 ;  /* 0x0000000800087245 */ /* 0x000fca0000201400 */
[----:B------:R-:W-:-:S06]  /*0180*/  FMUL R8, R8, 0.3333333432674407959 ;  /* 0x3eaaaaab08087820 */ /* 0x000fcc0000400000 */
[----:B------:R-:W0:Y:S02]  /*0190*/  F2I.NTZ R8, R8 ;  /* 0x0000000800087305 */ /* 0x000e240000203100 */
[----:B0-----:R-:W-:-:S06]  /*01a0*/  IMAD R13, R8, -0x300000, R11 ;  /* 0xffd00000080d7824 */ /* 0x001fcc00078e020b */
[----:B------:R-:W0:Y:S08]  /*01b0*/  F2F.F32.F64 R22, R12 ;  /* 0x0000000c00167310 */ /* 0x000e300000301000 */
[----:B0-----:R-:W0:Y:S02]  /*01c0*/  MUFU.LG2 R22, R22 ;  /* 0x0000001600167308 */ /* 0x001e240000000c00 */
[----:B0-----:R-:W-:-:S06]  /*01d0*/  FMUL R23, R22, 0.3333333432674407959 ;  /* 0x3eaaaaab16177820 */ /* 0x001fcc0000400000 */
[----:B------:R-:W0:Y:S08]  /*01e0*/  MUFU.EX2 R10, R23 ;  /* 0x00000017000a7308 */ /* 0x000e300000000800 */
[----:B0-----:R-:W0:Y:S02]  /*01f0*/  F2F.F64.F32 R10, R10 ;  /* 0x0000000a000a7310 */ /* 0x001e240000201800 */
[----:B0-----:R-:W-:-:S10]  /*0200*/  DMUL R14, R10, R10 ;  /* 0x0000000a0a0e7228 */ /* 0x001fd40000000000 */
[----:B------:R-:W-:Y:S01]  /*0210*/  VIADD R17, R15, 0x100000 ;  /* 0x001000000f117836 */ /* 0x000fe20000000000 */
[----:B------:R-:W-:-:S06]  /*0220*/  MOV R16, R14 ;  /* 0x0000000e00107202 */ /* 0x000fcc0000000f00 */
[C-C-:B------:R-:W-:Y:S02]  /*0230*/  DFMA R16, R10.reuse, R16, R12.reuse ;  /* 0x000000100a10722b */ /* 0x140fe4000000000c */
[----:B------:R-:W-:Y:S01]  /*0240*/  DFMA R12, -R10, R14, R12 ;  /* 0x0000000e0a0c722b */ /* 0x000fe2000000010c */
[C---:B------:R-:W-:Y:S01]  /*0250*/  VIADD R15, R8.reuse, 0xfee ;  /* 0x00000fee080f7836 */ /* 0x040fe20000000000 */
[----:B------:R-:W-:Y:S02]  /*0260*/  @P0 IADD3 R15, PT, PT, R8, 0x100000, RZ ;  /* 0x00100000080f0810 */ /* 0x000fe40007ffe0ff */
[----:B------:R-:W0:Y:S02]  /*0270*/  MUFU.RCP64H R19, R17 ;  /* 0x0000001100137308 */ /* 0x000e240000001800 */
[----:B0-----:R-:W-:-:S08]  /*0280*/  DFMA R20, -R16, R18, 1 ;  /* 0x3ff000001014742b */ /* 0x001fd00000000112 */
[----:B------:R-:W-:-:S08]  /*0290*/  DFMA R20, R20, R20, R20 ;  /* 0x000000141414722b */ /* 0x000fd00000000014 */
[----:B------:R-:W-:-:S08]  /*02a0*/  DFMA R20, R18, R20, R18 ;  /* 0x000000141214722b */ /* 0x000fd00000000012 */
[----:B------:R-:W-:-:S08]  /*02b0*/  DMUL R12, R20, R12 ;  /* 0x0000000c140c7228 */ /* 0x000fd00000000000 */
[----:B------:R-:W-:Y:S02]  /*02c0*/  DFMA R12, R10, R12, R10 ;  /* 0x0000000c0a0c722b */ /* 0x000fe4000000000a */
[----:B------:R-:W-:-:S08]  /*02d0*/  DADD R10, R6, R6 ;  /* 0x00000000060a7229 */ /* 0x000fd00000000006 */
[----:B------:R-:W-:Y:S01]  /*02e0*/  IMAD R15, R15, 0x100000, R13 ;  /* 0x001000000f0f7824 */ /* 0x000fe200078e020d */
[----:B------:R-:W-:-:S04]  /*02f0*/  DSETP.NE.AND P0, PT, R10, R6, PT ;  /* 0x000000060a00722a */ /* 0x000fc80003f05000 */
[----:B------:R-:W-:Y:S01]  /*0300*/  LOP3.LUT R15, R15, 0x80000000, R7, 0xb8, !PT ;  /* 0x800000000f0f7812 */ /* 0x000fe200078eb807 */
[----:B---3--:R-:W-:Y:S01]  /*0310*/  IMAD.WIDE R6, R9, 0x8, R4 ;  /* 0x0000000809067825 */ /* 0x008fe200078e0204 */
[----:B------:R-:W-:Y:S02]  /*0320*/  FSEL R12, R10, R12, !P0 ;  /* 0x0000000c0a0c7208 */ /* 0x000fe40004000000 */
[----:B------:R-:W-:Y:S02]  /*0330*/  FSEL R13, R11, R15, !P0 ;  /* 0x0000000f0b0d7208 */ /* 0x000fe40004000000 */
[----:B------:R-:W-:-:S03]  /*0340*/  IADD3 R9, PT, PT, R0, R9, RZ ;  /* 0x0000000900097210 */ /* 0x000fc60007ffe0ff */
[----:B------:R1:W-:Y:S01]  /*0350*/  STG.E.64 desc[UR6][R6.64], R12 ;  /* 0x0000000c06007986 */ /* 0x0003e2000c101b06 */
[----:B------:R-:W-:-:S13]  /*0360*/  ISETP.GE.AND P0, PT, R9, UR5, PT ;  /* 0x0000000509007c0c */ /* 0x000fda000bf06270 */
[----:B-1----:R-:W-:Y:S05]  /*0370*/  @!P0 BRA `(.L_x_533) ;  /* 0xfffffffc00548947 */ /* 0x002fea000383ffff */
[----:B------:R-:W-:Y:S05]  /*0380*/  EXIT ;  /* 0x000000000000794d */ /* 0x000fea0003800000 */
.L_x_534:
        /* <DEDUP_REMOVED lines=15> */
.L_x_731:


//--------------------- .text._Z8_cbrt_32iPfS_    --------------------------
	.section	.text._Z8_cbrt_32iPfS_,"ax",@progbits
	.align	128
        .global         _Z8_cbrt_32iPfS_
        .type           _Z8_cbrt_32iPfS_,@function
        .size           _Z8_cbrt_32iPfS_,(.L_x_732 - _Z8_cbrt_32iPfS_)
        .other          _Z8_cbrt_32iPfS_,@"STO_CUDA_ENTRY STV_DEFAULT"
_Z8_cbrt_32iPfS_:
.text._Z8_cbrt_32iPfS_:
        /* <DEDUP_REMOVED lines=13> */
.L_x_535:
[----:B01----:R-:W-:-:S06]  /*00d0*/  IMAD.WIDE R6, R0, 0x4, R2 ;  /* 0x0000000400067825 */ /* 0x003fcc00078e0202 */
[----:B--2---:R-:W2:Y:S02]  /*00e0*/  LDG.E R6, desc[UR6][R6.64] ;  /* 0x0000000606067981 */ /* 0x004ea4000c1e1900 */
[C---:B--2---:R-:W-:Y:S01]  /*00f0*/  FMUL R11, |R6|.reuse, 16777216 ;  /* 0x4b800000060b7820 */ /* 0x044fe20000400200 */
[C---:B------:R-:W-:Y:S01]  /*0100*/  FSETP.GEU.AND P0, PT, |R6|.reuse, 1.175494350822287508e-38, PT ;  /* 0x008000000600780b */ /* 0x040fe20003f0e200 */
[----:B------:R-:W-:-:S03]  /*0110*/  FADD R15, R6, R6 ;  /* 0x00000006060f7221 */ /* 0x000fc60000000000 */
[-C--:B------:R-:W-:Y:S02]  /*0120*/  FSEL R11, R11, |R6|.reuse, !P0 ;  /* 0x400000060b0b7208 */ /* 0x080fe40004000000 */
[----:B------:R-:W-:Y:S02]  /*0130*/  FSETP.NEU.AND P1, PT, R15, R6, PT ;  /* 0x000000060f00720b */ /* 0x000fe40003f2d000 */
[----:B------:R-:W0:Y:S05]  /*0140*/  MUFU.LG2 R8, R11 ;  /* 0x0000000b00087308 */ /* 0x000e2a0000000c00 */
[----:B0-----:R-:W-:Y:S01]  /*0150*/  @!P0 FADD R8, R8, -24 ;  /* 0xc1c0000008088421 */ /* 0x001fe20000000000 */
[----:B------:R-:W-:-:S03]  /*0160*/  FSETP.GEU.AND P0, PT, R6, RZ, PT ;  /* 0x000000ff0600720b */ /* 0x000fc60003f0e000 */
[----:B------:R-:W-:-:S04]  /*0170*/  FMUL R8, R8, -0.6666666865348815918 ;  /* 0xbf2aaaab08087820 */ /* 0x000fc80000400000 */
[----:B------:R-:W0:Y:S02]  /*0180*/  MUFU.EX2 R13, R8 ;  /* 0x00000008000d7308 */ /* 0x000e240000000800 */
[----:B0-----:R-:W-:Y:S01]  /*0190*/  FMUL R10, |R6|, R13 ;  /* 0x0000000d060a7220 */ /* 0x001fe20000400200 */
[----:B---3--:R-:W-:Y:S01]  /*01a0*/  IMAD.WIDE R6, R0, 0x4, R4 ;  /* 0x0000000400067825 */ /* 0x008fe200078e0204 */
[----:B------:R-:W-:-:S03]  /*01b0*/  IADD3 R0, PT, PT, R9, R0, RZ ;  /* 0x0000000009007210 */ /* 0x000fc60007ffe0ff */
[----:B------:R-:W-:-:S04]  /*01c0*/  FMUL R13, R13, -R10 ;  /* 0x8000000a0d0d7220 */ /* 0x000fc80000400000 */
[----:B------:R-:W-:-:S04]  /*01d0*/  FFMA R13, R10, R13, 1 ;  /* 0x3f8000000a0d7423 */ /* 0x000fc8000000000d */
[----:B------:R-:W-:-:S04]  /*01e0*/  FMUL R13, R13, 0.3333333432674407959 ;  /* 0x3eaaaaab0d0d7820 */ /* 0x000fc80000400000 */
[----:B------:R-:W-:-:S05]  /*01f0*/  FFMA R13, R10, R13, R10 ;  /* 0x0000000d0a0d7223 */ /* 0x000fca000000000a */
[----:B------:R-:W-:Y:S02]  /*0200*/  @P1 FSEL R15, -R13, R13, !P0 ;  /* 0x0000000d0d0f1208 */ /* 0x000fe40004000100 */
[----:B------:R-:W-:-:S03]  /*0210*/  ISETP.GE.AND P0, PT, R0, UR5, PT ;  /* 0x0000000500007c0c */ /* 0x000fc6000bf06270 */
[----:B------:R1:W-:Y:S10]  /*0220*/  STG.E desc[UR6][R6.64], R15 ;  /* 0x0000000f06007986 */ /* 0x0003f4000c101906 */
[----:B------:R-:W-:Y:S05]  /*0230*/  @!P0 BRA `(.L_x_535) ;  /* 0xfffffffc00a48947 */ /* 0x000fea000383ffff */
[----:B------:R-:W-:Y:S05]  /*0240*/  EXIT ;  /* 0x000000000000794d */ /* 0x000fea0003800000 */
.L_x_536:
        /* <DEDUP_REMOVED lines=11> */
.L_x_732:


//--------------------- .text._Z9_atanh_64iPdS_   --------------------------
	.section	.text._Z9_atanh_64iPdS_,"ax",@progbits
	.align	128
        .global         _Z9_atanh_64iPdS_
        .type           _Z9_atanh_64iPdS_,@function
        .size           _Z9_atanh_64iPdS_,(.L_x_641 - _Z9_atanh_64iPdS_)
        .other          _Z9_atanh_64iPdS_,@"STO_CUDA_ENTRY STV_DEFAULT"
_Z9_atanh_64iPdS_:
.text._Z9_atanh_64iPdS_:
        /* <DEDUP_REMOVED lines=14> */
.L_x_545:
[----:B0-----:R-:W-:-:S06]  /*00e0*/  IMAD.WIDE R12, R4, 0x8, R16 ;  /* 0x00000008040c7825 */ /* 0x001fcc00078e0210 */
[----:B--2---:R-:W2:Y:S01]  /*00f0*/  LDG.E.64 R12, desc[UR6][R12.64] ;  /* 0x000000060c0c7981 */ /* 0x004ea2000c1e1b00 */
[----:B-1----:R-:W-:Y:S01]  /*0100*/  IMAD.MOV.U32 R2, RZ, RZ, 0x1 ;  /* 0x00000001ff027424 */ /* 0x002fe200078e00ff */
[----:B------:R-:W-:Y:S01]  /*0110*/  BSSY.RECONVERGENT B0, `(.L_x_537) ;  /* 0x0000014000007945 */ /* 0x000fe20003800200 */
[----:B--2---:R-:W-:-:S06]  /*0120*/  DADD R6, -|R12|, 1 ;  /* 0x3ff000000c067429 */ /* 0x004fcc0000000300 */
[----:B------:R-:W0:Y:S02]  /*0130*/  MUFU.RCP64H R3, R7 ;  /* 0x0000000700037308 */ /* 0x000e240000001800 */
[----:B0-----:R-:W-:-:S08]  /*0140*/  DFMA R8, -R6, R2, 1 ;  /* 0x3ff000000608742b */ /* 0x001fd00000000102 */
[----:B------:R-:W-:-:S08]  /*0150*/  DFMA R8, R8, R8, R8 ;  /* 0x000000080808722b */ /* 0x000fd00000000008 */
[----:B------:R-:W-:Y:S02]  /*0160*/  DFMA R2, R2, R8, R2 ;  /* 0x000000080202722b */ /* 0x000fe40000000002 */
[----:B------:R-:W-:-:S06]  /*0170*/  DADD R8, |R12|, |R12| ;  /* 0x000000000c087229 */ /* 0x000fcc000000060c */
[----:B------:R-:W-:-:S04]  /*0180*/  DFMA R10, -R6, R2, 1 ;  /* 0x3ff00000060a742b */ /* 0x000fc80000000102 */
[----:B------:R-:W-:-:S04]  /*0190*/  FSETP.GEU.AND P1, PT, |R9|, 6.5827683646048100446e-37, PT ;  /* 0x036000000900780b */ /* 0x000fc80003f2e200 */
        /* <DEDUP_REMOVED lines=8> */
[----:B---34-:R-:W-:Y:S05]  /*0220*/  CALL.REL.NOINC `($__internal_22_$__cuda_sm20_div_rn_f64_full) ;  /* 0x0000000800687944 */ /* 0x018fea0003c00000 */
[----:B------:R-:W-:Y:S02]  /*0230*/  IMAD.MOV.U32 R2, RZ, RZ, R20 ;  /* 0x000000ffff027224 */ /* 0x000fe400078e0014 */
[----:B------:R-:W-:-:S07]  /*0240*/  IMAD.MOV.U32 R3, RZ, RZ, R21 ;  /* 0x000000ffff037224 */ /* 0x000fce00078e0015 */
.L_x_538:
[----:B----4-:R-:W-:Y:S05]  /*0250*/  BSYNC.RECONVERGENT B0 ;  /* 0x0000000000007941 */ /* 0x010fea0003800200 */
.L_x_537:
        /* <DEDUP_REMOVED lines=22> */
[----:B------:R-:W-:Y:S02]  /*03c0*/  IMAD.MOV.U32 R7, RZ, RZ, R9 ;  /* 0x000000ffff077224 */ /* 0x000fe400078e0009 */
[----:B------:R-:W-:Y:S02]  /*03d0*/  IMAD.MOV.U32 R8, RZ, RZ, R2 ;  /* 0x000000ffff087224 */ /* 0x000fe400078e0002 */
[----:B------:R-:W-:-:S07]  /*03e0*/  IMAD.MOV.U32 R9, RZ, RZ, R3 ;  /* 0x000000ffff097224 */ /* 0x000fce00078e0003 */
[----:B---3--:R-:W-:Y:S05]  /*03f0*/  CALL.REL.NOINC `($__internal_22_$__cuda_sm20_div_rn_f64_full) ;  /* 0x0000000400f47944 */ /* 0x008fea0003c00000 */
[----:B------:R-:W-:Y:S02]  /*0400*/  IMAD.MOV.U32 R6, RZ, RZ, R20 ;  /* 0x000000ffff067224 */ /* 0x000fe400078e0014 */
[----:B------:R-:W-:-:S07]  /*0410*/  IMAD.MOV.U32 R7, RZ, RZ, R21 ;  /* 0x000000ffff077224 */ /* 0x000fce00078e0015 */
.L_x_542:
[----:B------:R-:W-:Y:S05]  /*0420*/  BSYNC.RECONVERGENT B1 ;  /* 0x0000000000017941 */ /* 0x000fea0003800200 */
.L_x_541:
        /* <DEDUP_REMOVED lines=30> */
.L_x_540:
[----:B------:R-:W-:-:S10]  /*0610*/  DADD R2, R2, 1 ;  /* 0x3ff0000002027429 */ /* 0x000fd40000000000 */
[----:B------:R-:W-:Y:S01]  /*0620*/  ISETP.GT.AND P0, PT, R3, 0xfffff, PT ;  /* 0x000fffff0300780c */ /* 0x000fe20003f04270 */
[----:B------:R-:W-:Y:S02]  /*0630*/  IMAD.MOV.U32 R6, RZ, RZ, R2 ;  /* 0x000000ffff067224 */ /* 0x000fe400078e0002 */
        /* <DEDUP_REMOVED lines=74> */
.L_x_544:
[----:B------:R-:W-:Y:S01]  /*0ae0*/  MOV R2, 0x0 ;  /* 0x0000000000027802 */ /* 0x000fe20000000f00 */
[----:B------:R-:W-:Y:S01]  /*0af0*/  IMAD.MOV.U32 R3, RZ, RZ, 0x7ff00000 ;  /* 0x7ff00000ff037424 */ /* 0x000fe200078e00ff */
[----:B------:R-:W-:-:S05]  /*0b00*/  LOP3.LUT P0, RZ, R7, 0x7fffffff, RZ, 0xc0, !PT ;  /* 0x7fffffff07ff7812 */ /* 0x000fca000780c0ff */
[----:B------:R-:W-:-:S10]  /*0b10*/  DFMA R2, R6, R2, +INF ;  /* 0x7ff000000602742b */ /* 0x000fd40000000002 */
[----:B------:R-:W-:Y:S02]  /*0b20*/  FSEL R2, R2, RZ, P0 ;  /* 0x000000ff02027208 */ /* 0x000fe40000000000 */
[----:B------:R-:W-:-:S07]  /*0b30*/  FSEL R3, R3, -QNAN , P0 ;  /* 0xfff0000003037808 */ /* 0x000fce0000000000 */
.L_x_543:
[----:B------:R-:W-:Y:S05]  /*0b40*/  BSYNC.RECONVERGENT B0 ;  /* 0x0000000000007941 */ /* 0x000fea0003800200 */
.L_x_539:
[----:B------:R-:W-:Y:S01]  /*0b50*/  DMUL R2, R2, 0.5 ;  /* 0x3fe0000002027828 */ /* 0x000fe20000000000 */
[----:B---3--:R-:W-:-:S04]  /*0b60*/  IMAD.WIDE R6, R4, 0x8, R14 ;  /* 0x0000000804067825 */ /* 0x008fc800078e020e */
[----:B------:R-:W-:-:S05]  /*0b70*/  IMAD.IADD R4, R5, 0x1, R4 ;  /* 0x0000000105047824 */ /* 0x000fca00078e0204 */
[----:B------:R-:W-:Y:S02]  /*0b80*/  LOP3.LUT R3, R3, 0x80000000, R13, 0xb8, !PT ;  /* 0x8000000003037812 */ /* 0x000fe400078eb80d */
[----:B------:R-:W-:-:S03]  /*0b90*/  ISETP.GE.AND P0, PT, R4, UR10, PT ;  /* 0x0000000a04007c0c */ /* 0x000fc6000bf06270 */
[----:B------:R1:W-:Y:S10]  /*0ba0*/  STG.E.64 desc[UR6][R6.64], R2 ;  /* 0x0000000206007986 */ /* 0x0003f4000c101b06 */
[----:B------:R-:W-:Y:S05]  /*0bb0*/  @!P0 BRA `(.L_x_545) ;  /* 0xfffffff400488947 */ /* 0x000fea000383ffff */
[----:B------:R-:W-:Y:S05]  /*0bc0*/  EXIT ;  /* 0x000000000000794d */ /* 0x000fea0003800000 */
        .weak           $__internal_22_$__cuda_sm20_div_rn_f64_full
        .type           $__internal_22_$__cuda_sm20_div_rn_f64_full,@function
        .size           $__internal_22_$__cuda_sm20_div_rn_f64_full,(.L_x_641 - $__internal_22_$__cuda_sm20_div_rn_f64_full)
$__internal_22_$__cuda_sm20_div_rn_f64_full:
[----:B------:R-:W-:Y:S01]  /*0bd0*/  IMAD.MOV.U32 R11, RZ, RZ, R9 ;  /* 0x000000ffff0b7224 */ /* 0x000fe200078e0009 */
[C---:B------:R-:W-:Y:S01]  /*0be0*/  FSETP.GEU.AND P0, PT, |R7|.reuse, 1.469367938527859385e-39, PT ;  /* 0x001000000700780b */ /* 0x040fe20003f0e200 */
[----:B------:R-:W-:Y:S01]  /*0bf0*/  IMAD.MOV.U32 R10, RZ, RZ, R8 ;  /* 0x000000ffff0a7224 */ /* 0x000fe200078e0008 */
[----:B------:R-:W-:Y:S01]  /*0c00*/  LOP3.LUT R8, R7, 0x800fffff, RZ, 0xc0, !PT ;  /* 0x800fffff07087812 */ /* 0x000fe200078ec0ff */
[----:B------:R-:W-:Y:S01]  /*0c10*/  IMAD.MOV.U32 R27, RZ, RZ, 0x1ca00000 ;  /* 0x1ca00000ff1b7424 */ /* 0x000fe200078e00ff */
[C---:B------:R-:W-:Y:S01]  /*0c20*/  FSETP.GEU.AND P2, PT, |R11|.reuse, 1.469367938527859385e-39, PT ;  /* 0x001000000b00780b */ /* 0x040fe20003f4e200 */
[----:B------:R-:W-:Y:S01]  /*0c30*/  IMAD.MOV.U32 R18, RZ, RZ, R10 ;  /* 0x000000ffff127224 */ /* 0x000fe200078e000a */
        /* <DEDUP_REMOVED lines=8> */
[----:B------:R-:W-:Y:S01]  /*0cc0*/  @!P2 LOP3.LUT R19, R7, 0x7ff00000, RZ, 0xc0, !PT ;  /* 0x7ff000000713a812 */ /* 0x000fe200078ec0ff */
[----:B------:R-:W-:Y:S01]  /*0cd0*/  @!P2 IMAD.MOV.U32 R22, RZ, RZ, RZ ;  /* 0x000000ffff16a224 */ /* 0x000fe200078e00ff */
[----:B------:R-:W0:Y:S02]  /*0ce0*/  MUFU.RCP64H R21, R9 ;  /* 0x0000000900157308 */ /* 0x000e240000001800 */
[----:B------:R-:W-:Y:S02]  /*0cf0*/  @!P2 ISETP.GE.U32.AND P3, PT, R26, R19, PT ;  /* 0x000000131a00a20c */ /* 0x000fe40003f66070 */
[C---:B------:R-:W-:Y:S02]  /*0d00*/  SEL R19, R27.reuse, 0x63400000, !P1 ;  /* 0x634000001b137807 */ /* 0x040fe40004800000 */
[----:B------:R-:W-:Y:S02]  /*0d10*/  @!P2 SEL R23, R27, 0x63400000, !P3 ;  /* 0x634000001b17a807 */ /* 0x000fe40005800000 */
[----:B------:R-:W-:-:S02]  /*0d20*/  LOP3.LUT R19, R19, 0x800fffff, R11, 0xf8, !PT ;  /* 0x800fffff13137812 */ /* 0x000fc400078ef80b */
[----:B------:R-:W-:Y:S02]  /*0d30*/  @!P2 LOP3.LUT R23, R23, 0x80000000, R11, 0xf8, !PT ;  /* 0x800000001717a812 */ /* 0x000fe400078ef80b */
[----:B------:R-:W-:Y:S02]  /*0d40*/  @!P0 LOP3.LUT R29, R9, 0x7ff00000, RZ, 0xc0, !PT ;  /* 0x7ff00000091d8812 */ /* 0x000fe400078ec0ff */
[----:B------:R-:W-:-:S06]  /*0d50*/  @!P2 LOP3.LUT R23, R23, 0x100000, RZ, 0xfc, !PT ;  /* 0x001000001717a812 */ /* 0x000fcc00078efcff */
[----:B------:R-:W-:Y:S02]  /*0d60*/  @!P2 DFMA R18, R18, 2, -R22 ;  /* 0x400000001212a82b */ /* 0x000fe40000000816 */
[----:B0-----:R-:W-:-:S08]  /*0d70*/  DFMA R22, R20, -R8, 1 ;  /* 0x3ff000001416742b */ /* 0x001fd00000000808 */
[----:B------:R-:W-:-:S08]  /*0d80*/  DFMA R22, R22, R22, R22 ;  /* 0x000000161616722b */ /* 0x000fd00000000016 */
[----:B------:R-:W-:-:S08]  /*0d90*/  DFMA R22, R20, R22, R20 ;  /* 0x000000161416722b */ /* 0x000fd00000000014 */
[----:B------:R-:W-:-:S08]  /*0da0*/  DFMA R20, R22, -R8, 1 ;  /* 0x3ff000001614742b */ /* 0x000fd00000000808 */
        /* <DEDUP_REMOVED lines=16> */
[----:B------:R-:W-:Y:S01]  /*0eb0*/  IMAD.IADD R22, R10, 0x1, -R27 ;  /* 0x000000010a167824 */ /* 0x000fe200078e0a1b */
[----:B------:R-:W-:-:S03]  /*0ec0*/  MOV R10, RZ ;  /* 0x000000ff000a7202 */ /* 0x000fc60000000f00 */
        /* <DEDUP_REMOVED lines=20> */
.L_x_547:
        /* <DEDUP_REMOVED lines=16> */
.L_x_550:
[----:B------:R-:W-:Y:S01]  /*1110*/  LOP3.LUT R21, R7, 0x80000, RZ, 0xfc, !PT ;  /* 0x0008000007157812 */ /* 0x000fe200078efcff */
[----:B------:R-:W-:Y:S01]  /*1120*/  IMAD.MOV.U32 R20, RZ, RZ, R6 ;  /* 0x000000ffff147224 */ /* 0x000fe200078e0006 */
[----:B------:R-:W-:Y:S06]  /*1130*/  BRA `(.L_x_548) ;  /* 0x0000000000087947 */ /* 0x000fec0003800000 */
.L_x_549:
[----:B------:R-:W-:Y:S01]  /*1140*/  LOP3.LUT R21, R11, 0x80000, RZ, 0xfc, !PT ;  /* 0x000800000b157812 */ /* 0x000fe200078efcff */
[----:B------:R-:W-:-:S07]  /*1150*/  IMAD.MOV.U32 R20, RZ, RZ, R10 ;  /* 0x000000ffff147224 */ /* 0x000fce00078e000a */
.L_x_548:
[----:B------:R-:W-:Y:S05]  /*1160*/  BSYNC.RECONVERGENT B2 ;  /* 0x0000000000027941 */ /* 0x000fea0003800200 */
.L_x_546:
[----:B------:R-:W-:Y:S02]  /*1170*/  IMAD.MOV.U32 R6, RZ, RZ, R0 ;  /* 0x000000ffff067224 */ /* 0x000fe400078e0000 */
[----:B------:R-:W-:-:S04]  /*1180*/  IMAD.MOV.U32 R7, RZ, RZ, 0x0 ;  /* 0x00000000ff077424 */ /* 0x000fc800078e00ff */
[----:B------:R-:W-:Y:S05]  /*1190*/  RET.REL.NODEC R6 `(_Z9_atanh_64iPdS_) ;  /* 0xffffffec06987950 */ /* 0x000fea0003c3ffff */
.L_x_551:
        /* <DEDUP_REMOVED lines=14> */
.L_x_641:


//--------------------- .text._Z9_atanh_32iPfS_   --------------------------
	.section	.text._Z9_atanh_32iPfS_,"ax",@progbits
	.align	128
        .global         _Z9_atanh_32iPfS_
        .type           _Z9_atanh_32iPfS_,@function
        .size           _Z9_atanh_32iPfS_,(.L_x_734 - _Z9_atanh_32iPfS_)
        .other          _Z9_atanh_32iPfS_,@"STO_CUDA_ENTRY STV_DEFAULT"
_Z9_atanh_32iPfS_:
.text._Z9_atanh_32iPfS_:
        /* <DEDUP_REMOVED lines=14> */
.L_x_552:
[----:B01----:R-:W-:-:S05]  /*00e0*/  IMAD.WIDE R10, R7, 0x4, R2 ;  /* 0x00000004070a7825 */ /* 0x003fca00078e0202 */
[----:B--2---:R-:W2:Y:S02]  /*00f0*/  LDG.E R6, desc[UR6][R10.64] ;  /* 0x000000060a067981 */ /* 0x004ea4000c1e1900 */
[C---:B--2---:R-:W-:Y:S01]  /*0100*/  FADD R9, -|R6|.reuse, 1 ;  /* 0x3f80000006097421 */ /* 0x044fe20000000300 */
        /* <DEDUP_REMOVED lines=10> */
[----:B------:R-:W-:Y:S01]  /*01b0*/  LOP3.LUT R13, R12, 0xff800000, RZ, 0xc0, !PT ;  /* 0xff8000000c0d7812 */ /* 0x000fe200078ec0ff */
[----:B------:R-:W-:-:S03]  /*01c0*/  HFMA2 R12, -RZ, RZ, 1.625, 0 ;  /* 0x3e800000ff0c7431 */ /* 0x000fc600000001ff */
[----:B------:R-:W-:Y:S02]  /*01d0*/  IADD3 R11, PT, PT, -R13, 0x40800000, RZ ;  /* 0x408000000d0b7810 */ /* 0x000fe40007ffe1ff */
[-C--:B------:R-:W-:Y:S02]  /*01e0*/  IADD3 R10, PT, PT, R8, -R13.reuse, RZ ;  /* 0x8000000d080a7210 */ /* 0x080fe40007ffe0ff */
[----:B------:R-:W-:Y:S01]  /*01f0*/  I2FP.F32.S32 R13, R13 ;  /* 0x0000000d000d7245 */ /* 0x000fe20000201400 */
[----:B------:R-:W-:-:S04]  /*0200*/  FFMA R11, R11, R12, -1 ;  /* 0xbf8000000b0b7423 */ /* 0x000fc8000000000c */
[----:B------:R-:W-:Y:S01]  /*0210*/  FMUL R13, R13, 1.1920928955078125e-07 ;  /* 0x340000000d0d7820 */ /* 0x000fe20000400000 */
[----:B------:R-:W-:Y:S01]  /*0220*/  FADD R10, R10, R11 ;  /* 0x0000000b0a0a7221 */ /* 0x000fe20000000000 */
[----:B------:R-:W-:-:S03]  /*0230*/  HFMA2 R11, -RZ, RZ, 1.75, 0 ;  /* 0x3f000000ff0b7431 */ /* 0x000fc600000001ff */
[----:B------:R-:W-:-:S04]  /*0240*/  FFMA R9, R10, -R9, 0.10546888411045074463 ;  /* 0x3dd800120a097423 */ /* 0x000fc80000000809 */
[----:B------:R-:W-:Y:S01]  /*0250*/  FFMA R9, R10, R9, -0.13229703903198242188 ;  /* 0xbe0778e00a097423 */ /* 0x000fe20000000009 */
[----:B------:R-:W-:-:S03]  /*0260*/  LOP3.LUT R11, R11, 0x80000000, R6, 0xb8, !PT ;  /* 0x800000000b0b7812 */ /* 0x000fc600078eb806 */
        /* <DEDUP_REMOVED lines=8> */
[----:B------:R-:W-:-:S03]  /*02f0*/  @P0 MOV R9, 0x7f800000 ;  /* 0x7f80000000090802 */ /* 0x000fc60000000f00 */
[----:B------:R-:W-:Y:S02]  /*0300*/  FFMA R10, R13, 0.69314718246459960938, R10 ;  /* 0x3f3172180d0a7823 */ /* 0x000fe4000000000a */
[C---:B------:R-:W-:Y:S01]  /*0310*/  @P1 FFMA R10, R8.reuse, R9, +INF ;  /* 0x7f800000080a1423 */ /* 0x040fe20000000009 */
[----:B------:R-:W-:Y:S01]  /*0320*/  @P0 FSETP.NEU.AND P1, PT, R8, RZ, PT ;  /* 0x000000ff0800020b */ /* 0x000fe20003f2d000 */
[----:B---3--:R-:W-:Y:S01]  /*0330*/  IMAD.WIDE R8, R7, 0x4, R4 ;  /* 0x0000000407087825 */ /* 0x008fe200078e0204 */
[----:B------:R-:W-:Y:S02]  /*0340*/  IADD3 R7, PT, PT, R0, R7, RZ ;  /* 0x0000000700077210 */ /* 0x000fe40007ffe0ff */
[----:B------:R-:W-:Y:S02]  /*0350*/  @P0 FSEL R10, R10, -RZ, P1 ;  /* 0x800000ff0a0a0208 */ /* 0x000fe40000800000 */
[----:B----4-:R-:W-:-:S03]  /*0360*/  ISETP.GE.AND P0, PT, R7, UR5, PT ;  /* 0x0000000507007c0c */ /* 0x010fc6000bf06270 */
[----:B------:R-:W-:-:S05]  /*0370*/  FMUL R11, R11, R10 ;  /* 0x0000000a0b0b7220 */ /* 0x000fca0000400000 */
[----:B------:R1:W-:Y:S05]  /*0380*/  STG.E desc[UR6][R8.64], R11 ;  /* 0x0000000b08007986 */ /* 0x0003ea000c101906 */
[----:B------:R-:W-:Y:S05]  /*0390*/  @!P0 BRA `(.L_x_552) ;  /* 0xfffffffc00508947 */ /* 0x000fea000383ffff */
[----:B------:R-:W-:Y:S05]  /*03a0*/  EXIT ;  /* 0x000000000000794d */ /* 0x000fea0003800000 */
.L_x_553:
        /* <DEDUP_REMOVED lines=13> */
.L_x_734:


//--------------------- .text._Z8_atan_64iPdS_    --------------------------
	.section	.text._Z8_atan_64iPdS_,"ax",@progbits
	.align	128
        .global         _Z8_atan_64iPdS_
        .type           _Z8_atan_64iPdS_,@function
        .size           _Z8_atan_64iPdS_,(.L_x_735 - _Z8_atan_64iPdS_)
        .other          _Z8_atan_64iPdS_,@"STO_CUDA_ENTRY STV_DEFAULT"
_Z8_atan_64iPdS_:
.text._Z8_atan_64iPdS_:
        /* <DEDUP_REMOVED lines=14> */
.L_x_556:
[----:B0-----:R-:W-:-:S06]  /*00e0*/  IMAD.WIDE R8, R7, 0x8, R2 ;  /* 0x0000000807087825 */ /* 0x001fcc00078e0202 */
[----:B--2---:R-:W2:Y:S01]  /*00f0*/  LDG.E.64 R8, desc[UR6][R8.64] ;  /* 0x0000000608087981 */ /* 0x004ea2000c1e1b00 */
[----:B------:R-:W-:Y:S01]  /*0100*/  BSSY.RECONVERGENT B0, `(.L_x_554) ;  /* 0x000000e000007945 */ /* 0x000fe20003800200 */
[----:B--2---:R-:W-:Y:S02]  /*0110*/  DSETP.GT.AND P0, PT, |R8|, 1, PT ;  /* 0x3ff000000800742a */ /* 0x004fe40003f04200 */
[----:B------:R-:W-:-:S10]  /*0120*/  DADD R14, -RZ, |R8| ;  /* 0x00000000ff0e7229 */ /* 0x000fd40000000508 */
[----:B------:R-:W-:Y:S02]  /*0130*/  IMAD.MOV.U32 R10, RZ, RZ, R14 ;  /* 0x000000ffff0a7224 */ /* 0x000fe400078e000e */
[----:B------:R-:W-:Y:S01]  /*0140*/  IMAD.MOV.U32 R11, RZ, RZ, R15 ;  /* 0x000000ffff0b7224 */ /* 0x000fe200078e000f */
[----:B------:R-:W-:Y:S06]  /*0150*/  @!P0 BRA `(.L_x_555) ;  /* 0x0000000000208947 */ /* 0x000fec0003800000 */
[----:B------:R-:W0:Y:S01]  /*0160*/  MUFU.RCP64H R11, R15 ;  /* 0x0000000f000b7308 */ /* 0x000e220000001800 */
[----:B------:R-:W-:Y:S01]  /*0170*/  MOV R10, RZ ;  /* 0x000000ff000a7202 */ /* 0x000fe20000000f00 */
[----:B------:R-:W-:-:S05]  /*0180*/  DSETP.NEU.AND P1, PT, |R8|, +INF , PT ;  /* 0x7ff000000800742a */ /* 0x000fca0003f2d200 */
[----:B0-----:R-:W-:-:S08]  /*0190*/  DFMA R12, -|R8|, R10, 1 ;  /* 0x3ff00000080c742b */ /* 0x001fd0000000030a */
[----:B------:R-:W-:-:S08]  /*01a0*/  DFMA R12, R12, R12, R12 ;  /* 0x0000000c0c0c722b */ /* 0x000fd0000000000c */
[----:B------:R-:W-:-:S10]  /*01b0*/  DFMA R12, R10, R12, R10 ;  /* 0x0000000c0a0c722b */ /* 0x000fd4000000000a */
[----:B------:R-:W-:Y:S02]  /*01c0*/  FSEL R10, R12, RZ, P1 ;  /* 0x000000ff0c0a7208 */ /* 0x000fe40000800000 */
[----:B------:R-:W-:-:S07]  /*01d0*/  FSEL R11, R13, RZ, P1 ;  /* 0x000000ff0d0b7208 */ /* 0x000fce0000800000 */
.L_x_555:
[----:B----4-:R-:W-:Y:S05]  /*01e0*/  BSYNC.RECONVERGENT B0 ;  /* 0x0000000000007941 */ /* 0x010fea0003800200 */
.L_x_554:
[----:B------:R-:W-:Y:S01]  /*01f0*/  DMUL R12, R10, R10 ;  /* 0x0000000a0a0c7228 */ /* 0x000fe20000000000 */
[----:B------:R-:W-:Y:S01]  /*0200*/  IMAD.MOV.U32 R14, RZ, RZ, -0x2449a4b7 ;  /* 0xdbb65b49ff0e7424 */ /* 0x000fe200078e00ff */
[----:B------:R-:W-:Y:S01]  /*0210*/  MOV R15, 0x3f2d3b63 ;  /* 0x3f2d3b63000f7802 */ /* 0x000fe20000000f00 */
        /* <DEDUP_REMOVED lines=56> */
[----:B------:R-:W-:-:S08]  /*05a0*/  DMUL R14, R12, R14 ;  /* 0x0000000e0c0e7228 */ /* 0x000fd00000000000 */
[----:B------:R-:W-:-:S08]  /*05b0*/  DFMA R14, R14, R10, R10 ;  /* 0x0000000a0e0e722b */ /* 0x000fd0000000000a */
[----:B------:R-:W-:-:S10]  /*05c0*/  DADD R10, -R14, UR4 ;  /* 0x000000040e0a7e29 */ /* 0x000fd40008000100 */
[----:B------:R-:W-:Y:S02]  /*05d0*/  FSEL R8, R11, R15, P0 ;  /* 0x0000000f0b087208 */ /* 0x000fe40000000000 */
[----:B------:R-:W-:Y:S02]  /*05e0*/  FSEL R10, R10, R14, P0 ;  /* 0x0000000e0a0a7208 */ /* 0x000fe40000000000 */
[----:B------:R-:W-:Y:S01]  /*05f0*/  LOP3.LUT R11, R8, 0x80000000, R9, 0xb8, !PT ;  /* 0x80000000080b7812 */ /* 0x000fe200078eb809 */
[----:B---3--:R-:W-:-:S04]  /*0600*/  IMAD.WIDE R8, R7, 0x8, R4 ;  /* 0x0000000807087825 */ /* 0x008fc800078e0204 */
[----:B------:R-:W-:Y:S01]  /*0610*/  IMAD.IADD R7, R0, 0x1, R7 ;  /* 0x0000000100077824 */ /* 0x000fe200078e0207 */
[----:B------:R1:W-:Y:S04]  /*0620*/  STG.E.64 desc[UR6][R8.64], R10 ;  /* 0x0000000a08007986 */ /* 0x0003e8000c101b06 */
[----:B------:R-:W-:-:S13]  /*0630*/  ISETP.GE.AND P0, PT, R7, UR8, PT ;  /* 0x0000000807007c0c */ /* 0x000fda000bf06270 */
[----:B-1----:R-:W-:Y:S05]  /*0640*/  @!P0 BRA `(.L_x_556) ;  /* 0xfffffff800a48947 */ /* 0x002fea000383ffff */
[----:B------:R-:W-:Y:S05]  /*0650*/  EXIT ;  /* 0x000000000000794d */ /* 0x000fea0003800000 */
.L_x_557:
        /* <DEDUP_REMOVED lines=10> */
.L_x_735:


//--------------------- .text._Z8_atan_32iPfS_    --------------------------
	.section	.text._Z8_atan_32iPfS_,"ax",@progbits
	.align	128
        .global         _Z8_atan_32iPfS_
        .type           _Z8_atan_32iPfS_,@function
        .size           _Z8_atan_32iPfS_,(.L_x_736 - _Z8_atan_32iPfS_)
        .other          _Z8_atan_32iPfS_,@"STO_CUDA_ENTRY STV_DEFAULT"
_Z8_atan_32iPfS_:
.text._Z8_atan_32iPfS_:
        /* <DEDUP_REMOVED lines=13> */
.L_x_558:
[----:B01----:R-:W-:-:S06]  /*00d0*/  IMAD.WIDE R6, R0, 0x4, R2 ;  /* 0x0000000400067825 */ /* 0x003fcc00078e0202 */
[----:B--2---:R-:W2:Y:S01]  /*00e0*/  LDG.E R6, desc[UR6][R6.64] ;  /* 0x0000000606067981 */ /* 0x004ea2000c1e1900 */
[----:B------:R-:W-:Y:S01]  /*00f0*/  HFMA2 R13, -RZ, RZ, 0.890625, -0.00056934356689453125 ;  /* 0x3b2090aaff0d7431 */ /* 0x000fe200000001ff */
[----:B------:R-:W-:Y:S01]  /*0100*/  MOV R10, 0x3f6ee581 ;  /* 0x3f6ee581000a7802 */ /* 0x000fe20000000f00 */
[----:B--2---:R-:W0:Y:S01]  /*0110*/  MUFU.RCP R11, |R6| ;  /* 0x40000006000b7308 */ /* 0x004e220000001000 */
[----:B------:R-:W-:-:S04]  /*0120*/  FSETP.GT.AND P0, PT, |R6|, 1, PT ;  /* 0x3f8000000600780b */ /* 0x000fc80003f04200 */
[----:B0-----:R-:W-:-:S05]  /*0130*/  FSEL R11, R11, |R6|, P0 ;  /* 0x400000060b0b7208 */ /* 0x001fca0000000000 */
[----:B------:R-:W-:-:S04]  /*0140*/  FMUL R8, R11, R11 ;  /* 0x0000000b0b087220 */ /* 0x000fc80000400000 */
[----:B------:R-:W-:-:S04]  /*0150*/  FFMA R13, R8, R13, -0.014396979473531246185 ;  /* 0xbc6be14f080d7423 */ /* 0x000fc8000000000d */
[----:B------:R-:W-:-:S04]  /*0160*/  FFMA R13, R8, R13, 0.039849750697612762451 ;  /* 0x3d23397e080d7423 */ /* 0x000fc8000000000d */
[----:B------:R-:W-:-:S04]  /*0170*/  FFMA R13, R8, R13, -0.072529748082160949707 ;  /* 0xbd948a7a080d7423 */ /* 0x000fc8000000000d */
[----:B------:R-:W-:-:S04]  /*0180*/  FFMA R13, R8, R13, 0.10518480092287063599 ;  /* 0x3dd76b21080d7423 */ /* 0x000fc8000000000d */
[----:B------:R-:W-:-:S04]  /*0190*/  FFMA R13, R8, R13, -0.14171802997589111328 ;  /* 0xbe111e88080d7423 */ /* 0x000fc8000000000d */
[----:B------:R-:W-:-:S04]  /*01a0*/  FFMA R13, R8, R13, 0.19988775253295898438 ;  /* 0x3e4caf60080d7423 */ /* 0x000fc8000000000d */
[----:B------:R-:W-:-:S04]  /*01b0*/  FFMA R13, R8, R13, -0.33332940936088562012 ;  /* 0xbeaaaa27080d7423 */ /* 0x000fc8000000000d */
[----:B------:R-:W-:-:S04]  /*01c0*/  FMUL R8, R8, R13 ;  /* 0x0000000d08087220 */ /* 0x000fc80000400000 */
[----:B------:R-:W-:-:S04]  /*01d0*/  FFMA R11, R11, R8, R11 ;  /* 0x000000080b0b7223 */ /* 0x000fc8000000000b */
[----:B------:R-:W-:Y:S01]  /*01e0*/  @P0 FFMA R11, R10, 1.6832555532455444336, -R11 ;  /* 0x3fd774eb0a0b0823 */ /* 0x000fe2000000080b */
[----:B------:R-:W-:-:S04]  /*01f0*/  FSETP.NAN.AND P0, PT, |R6|, |R6|, PT ;  /* 0x400000060600720b */ /* 0x000fc80003f08200 */
[----:B------:R-:W-:Y:S01]  /*0200*/  LOP3.LUT R8, R11, 0x80000000, R6, 0xb8, !PT ;  /* 0x800000000b087812 */ /* 0x000fe200078eb806 */
[----:B---3--:R-:W-:Y:S01]  /*0210*/  IMAD.WIDE R6, R0, 0x4, R4 ;  /* 0x0000000400067825 */ /* 0x008fe200078e0204 */
[----:B------:R-:W-:Y:S02]  /*0220*/  IADD3 R0, PT, PT, R9, R0, RZ ;  /* 0x0000000009007210 */ /* 0x000fe40007ffe0ff */
[----:B------:R-:W-:Y:S02]  /*0230*/  FSEL R11, R8, R11, !P0 ;  /* 0x0000000b080b7208 */ /* 0x000fe40004000000 */
[----:B------:R-:W-:-:S03]  /*0240*/  ISETP.GE.AND P0, PT, R0, UR5, PT ;  /* 0x0000000500007c0c */ /* 0x000fc6000bf06270 */
[----:B------:R1:W-:Y:S10]  /*0250*/  STG.E desc[UR6][R6.64], R11 ;  /* 0x0000000b06007986 */ /* 0x0003f4000c101906 */
[----:B------:R-:W-:Y:S05]  /*0260*/  @!P0 BRA `(.L_x_558) ;  /* 0xfffffffc00988947 */ /* 0x000fea000383ffff */
[----:B------:R-:W-:Y:S05]  /*0270*/  EXIT ;  /* 0x000000000000794d */ /* 0x000fea0003800000 */
.L_x_559:
        /* <DEDUP_REMOVED lines=16> */
.L_x_736:


//--------------------- .text._Z9_asinh_64iPdS_   --------------------------
	.section	.text._Z9_asinh_64iPdS_,"ax",@progbits
	.align	128
        .global         _Z9_asinh_64iPdS_
        .type           _Z9_asinh_64iPdS_,@function
        .size           _Z9_asinh_64iPdS_,(.L_x_642 - _Z9_asinh_64iPdS_)
        .other          _Z9_asinh_64iPdS_,@"STO_CUDA_ENTRY STV_DEFAULT"
_Z9_asinh_64iPdS_:
.text._Z9_asinh_64iPdS_:
        /* <DEDUP_REMOVED lines=14> */
.L_x_566:
[----:B0-----:R-:W-:-:S06]  /*00e0*/  IMAD.WIDE R6, R13, 0x8, R10 ;  /* 0x000000080d067825 */ /* 0x001fcc00078e020a */
[----:B--2---:R-:W2:Y:S01]  /*00f0*/  LDG.E.64 R6, desc[UR6][R6.64] ;  /* 0x0000000606067981 */ /* 0x004ea2000c1e1b00 */
[----:B-1----:R-:W-:Y:S01]  /*0100*/  IMAD.MOV.U32 R4, RZ, RZ, RZ ;  /* 0x000000ffff047224 */ /* 0x002fe200078e00ff */
[----:B------:R-:W-:Y:S01]  /*0110*/  BSSY.RECONVERGENT B0, `(.L_x_560) ;  /* 0x000009f000007945 */ /* 0x000fe20003800200 */
[----:B------:R-:W-:Y:S02]  /*0120*/  IMAD.MOV.U32 R16, RZ, RZ, 0x0 ;  /* 0x00000000ff107424 */ /* 0x000fe400078e00ff */
[----:B------:R-:W-:Y:S01]  /*0130*/  IMAD.MOV.U32 R17, RZ, RZ, 0x3fd80000 ;  /* 0x3fd80000ff117424 */ /* 0x000fe200078e00ff */
[----:B--2---:R-:W-:-:S06]  /*0140*/  DFMA R2, R6, R6, 1 ;  /* 0x3ff000000602742b */ /* 0x004fcc0000000006 */
[----:B------:R-:W0:Y:S02]  /*0150*/  MUFU.RSQ64H R5, R3 ;  /* 0x0000000300057308 */ /* 0x000e240000001c00 */
[----:B0-----:R-:W-:-:S08]  /*0160*/  DMUL R14, R4, R4 ;  /* 0x00000004040e7228 */ /* 0x001fd00000000000 */
[----:B------:R-:W-:-:S08]  /*0170*/  DFMA R14, R2, -R14, 1 ;  /* 0x3ff00000020e742b */ /* 0x000fd0000000080e */
[----:B------:R-:W-:Y:S02]  /*0180*/  DFMA R16, R14, R16, 0.5 ;  /* 0x3fe000000e10742b */ /* 0x000fe40000000010 */
[----:B------:R-:W-:-:S08]  /*0190*/  DMUL R14, R4, R14 ;  /* 0x0000000e040e7228 */ /* 0x000fd00000000000 */
[----:B------:R-:W-:-:S08]  /*01a0*/  DFMA R14, R16, R14, R4 ;  /* 0x0000000e100e722b */ /* 0x000fd00000000004 */
[----:B------:R-:W-:-:S06]  /*01b0*/  DFMA R16, R2, R14, 1 ;  /* 0x3ff000000210742b */ /* 0x000fcc000000000e */
[----:B------:R-:W0:Y:S02]  /*01c0*/  MUFU.RCP64H R5, R17 ;  /* 0x0000001100057308 */ /* 0x000e240000001800 */
[----:B0-----:R-:W-:-:S08]  /*01d0*/  DFMA R2, -R16, R4, 1 ;  /* 0x3ff000001002742b */ /* 0x001fd00000000104 */
[----:B------:R-:W-:-:S08]  /*01e0*/  DFMA R2, R2, R2, R2 ;  /* 0x000000020202722b */ /* 0x000fd00000000002 */
[----:B------:R-:W-:Y:S01]  /*01f0*/  DFMA R2, R4, R2, R4 ;  /* 0x000000020402722b */ /* 0x000fe20000000004 */
[----:B------:R-:W-:Y:S01]  /*0200*/  LOP3.LUT R5, R7, 0x7fffffff, RZ, 0xc0, !PT ;  /* 0x7fffffff07057812 */ /* 0x000fe200078ec0ff */
[----:B------:R-:W-:-:S03]  /*0210*/  IMAD.MOV.U32 R4, RZ, RZ, R6 ;  /* 0x000000ffff047224 */ /* 0x000fc600078e0006 */
[----:B------:R-:W-:-:S03]  /*0220*/  ISETP.GT.U32.AND P1, PT, R5, 0x43dfffff, PT ;  /* 0x43dfffff0500780c */ /* 0x000fc60003f24070 */
[----:B------:R-:W-:-:S08]  /*0230*/  DMUL R2, R4, R2 ;  /* 0x0000000204027228 */ /* 0x000fd00000000000 */
[----:B------:R-:W-:-:S10]  /*0240*/  DFMA R2, R4, R2, R4 ;  /* 0x000000020402722b */ /* 0x000fd40000000004 */
[----:B------:R-:W-:Y:S02]  /*0250*/  FSEL R15, R5, R3, P1 ;  /* 0x00000003050f7208 */ /* 0x000fe40000800000 */
[----:B------:R-:W-:Y:S02]  /*0260*/  FSEL R14, R6, R2, P1 ;  /* 0x00000002060e7208 */ /* 0x000fe40000800000 */
[----:B------:R-:W-:-:S04]  /*0270*/  FSETP.GT.AND P0, PT, R15, -1.6999999284744262695, PT ;  /* 0xbfd999990f00780b */ /* 0x000fc80003f04000 */
        /* <DEDUP_REMOVED lines=19> */
[----:B---34-:R-:W-:Y:S05]  /*03b0*/  CALL.REL.NOINC `($__internal_23_$__cuda_sm20_div_rn_f64_full) ;  /* 0x0000000800087944 */ /* 0x018fea0003c00000 */
[----:B------:R-:W-:Y:S02]  /*03c0*/  IMAD.MOV.U32 R2, RZ, RZ, R22 ;  /* 0x000000ffff027224 */ /* 0x000fe400078e0016 */
[----:B------:R-:W-:-:S07]  /*03d0*/  IMAD.MOV.U32 R3, RZ, RZ, R23 ;  /* 0x000000ffff037224 */ /* 0x000fce00078e0017 */
.L_x_563:
[----:B----4-:R-:W-:Y:S05]  /*03e0*/  BSYNC.RECONVERGENT B1 ;  /* 0x0000000000017941 */ /* 0x010fea0003800200 */
.L_x_562:
        /* <DEDUP_REMOVED lines=30> */
.L_x_561:
        /* <DEDUP_REMOVED lines=77> */
.L_x_565:
[----:B------:R-:W-:Y:S01]  /*0aa0*/  IMAD.MOV.U32 R2, RZ, RZ, 0x0 ;  /* 0x00000000ff027424 */ /* 0x000fe200078e00ff */
[----:B------:R-:W-:Y:S01]  /*0ab0*/  LOP3.LUT P0, RZ, R17, 0x7fffffff, RZ, 0xc0, !PT ;  /* 0x7fffffff11ff7812 */ /* 0x000fe2000780c0ff */
[----:B------:R-:W-:-:S06]  /*0ac0*/  IMAD.MOV.U32 R3, RZ, RZ, 0x7ff00000 ;  /* 0x7ff00000ff037424 */ /* 0x000fcc00078e00ff */
[----:B------:R-:W-:-:S10]  /*0ad0*/  DFMA R2, R16, R2, +INF ;  /* 0x7ff000001002742b */ /* 0x000fd40000000002 */
[----:B------:R-:W-:Y:S02]  /*0ae0*/  FSEL R14, R2, RZ, P0 ;  /* 0x000000ff020e7208 */ /* 0x000fe40000000000 */
[----:B------:R-:W-:-:S07]  /*0af0*/  FSEL R15, R3, -QNAN , P0 ;  /* 0xfff00000030f7808 */ /* 0x000fce0000000000 */
.L_x_564:
[----:B----4-:R-:W-:Y:S05]  /*0b00*/  BSYNC.RECONVERGENT B0 ;  /* 0x0000000000007941 */ /* 0x010fea0003800200 */
.L_x_560:
[----:B------:R-:W-:Y:S01]  /*0b10*/  UMOV UR4, 0xfefa39ef ;  /* 0xfefa39ef00047882 */ /* 0x000fe20000000000 */
[----:B------:R-:W-:Y:S01]  /*0b20*/  UMOV UR5, 0x3fe62e42 ;  /* 0x3fe62e4200057882 */ /* 0x000fe20000000000 */
[----:B------:R-:W-:Y:S01]  /*0b30*/  ISETP.GT.U32.AND P0, PT, R5, 0x43dfffff, PT ;  /* 0x43dfffff0500780c */ /* 0x000fe20003f04070 */
[----:B------:R-:W-:Y:S01]  /*0b40*/  DADD R2, R14, UR4 ;  /* 0x000000040e027e29 */ /* 0x000fe20008000000 */
[----:B---3--:R-:W-:-:S04]  /*0b50*/  IMAD.WIDE R4, R13, 0x8, R8 ;  /* 0x000000080d047825 */ /* 0x008fc800078e0208 */
[----:B------:R-:W-:-:S05]  /*0b60*/  IMAD.IADD R13, R0, 0x1, R13 ;  /* 0x00000001000d7824 */ /* 0x000fca00078e020d */
[----:B------:R-:W-:Y:S02]  /*0b70*/  FSEL R3, R3, R15, P0 ;  /* 0x0000000f03037208 */ /* 0x000fe40000000000 */
[----:B------:R-:W-:Y:S02]  /*0b80*/  FSEL R2, R2, R14, P0 ;  /* 0x0000000e02027208 */ /* 0x000fe40000000000 */
[----:B------:R-:W-:Y:S02]  /*0b90*/  LOP3.LUT R3, R3, 0x80000000, R7, 0xb8, !PT ;  /* 0x8000000003037812 */ /* 0x000fe400078eb807 */
[----:B------:R-:W-:-:S03]  /*0ba0*/  ISETP.GE.AND P0, PT, R13, UR10, PT ;  /* 0x0000000a0d007c0c */ /* 0x000fc6000bf06270 */
[----:B------:R1:W-:Y:S10]  /*0bb0*/  STG.E.64 desc[UR6][R4.64], R2 ;  /* 0x0000000204007986 */ /* 0x0003f4000c101b06 */
[----:B------:R-:W-:Y:S05]  /*0bc0*/  @!P0 BRA `(.L_x_566) ;  /* 0xfffffff400448947 */ /* 0x000fea000383ffff */
[----:B------:R-:W-:Y:S05]  /*0bd0*/  EXIT ;  /* 0x000000000000794d */ /* 0x000fea0003800000 */
        .weak           $__internal_23_$__cuda_sm20_div_rn_f64_full
        .type           $__internal_23_$__cuda_sm20_div_rn_f64_full,@function
        .size           $__internal_23_$__cuda_sm20_div_rn_f64_full,(.L_x_642 - $__internal_23_$__cuda_sm20_div_rn_f64_full)
$__internal_23_$__cuda_sm20_div_rn_f64_full:
[----:B------:R-:W-:Y:S01]  /*0be0*/  FSETP.GEU.AND P2, PT, |R15|, 1.469367938527859385e-39, PT ;  /* 0x001000000f00780b */ /* 0x000fe20003f4e200 */
[----:B------:R-:W-:Y:S01]  /*0bf0*/  IMAD.MOV.U32 R23, RZ, RZ, 0x1ca00000 ;  /* 0x1ca00000ff177424 */ /* 0x000fe200078e00ff */
[C---:B------:R-:W-:Y:S01]  /*0c00*/  FSETP.GEU.AND P0, PT, |R17|.reuse, 1.469367938527859385e-39, PT ;  /* 0x001000001100780b */ /* 0x040fe20003f0e200 */
[----:B------:R-:W-:Y:S01]  /*0c10*/  IMAD.MOV.U32 R18, RZ, RZ, R14 ;  /* 0x000000ffff127224 */ /* 0x000fe200078e000e */
[----:B------:R-:W-:Y:S01]  /*0c20*/  LOP3.LUT R2, R17, 0x800fffff, RZ, 0xc0, !PT ;  /* 0x800fffff11027812 */ /* 0x000fe200078ec0ff */
[----:B------:R-:W-:Y:S01]  /*0c30*/  IMAD.MOV.U32 R20, RZ, RZ, 0x1 ;  /* 0x00000001ff147424 */ /* 0x000fe200078e00ff */
[----:B------:R-:W-:Y:S01]  /*0c40*/  LOP3.LUT R22, R15, 0x7ff00000, RZ, 0xc0, !PT ;  /* 0x7ff000000f167812 */ /* 0x000fe200078ec0ff */
[----:B------:R-:W-:Y:S01]  /*0c50*/  BSSY.RECONVERGENT B2, `(.L_x_567) ;  /* 0x0000050000027945 */ /* 0x000fe20003800200 */
[----:B------:R-:W-:Y:S01]  /*0c60*/  LOP3.LUT R3, R2, 0x3ff00000, RZ, 0xfc, !PT ;  /* 0x3ff0000002037812 */ /* 0x000fe200078efcff */
[----:B------:R-:W-:Y:S01]  /*0c70*/  IMAD.MOV.U32 R2, RZ, RZ, R16 ;  /* 0x000000ffff027224 */ /* 0x000fe200078e0010 */
[----:B------:R-:W-:Y:S01]  /*0c80*/  LOP3.LUT R25, R17, 0x7ff00000, RZ, 0xc0, !PT ;  /* 0x7ff0000011197812 */ /* 0x000fe200078ec0ff */
[----:B------:R-:W-:-:S02]  /*0c90*/  IMAD.MOV.U32 R24, RZ, RZ, R22 ;  /* 0x000000ffff187224 */ /* 0x000fc400078e0016 */
[----:B------:R-:W-:Y:S01]  /*0ca0*/  @!P2 LOP3.LUT R19, R17, 0x7ff00000, RZ, 0xc0, !PT ;  /* 0x7ff000001113a812 */ /* 0x000fe200078ec0ff */
[----:B------:R-:W-:Y:S01]  /*0cb0*/  @!P2 IMAD.MOV.U32 R26, RZ, RZ, RZ ;  /* 0x000000ffff1aa224 */ /* 0x000fe200078e00ff */
[----:B------:R-:W-:Y:S01]  /*0cc0*/  @!P0 DMUL R2, R16, 8.98846567431157953865e+307 ;  /* 0x7fe0000010028828 */ /* 0x000fe20000000000 */
[C---:B------:R-:W-:Y:S02]  /*0cd0*/  ISETP.GE.U32.AND P1, PT, R22.reuse, R25, PT ;  /* 0x000000191600720c */ /* 0x040fe40003f26070 */
[----:B------:R-:W-:Y:S02]  /*0ce0*/  @!P2 ISETP.GE.U32.AND P3, PT, R22, R19, PT ;  /* 0x000000131600a20c */ /* 0x000fe40003f66070 */
[C---:B------:R-:W-:Y:S01]  /*0cf0*/  SEL R19, R23.reuse, 0x63400000, !P1 ;  /* 0x6340000017137807 */ /* 0x040fe20004800000 */
[----:B------:R-:W0:Y:S01]  /*0d00*/  MUFU.RCP64H R21, R3 ;  /* 0x0000000300157308 */ /* 0x000e220000001800 */
[----:B------:R-:W-:Y:S02]  /*0d10*/  @!P2 SEL R27, R23, 0x63400000, !P3 ;  /* 0x63400000171ba807 */ /* 0x000fe40005800000 */
[----:B------:R-:W-:-:S02]  /*0d20*/  LOP3.LUT R19, R19, 0x800fffff, R15, 0xf8, !PT ;  /* 0x800fffff13137812 */ /* 0x000fc400078ef80f */
[----:B------:R-:W-:Y:S02]  /*0d30*/  @!P2 LOP3.LUT R27, R27, 0x80000000, R15, 0xf8, !PT ;  /* 0x800000001b1ba812 */ /* 0x000fe400078ef80f */
[----:B------:R-:W-:Y:S02]  /*0d40*/  @!P0 LOP3.LUT R25, R3, 0x7ff00000, RZ, 0xc0, !PT ;  /* 0x7ff0000003198812 */ /* 0x000fe400078ec0ff */
        /* <DEDUP_REMOVED lines=33> */
[----:B------:R-:W-:Y:S02]  /*0f60*/  IMAD.MOV R3, RZ, RZ, -R26 ;  /* 0x000000ffff037224 */ /* 0x000fe400078e0a1a */
[----:B------:R-:W-:-:S06]  /*0f70*/  IMAD.MOV.U32 R2, RZ, RZ, RZ ;  /* 0x000000ffff027224 */ /* 0x000fcc00078e00ff */
[----:B------:R-:W-:Y:S02]  /*0f80*/  DFMA R2, R22, -R2, R20 ;  /* 0x800000021602722b */ /* 0x000fe40000000014 */
[----:B------:R-:W-:-:S04]  /*0f90*/  DMUL.RP R20, R20, R24 ;  /* 0x0000001814147228 */ /* 0x000fc80000008000 */
[----:B------:R-:W-:-:S04]  /*0fa0*/  IADD3 R2, PT, PT, -R26, -0x43300000, RZ ;  /* 0xbcd000001a027810 */ /* 0x000fc80007ffe1ff */
[----:B------:R-:W-:Y:S02]  /*0fb0*/  FSETP.NEU.AND P0, PT, |R3|, R2, PT ;  /* 0x000000020300720b */ /* 0x000fe40003f0d200 */
[----:B------:R-:W-:Y:S02]  /*0fc0*/  LOP3.LUT R17, R21, R17, RZ, 0x3c, !PT ;  /* 0x0000001115117212 */ /* 0x000fe400078e3cff */
[----:B------:R-:W-:Y:S02]  /*0fd0*/  FSEL R22, R20, R22, !P0 ;  /* 0x0000001614167208 */ /* 0x000fe40004000000 */
[----:B------:R-:W-:Y:S01]  /*0fe0*/  FSEL R23, R17, R23, !P0 ;  /* 0x0000001711177208 */ /* 0x000fe20004000000 */
[----:B------:R-:W-:Y:S06]  /*0ff0*/  BRA `(.L_x_569) ;  /* 0x0000000000547947 */ /* 0x000fec0003800000 */
.L_x_568:
        /* <DEDUP_REMOVED lines=16> */
.L_x_571:
[----:B------:R-:W-:Y:S01]  /*1100*/  LOP3.LUT R23, R17, 0x80000, RZ, 0xfc, !PT ;  /* 0x0008000011177812 */ /* 0x000fe200078efcff */
[----:B------:R-:W-:Y:S01]  /*1110*/  IMAD.MOV.U32 R22, RZ, RZ, R16 ;  /* 0x000000ffff167224 */ /* 0x000fe200078e0010 */
[----:B------:R-:W-:Y:S06]  /*1120*/  BRA `(.L_x_569) ;  /* 0x0000000000087947 */ /* 0x000fec0003800000 */
.L_x_570:
[----:B------:R-:W-:Y:S01]  /*1130*/  LOP3.LUT R23, R15, 0x80000, RZ, 0xfc, !PT ;  /* 0x000800000f177812 */ /* 0x000fe200078efcff */
[----:B------:R-:W-:-:S07]  /*1140*/  IMAD.MOV.U32 R22, RZ, RZ, R14 ;  /* 0x000000ffff167224 */ /* 0x000fce00078e000e */
.L_x_569:
[----:B------:R-:W-:Y:S05]  /*1150*/  BSYNC.RECONVERGENT B2 ;  /* 0x0000000000027941 */ /* 0x000fea0003800200 */
.L_x_567:
[----:B------:R-:W-:Y:S02]  /*1160*/  IMAD.MOV.U32 R2, RZ, RZ, R12 ;  /* 0x000000ffff027224 */ /* 0x000fe400078e000c */
[----:B------:R-:W-:-:S04]  /*1170*/  IMAD.MOV.U32 R3, RZ, RZ, 0x0 ;  /* 0x00000000ff037424 */ /* 0x000fc800078e00ff */
[----:B------:R-:W-:Y:S05]  /*1180*/  RET.REL.NODEC R2 `(_Z9_asinh_64iPdS_) ;  /* 0xffffffec029c7950 */ /* 0x000fea0003c3ffff */
.L_x_572:
        /* <DEDUP_REMOVED lines=15> */
.L_x_642:


//--------------------- .text._Z9_asinh_32iPfS_   --------------------------
	.section	.text._Z9_asinh_32iPfS_,"ax",@progbits
	.align	128
        .global         _Z9_asinh_32iPfS_
        .type           _Z9_asinh_32iPfS_,@function
        .size           _Z9_asinh_32iPfS_,(.L_x_738 - _Z9_asinh_32iPfS_)
        .other          _Z9_asinh_32iPfS_,@"STO_CUDA_ENTRY STV_DEFAULT"
_Z9_asinh_32iPfS_:
.text._Z9_asinh_32iPfS_:
        /* <DEDUP_REMOVED lines=14> */
.L_x_573:
[----:B01----:R-:W-:-:S05]  /*00e0*/  IMAD.WIDE R10, R7, 0x4, R2 ;  /* 0x00000004070a7825 */ /* 0x003fca00078e0202 */
[----:B--2---:R0:W2:Y:S02]  /*00f0*/  LDG.E R6, desc[UR6][R10.64] ;  /* 0x000000060a067981 */ /* 0x0040a4000c1e1900 */
[----:B0-----:R-:W-:Y:S02]  /*0100*/  HFMA2 R11, -RZ, RZ, 1.625, 0 ;  /* 0x3e800000ff0b7431 */ /* 0x001fe400000001ff */
[C---:B--2---:R-:W-:Y:S01]  /*0110*/  FFMA R9, R6.reuse, R6, 1 ;  /* 0x3f80000006097423 */ /* 0x044fe20000000006 */
[----:B------:R-:W-:-:S03]  /*0120*/  FSETP.GT.AND P0, PT, |R6|, 8388608, PT ;  /* 0x4b0000000600780b */ /* 0x000fc60003f04200 */
[----:B------:R-:W0:Y:S02]  /*0130*/  MUFU.RSQ R8, R9 ;  /* 0x0000000900087308 */ /* 0x000e240000001400 */
[----:B0-----:R-:W-:-:S06]  /*0140*/  FFMA R12, R9, R8, 1 ;  /* 0x3f800000090c7423 */ /* 0x001fcc0000000008 */
[----:B------:R0:W1:Y:S02]  /*0150*/  MUFU.RCP R13, R12 ;  /* 0x0000000c000d7308 */ /* 0x0000640000001000 */
[----:B0-----:R-:W-:Y:S01]  /*0160*/  MOV R12, 0x3d39bf78 ;  /* 0x3d39bf78000c7802 */ /* 0x001fe20000000f00 */
[----:B-1----:R-:W-:-:S04]  /*0170*/  FMUL R13, |R6|, R13 ;  /* 0x0000000d060d7220 */ /* 0x002fc80000400200 */
[----:B------:R-:W-:-:S05]  /*0180*/  FFMA R13, |R6|, R13, |R6| ;  /* 0x0000000d060d7223 */ /* 0x000fca0000000606 */
[----:B------:R-:W-:-:S04]  /*0190*/  FSEL R8, |R6|, R13, P0 ;  /* 0x0000000d06087208 */ /* 0x000fc80000000200 */
[C---:B------:R-:W-:Y:S01]  /*01a0*/  ISETP.GE.U32.AND P1, PT, R8.reuse, 0x7f800000, PT ;  /* 0x7f8000000800780c */ /* 0x040fe20003f26070 */
[----:B------:R-:W-:-:S03]  /*01b0*/  FADD.RZ R13, R8, 1 ;  /* 0x3f800000080d7421 */ /* 0x000fc6000000c000 */
[----:B------:R-:W-:Y:S02]  /*01c0*/  ISETP.GT.AND P2, PT, R8, -0x40800000, P1 ;  /* 0xbf8000000800780c */ /* 0x000fe40000f44270 */
[----:B------:R-:W-:-:S04]  /*01d0*/  IADD3 R13, PT, PT, R13, -0x3f400000, RZ ;  /* 0xc0c000000d0d7810 */ /* 0x000fc80007ffe0ff */
[----:B------:R-:W-:-:S04]  /*01e0*/  LOP3.LUT R13, R13, 0xff800000, RZ, 0xc0, !PT ;  /* 0xff8000000d0d7812 */ /* 0x000fc800078ec0ff */
[----:B------:R-:W-:Y:S02]  /*01f0*/  IADD3 R10, PT, PT, -R13, 0x40800000, RZ ;  /* 0x408000000d0a7810 */ /* 0x000fe40007ffe1ff */
[-C--:B------:R-:W-:Y:S02]  /*0200*/  IADD3 R9, PT, PT, R8, -R13.reuse, RZ ;  /* 0x8000000d08097210 */ /* 0x080fe40007ffe0ff */
[----:B------:R-:W-:Y:S01]  /*0210*/  I2FP.F32.S32 R13, R13 ;  /* 0x0000000d000d7245 */ /* 0x000fe20000201400 */
[----:B------:R-:W-:-:S04]  /*0220*/  FFMA R10, R10, R11, -1 ;  /* 0xbf8000000a0a7423 */ /* 0x000fc8000000000b */
        /* <DEDUP_REMOVED lines=18> */
[----:B------:R-:W-:-:S05]  /*0350*/  @P1 FSEL R10, R10, -RZ, P2 ;  /* 0x800000ff0a0a1208 */ /* 0x000fca0001000000 */
[----:B------:R-:W-:Y:S01]  /*0360*/  @P0 FADD R10, R10, 0.69314718246459960938 ;  /* 0x3f3172180a0a0421 */ /* 0x000fe20000000000 */
[----:B------:R-:W-:-:S04]  /*0370*/  FSETP.NAN.AND P0, PT, |R6|, |R6|, PT ;  /* 0x400000060600720b */ /* 0x000fc80003f08200 */
[----:B------:R-:W-:-:S04]  /*0380*/  LOP3.LUT R6, R10, 0x80000000, R6, 0xb8, !PT ;  /* 0x800000000a067812 */ /* 0x000fc800078eb806 */
[----:B------:R-:W-:Y:S02]  /*0390*/  FSEL R11, R6, R10, !P0 ;  /* 0x0000000a060b7208 */ /* 0x000fe40004000000 */
[----:B----4-:R-:W-:-:S03]  /*03a0*/  ISETP.GE.AND P0, PT, R7, UR5, PT ;  /* 0x0000000507007c0c */ /* 0x010fc6000bf06270 */
[----:B------:R1:W-:Y:S10]  /*03b0*/  STG.E desc[UR6][R8.64], R11 ;  /* 0x0000000b08007986 */ /* 0x0003f4000c101906 */
[----:B------:R-:W-:Y:S05]  /*03c0*/  @!P0 BRA `(.L_x_573) ;  /* 0xfffffffc00448947 */ /* 0x000fea000383ffff */
[----:B------:R-:W-:Y:S05]  /*03d0*/  EXIT ;  /* 0x000000000000794d */ /* 0x000fea0003800000 */
.L_x_574:
        /* <DEDUP_REMOVED lines=10> */
.L_x_738:


//--------------------- .text._Z8_asin_64iPdS_    --------------------------
	.section	.text._Z8_asin_64iPdS_,"ax",@progbits
	.align	128
        .global         _Z8_asin_64iPdS_
        .type           _Z8_asin_64iPdS_,@function
        .size           _Z8_asin_64iPdS_,(.L_x_739 - _Z8_asin_64iPdS_)
        .other          _Z8_asin_64iPdS_,@"STO_CUDA_ENTRY STV_DEFAULT"
_Z8_asin_64iPdS_:
.text._Z8_asin_64iPdS_:
        /* <DEDUP_REMOVED lines=14> */
.L_x_578:
[----:B01----:R-:W-:-:S06]  /*00e0*/  IMAD.WIDE R6, R9, 0x8, R2 ;  /* 0x0000000809067825 */ /* 0x003fcc00078e0202 */
[----:B--2---:R-:W2:Y:S01]  /*00f0*/  LDG.E.64 R6, desc[UR6][R6.64] ;  /* 0x0000000606067981 */ /* 0x004ea2000c1e1b00 */
[--C-:B------:R-:W-:Y:S01]  /*0100*/  IMAD.MOV.U32 R11, RZ, RZ, R9.reuse ;  /* 0x000000ffff0b7224 */ /* 0x100fe200078e0009 */
[----:B------:R-:W-:Y:S01]  /*0110*/  BSSY.RECONVERGENT B0, `(.L_x_575) ;  /* 0x0000075000007945 */ /* 0x000fe20003800200 */
[----:B------:R-:W-:-:S05]  /*0120*/  IMAD.IADD R9, R0, 0x1, R9 ;  /* 0x0000000100097824 */ /* 0x000fca00078e0209 */
[----:B----4-:R-:W-:Y:S02]  /*0130*/  ISETP.GE.AND P0, PT, R9, UR10, PT ;  /* 0x0000000a09007c0c */ /* 0x010fe4000bf06270 */
[----:B--2---:R-:W-:-:S13]  /*0140*/  FSETP.GEU.AND P1, PT, |R7|, 1.7687499523162841797, PT ;  /* 0x3fe266660700780b */ /* 0x004fda0003f2e200 */
[----:B------:R-:W-:Y:S05]  /*0150*/  @P1 BRA `(.L_x_576) ;  /* 0x0000000000a81947 */ /* 0x000fea0003800000 */
[----:B------:R-:W-:Y:S01]  /*0160*/  DMUL R12, R6, R6 ;  /* 0x00000006060c7228 */ /* 0x000fe20000000000 */
[----:B------:R-:W-:Y:S01]  /*0170*/  MOV R14, 0x180754af ;  /* 0x180754af000e7802 */ /* 0x000fe20000000f00 */
[----:B------:R-:W-:Y:S01]  /*0180*/  IMAD.MOV.U32 R15, RZ, RZ, 0x3fb3823b ;  /* 0x3fb3823bff0f7424 */ /* 0x000fe200078e00ff */
[----:B------:R-:W-:Y:S01]  /*0190*/  UMOV UR4, 0xdc1895e9 ;  /* 0xdc1895e900047882 */ /* 0x000fe20000000000 */
[----:B------:R-:W-:-:S04]  /*01a0*/  UMOV UR5, 0x3fb0066b ;  /* 0x3fb0066b00057882 */ /* 0x000fc80000000000 */
        /* <DEDUP_REMOVED lines=37> */
.L_x_576:
[----:B------:R-:W-:Y:S01]  /*0400*/  IMAD.MOV.U32 R12, RZ, RZ, 0x0 ;  /* 0x00000000ff0c7424 */ /* 0x000fe200078e00ff */
[----:B------:R-:W-:Y:S01]  /*0410*/  MOV R13, 0x3fe00000 ;  /* 0x3fe00000000d7802 */ /* 0x000fe20000000f00 */
[----:B------:R-:W-:Y:S01]  /*0420*/  IMAD.MOV.U32 R14, RZ, RZ, 0x180754af ;  /* 0x180754afff0e7424 */ /* 0x000fe200078e00ff */
[----:B------:R-:W-:Y:S01]  /*0430*/  MOV R15, 0x3fb3823b ;  /* 0x3fb3823b000f7802 */ /* 0x000fe20000000f00 */
[----:B------:R-:W-:Y:S01]  /*0440*/  UMOV UR4, 0xdc1895e9 ;  /* 0xdc1895e900047882 */ /* 0x000fe20000000000 */
[----:B------:R-:W-:Y:S01]  /*0450*/  UMOV UR5, 0x3fb0066b ;  /* 0x3fb0066b00057882 */ /* 0x000fe20000000000 */
[----:B------:R-:W-:Y:S01]  /*0460*/  UMOV UR8, 0x54442d18 ;  /* 0x54442d1800087882 */ /* 0x000fe20000000000 */
[----:B------:R-:W-:Y:S01]  /*0470*/  DFMA R12, |R6|, -R12, 0.5 ;  /* 0x3fe00000060c742b */ /* 0x000fe20000000a0c */
[----:B------:R-:W-:-:S07]  /*0480*/  UMOV UR9, 0x3fe921fb ;  /* 0x3fe921fb00097882 */ /* 0x000fce0000000000 */
[C---:B------:R-:W-:Y:S01]  /*0490*/  DFMA R14, R12.reuse, UR4, -R14 ;  /* 0x000000040c0e7c2b */ /* 0x040fe2000800080e */
[----:B------:R-:W-:Y:S01]  /*04a0*/  UMOV UR4, 0xcc2f79ae ;  /* 0xcc2f79ae00047882 */ /* 0x000fe20000000000 */
[----:B------:R-:W-:Y:S01]  /*04b0*/  UMOV UR5, 0x3fb11e52 ;  /* 0x3fb11e5200057882 */ /* 0x000fe20000000000 */
[----:B------:R-:W-:Y:S01]  /*04c0*/  ISETP.GE.AND P2, PT, R13, RZ, PT ;  /* 0x000000ff0d00720c */ /* 0x000fe20003f46270 */
[----:B------:R-:W-:-:S04]  /*04d0*/  DSETP.NE.AND P1, PT, R12, RZ, PT ;  /* 0x000000ff0c00722a */ /* 0x000fc80003f25000 */
[----:B------:R-:W-:Y:S01]  /*04e0*/  DFMA R14, R12, R14, UR4 ;  /* 0x000000040c0e7e2b */ /* 0x000fe2000800000e */
[----:B------:R-:W-:Y:S01]  /*04f0*/  UMOV UR4, 0x3526861b ;  /* 0x3526861b00047882 */ /* 0x000fe20000000000 */
[----:B------:R-:W-:-:S06]  /*0500*/  UMOV UR5, 0x3f924eaf ;  /* 0x3f924eaf00057882 */ /* 0x000fcc0000000000 */
[----:B------:R-:W-:Y:S01]  /*0510*/  DFMA R16, R12, R14, -UR4 ;  /* 0x800000040c107e2b */ /* 0x000fe2000800000e */
[----:B------:R-:W-:Y:S01]  /*0520*/  UMOV UR4, 0xa31e6cb7 ;  /* 0xa31e6cb700047882 */ /* 0x000fe20000000000 */
[----:B------:R-:W0:Y:S01]  /*0530*/  MUFU.RSQ64H R15, R13 ;  /* 0x0000000d000f7308 */ /* 0x000e220000001c00 */
[----:B------:R-:W-:Y:S01]  /*0540*/  UMOV UR5, 0x3f91df02 ;  /* 0x3f91df0200057882 */ /* 0x000fe20000000000 */
[----:B------:R-:W-:-:S04]  /*0550*/  IMAD.MOV.U32 R14, RZ, RZ, RZ ;  /* 0x000000ffff0e7224 */ /* 0x000fc800078e00ff */
[----:B------:R-:W-:Y:S01]  /*0560*/  DFMA R16, R12, R16, UR4 ;  /* 0x000000040c107e2b */ /* 0x000fe20008000010 */
[----:B------:R-:W-:Y:S01]  /*0570*/  UMOV UR4, 0xb0eec6cc ;  /* 0xb0eec6cc00047882 */ /* 0x000fe20000000000 */
[----:B------:R-:W-:-:S06]  /*0580*/  UMOV UR5, 0x3f847d18 ;  /* 0x3f847d1800057882 */ /* 0x000fcc0000000000 */
[C---:B------:R-:W-:Y:S01]  /*0590*/  DFMA R16, R12.reuse, R16, UR4 ;  /* 0x000000040c107e2b */ /* 0x040fe20008000010 */
[----:B------:R-:W-:Y:S01]  /*05a0*/  UMOV UR4, 0x61ba53b0 ;  /* 0x61ba53b000047882 */ /* 0x000fe20000000000 */
[----:B------:R-:W-:Y:S01]  /*05b0*/  UMOV UR5, 0x3f8d0af9 ;  /* 0x3f8d0af900057882 */ /* 0x000fe20000000000 */
[----:B0-----:R-:W-:-:S05]  /*05c0*/  DMUL R18, R12, R14 ;  /* 0x0000000e0c127228 */ /* 0x001fca0000000000 */
[----:B------:R-:W-:Y:S01]  /*05d0*/  DFMA R22, R12, R16, UR4 ;  /* 0x000000040c167e2b */ /* 0x000fe20008000010 */
[----:B------:R-:W-:Y:S01]  /*05e0*/  UMOV UR4, 0x34cf1c48 ;  /* 0x34cf1c4800047882 */ /* 0x000fe20000000000 */
[----:B------:R-:W-:Y:S01]  /*05f0*/  IADD3 R17, PT, PT, R15, -0x100000, RZ ;  /* 0xfff000000f117810 */ /* 0x000fe20007ffe0ff */
[----:B------:R-:W-:Y:S01]  /*0600*/  DFMA R20, R18, -R18, R12 ;  /* 0x800000121214722b */ /* 0x000fe2000000000c */
[----:B------:R-:W-:Y:S01]  /*0610*/  UMOV UR5, 0x3f91bf77 ;  /* 0x3f91bf7700057882 */ /* 0x000fe20000000000 */
[----:B------:R-:W-:-:S03]  /*0620*/  IMAD.MOV.U32 R16, RZ, RZ, RZ ;  /* 0x000000ffff107224 */ /* 0x000fc600078e00ff */
[----:B------:R-:W-:Y:S01]  /*0630*/  DFMA R22, R12, R22, UR4 ;  /* 0x000000040c167e2b */ /* 0x000fe20008000016 */
[----:B------:R-:W-:Y:S01]  /*0640*/  UMOV UR4, 0x83144ef7 ;  /* 0x83144ef700047882 */ /* 0x000fe20000000000 */
[----:B------:R-:W-:Y:S01]  /*0650*/  UMOV UR5, 0x3f96e914 ;  /* 0x3f96e91400057882 */ /* 0x000fe20000000000 */
[----:B------:R-:W-:-:S05]  /*0660*/  DFMA R18, R16, R20, R18 ;  /* 0x000000141012722b */ /* 0x000fca0000000012 */
[----:B------:R-:W-:Y:S01]  /*0670*/  DFMA R22, R12, R22, UR4 ;  /* 0x000000040c167e2b */ /* 0x000fe20008000016 */
[----:B------:R-:W-:Y:S01]  /*0680*/  UMOV UR4, 0xa4f9f81 ;  /* 0x0a4f9f8100047882 */ /* 0x000fe20000000000 */
[----:B------:R-:W-:Y:S01]  /*0690*/  UMOV UR5, 0x3f9f1c6e ;  /* 0x3f9f1c6e00057882 */ /* 0x000fe20000000000 */
[-C--:B------:R-:W-:Y:S02]  /*06a0*/  DFMA R20, R14, -R18.reuse, 1 ;  /* 0x3ff000000e14742b */ /* 0x080fe40000000812 */
[----:B------:R-:W-:-:S03]  /*06b0*/  DFMA R14, R18, -R18, R12 ;  /* 0x80000012120e722b */ /* 0x000fc6000000000c */
[----:B------:R-:W-:Y:S01]  /*06c0*/  DFMA R22, R12, R22, UR4 ;  /* 0x000000040c167e2b */ /* 0x000fe20008000016 */
[----:B------:R-:W-:Y:S01]  /*06d0*/  UMOV UR4, 0xc27fa92b ;  /* 0xc27fa92b00047882 */ /* 0x000fe20000000000 */
[----:B------:R-:W-:Y:S01]  /*06e0*/  UMOV UR5, 0x3fa6db6d ;  /* 0x3fa6db6d00057882 */ /* 0x000fe20000000000 */
[----:B------:R-:W-:-:S05]  /*06f0*/  DFMA R20, R16, R20, R16 ;  /* 0x000000141014722b */ /* 0x000fca0000000010 */
[----:B------:R-:W-:Y:S01]  /*0700*/  DFMA R22, R12, R22, UR4 ;  /* 0x000000040c167e2b */ /* 0x000fe20008000016 */
[----:B------:R-:W-:Y:S01]  /*0710*/  UMOV UR4, 0x3320f91b ;  /* 0x3320f91b00047882 */ /* 0x000fe20000000000 */
[----:B------:R-:W-:Y:S01]  /*0720*/  UMOV UR5, 0x3fb33333 ;  /* 0x3fb3333300057882 */ /* 0x000fe20000000000 */
[----:B------:R-:W-:-:S05]  /*0730*/  DFMA R14, R20, R14, R18 ;  /* 0x0000000e140e722b */ /* 0x000fca0000000012 */
[----:B------:R-:W-:Y:S01]  /*0740*/  DFMA R22, R12, R22, UR4 ;  /* 0x000000040c167e2b */ /* 0x000fe20008000016 */
[----:B------:R-:W-:Y:S01]  /*0750*/  UMOV UR4, 0x55555f4d ;  /* 0x55555f4d00047882 */ /* 0x000fe20000000000 */
[----:B------:R-:W-:-:S03]  /*0760*/  UMOV UR5, 0x3fc55555 ;  /* 0x3fc5555500057882 */ /* 0x000fc60000000000 */
[----:B------:R-:W-:Y:S02]  /*0770*/  FSEL R17, R14, RZ, P2 ;  /* 0x000000ff0e117208 */ /* 0x000fe40001000000 */
[----:B------:R-:W-:Y:S01]  /*0780*/  FSEL R15, R15, -QNAN , P2 ;  /* 0xfff800000f0f7808 */ /* 0x000fe20001000000 */
[----:B------:R-:W-:Y:S01]  /*0790*/  DFMA R22, R12, R22, UR4 ;  /* 0x000000040c167e2b */ /* 0x000fe20008000016 */
[----:B------:R-:W-:Y:S01]  /*07a0*/  FSEL R14, R17, R12, P1 ;  /* 0x0000000c110e7208 */ /* 0x000fe20000800000 */
[----:B------:R-:W-:Y:S01]  /*07b0*/  UMOV UR4, 0x33145c07 ;  /* 0x33145c0700047882 */ /* 0x000fe20000000000 */
[----:B------:R-:W-:Y:S01]  /*07c0*/  FSEL R15, R15, R13, P1 ;  /* 0x0000000d0f0f7208 */ /* 0x000fe20000800000 */
[----:B------:R-:W-:-:S04]  /*07d0*/  UMOV UR5, 0x3c91a626 ;  /* 0x3c91a62600057882 */ /* 0x000fc80000000000 */
[----:B------:R-:W-:Y:S02]  /*07e0*/  DMUL R22, R12, R22 ;  /* 0x000000160c167228 */ /* 0x000fe40000000000 */
[----:B------:R-:W-:-:S08]  /*07f0*/  DMUL R14, R14, -2 ;  /* 0xc00000000e0e7828 */ /* 0x000fd00000000000 */
[----:B------:R-:W-:Y:S02]  /*0800*/  DADD R12, R14, UR8 ;  /* 0x000000080e0c7e29 */ /* 0x000fe40008000000 */
[----:B------:R-:W-:-:S08]  /*0810*/  DFMA R22, R22, R14, UR4 ;  /* 0x0000000416167e2b */ /* 0x000fd0000800000e */
[----:B------:R-:W-:-:S08]  /*0820*/  DADD R12, R22, R12 ;  /* 0x00000000160c7229 */ /* 0x000fd0000000000c */
[----:B------:R-:W-:-:S10]  /*0830*/  DADD R12, R12, UR8 ;  /* 0x000000080c0c7e29 */ /* 0x000fd40008000000 */
[----:B------:R-:W-:Y:S02]  /*0840*/  LOP3.LUT R7, R13, 0x80000000, R7, 0xb8, !PT ;  /* 0x800000000d077812 */ /* 0x000fe400078eb807 */
[----:B------:R-:W-:-:S07]  /*0850*/  MOV R6, R12 ;  /* 0x0000000c00067202 */ /* 0x000fce0000000f00 */
.L_x_577:
[----:B------:R-:W-:Y:S05]  /*0860*/  BSYNC.RECONVERGENT B0 ;  /* 0x0000000000007941 */ /* 0x000fea0003800200 */
.L_x_575:
[----:B---3--:R-:W-:-:S05]  /*0870*/  IMAD.WIDE R10, R11, 0x8, R4 ;  /* 0x000000080b0a7825 */ /* 0x008fca00078e0204 */
[----:B------:R1:W-:Y:S01]  /*0880*/  STG.E.64 desc[UR6][R10.64], R6 ;  /* 0x000000060a007986 */ /* 0x0003e2000c101b06 */
[----:B------:R-:W-:Y:S05]  /*0890*/  @!P0 BRA `(.L_x_578) ;  /* 0xfffffff800108947 */ /* 0x000fea000383ffff */
[----:B------:R-:W-:Y:S05]  /*08a0*/  EXIT ;  /* 0x000000000000794d */ /* 0x000fea0003800000 */
.L_x_579:
        /* <DEDUP_REMOVED lines=13> */
.L_x_739:


//--------------------- .text._Z8_asin_32iPfS_    --------------------------
	.section	.text._Z8_asin_32iPfS_,"ax",@progbits
	.align	128
        .global         _Z8_asin_32iPfS_
        .type           _Z8_asin_32iPfS_,@function
        .size           _Z8_asin_32iPfS_,(.L_x_740 - _Z8_asin_32iPfS_)
        .other          _Z8_asin_32iPfS_,@"STO_CUDA_ENTRY STV_DEFAULT"
_Z8_asin_32iPfS_:
.text._Z8_asin_32iPfS_:
        /* <DEDUP_REMOVED lines=13> */
.L_x_580:
[----:B01----:R-:W-:-:S06]  /*00d0*/  IMAD.WIDE R8, R7, 0x4, R2 ;  /* 0x0000000407087825 */ /* 0x003fcc00078e0202 */
[----:B--2---:R-:W2:Y:S01]  /*00e0*/  LDG.E R8, desc[UR6][R8.64] ;  /* 0x0000000608087981 */ /* 0x004ea2000c1e1900 */
[----:B------:R-:W-:-:S05]  /*00f0*/  HFMA2 R11, -RZ, RZ, 1.75, 0 ;  /* 0x3f000000ff0b7431 */ /* 0x000fca00000001ff */
[C---:B--2---:R-:W-:Y:S01]  /*0100*/  FFMA R6, |R8|.reuse, -R11, 0.5 ;  /* 0x3f00000008067423 */ /* 0x044fe20000000a0b */
[C---:B------:R-:W-:Y:S02]  /*0110*/  FSETP.NEU.AND P1, PT, |R8|.reuse, 1, PT ;  /* 0x3f8000000800780b */ /* 0x040fe40003f2d200 */
[----:B------:R-:W-:Y:S01]  /*0120*/  FSETP.GT.AND P0, PT, |R8|, 0.56000000238418579102, PT ;  /* 0x3f0f5c290800780b */ /* 0x000fe20003f04200 */
[----:B------:R-:W0:Y:S02]  /*0130*/  MUFU.RSQ R11, R6 ;  /* 0x00000006000b7308 */ /* 0x000e240000001400 */
[----:B0-----:R-:W-:Y:S01]  /*0140*/  FMUL R10, R6, R11 ;  /* 0x0000000b060a7220 */ /* 0x001fe20000400000 */
[----:B------:R-:W-:-:S04]  /*0150*/  FMUL R11, R11, -0.5 ;  /* 0xbf0000000b0b7820 */ /* 0x000fc80000400000 */
[----:B------:R-:W-:-:S04]  /*0160*/  FFMA R11, R10, R11, 0.5 ;  /* 0x3f0000000a0b7423 */ /* 0x000fc8000000000b */
[----:B------:R-:W-:Y:S01]  /*0170*/  FFMA R11, R10, R11, R10 ;  /* 0x0000000b0a0b7223 */ /* 0x000fe2000000000a */
[----:B------:R-:W-:-:S04]  /*0180*/  MOV R10, 0x3d4dd2f7 ;  /* 0x3d4dd2f7000a7802 */ /* 0x000fc80000000f00 */
[----:B------:R-:W-:-:S04]  /*0190*/  FSEL R11, R11, RZ, P1 ;  /* 0x000000ff0b0b7208 */ /* 0x000fc80000800000 */
[----:B------:R-:W-:-:S05]  /*01a0*/  FSEL R11, R11, |R8|, P0 ;  /* 0x400000080b0b7208 */ /* 0x000fca0000000000 */
[----:B------:R-:W-:-:S04]  /*01b0*/  FMUL R9, R11, R11 ;  /* 0x0000000b0b097220 */ /* 0x000fc80000400000 */
[----:B------:R-:W-:-:S04]  /*01c0*/  FFMA R6, R9, R10, 0.018773360177874565125 ;  /* 0x3c99ca9709067423 */ /* 0x000fc8000000000a */
[----:B------:R-:W-:-:S04]  /*01d0*/  FFMA R6, R9, R6, 0.046769052743911743164 ;  /* 0x3d3f90e809067423 */ /* 0x000fc80000000006 */
[----:B------:R-:W-:-:S04]  /*01e0*/  FFMA R6, R9, R6, 0.074823014438152313232 ;  /* 0x3d993ccf09067423 */ /* 0x000fc80000000006 */
[----:B------:R-:W-:-:S04]  /*01f0*/  FFMA R6, R9, R6, 0.16667181253433227539 ;  /* 0x3e2aac0409067423 */ /* 0x000fc80000000006 */
[----:B------:R-:W-:Y:S01]  /*0200*/  FMUL R6, R9, R6 ;  /* 0x0000000609067220 */ /* 0x000fe20000400000 */
[----:B------:R-:W-:-:S03]  /*0210*/  HFMA2 R9, -RZ, RZ, 1.9599609375, 20144 ;  /* 0x3fd774ebff097431 */ /* 0x000fc600000001ff */
[----:B------:R-:W-:-:S04]  /*0220*/  FFMA R11, R11, R6, R11 ;  /* 0x000000060b0b7223 */ /* 0x000fc8000000000b */
[----:B------:R-:W-:-:S04]  /*0230*/  FMUL R6, R11, -2 ;  /* 0xc00000000b067820 */ /* 0x000fc80000400000 */
[----:B------:R-:W-:-:S05]  /*0240*/  @P0 FFMA R11, R9, 0.93318945169448852539, R6 ;  /* 0x3f6ee581090b0823 */ /* 0x000fca0000000006 */
[C---:B------:R-:W-:Y:S02]  /*0250*/  FSETP.NAN.AND P0, PT, R11.reuse, R11, PT ;  /* 0x0000000b0b00720b */ /* 0x040fe40003f08000 */
        /* <DEDUP_REMOVED lines=8> */
.L_x_581:
        /* <DEDUP_REMOVED lines=10> */
.L_x_740:


//--------------------- .text._Z9_acosh_64iPdS_   --------------------------
	.section	.text._Z9_acosh_64iPdS_,"ax",@progbits
	.align	128
        .global         _Z9_acosh_64iPdS_
        .type           _Z9_acosh_64iPdS_,@function
        .size           _Z9_acosh_64iPdS_,(.L_x_643 - _Z9_acosh_64iPdS_)
        .other          _Z9_acosh_64iPdS_,@"STO_CUDA_ENTRY STV_DEFAULT"
_Z9_acosh_64iPdS_:
.text._Z9_acosh_64iPdS_:
        /* <DEDUP_REMOVED lines=14> */
.L_x_588:
[----:B01----:R-:W-:-:S06]  /*00e0*/  IMAD.WIDE R4, R2, 0x8, R10 ;  /* 0x0000000802047825 */ /* 0x003fcc00078e020a */
[----:B--2---:R-:W2:Y:S01]  /*00f0*/  LDG.E.64 R4, desc[UR6][R4.64] ;  /* 0x0000000604047981 */ /* 0x004ea2000c1e1b00 */
[----:B------:R-:W-:Y:S01]  /*0100*/  IMAD.MOV.U32 R6, RZ, RZ, RZ ;  /* 0x000000ffff067224 */ /* 0x000fe200078e00ff */
[----:B------:R-:W-:Y:S01]  /*0110*/  BSSY.RECONVERGENT B0, `(.L_x_582) ;  /* 0x00000a1000007945 */ /* 0x000fe20003800200 */
[----:B------:R-:W-:Y:S01]  /*0120*/  IMAD.MOV.U32 R14, RZ, RZ, RZ ;  /* 0x000000ffff0e7224 */ /* 0x000fe200078e00ff */
[----:B--2---:R-:W-:-:S06]  /*0130*/  DFMA R12, R4, R4, -1 ;  /* 0xbff00000040c742b */ /* 0x004fcc0000000004 */
[----:B------:R-:W0:Y:S02]  /*0140*/  MUFU.RSQ64H R7, R13 ;  /* 0x0000000d00077308 */ /* 0x000e240000001c00 */
[----:B0-----:R-:W-:Y:S01]  /*0150*/  DMUL R16, R12, R6 ;  /* 0x000000060c107228 */ /* 0x001fe20000000000 */
[----:B------:R-:W-:-:S07]  /*0160*/  VIADD R15, R7, 0xfff00000 ;  /* 0xfff00000070f7836 */ /* 0x000fce0000000000 */
[----:B------:R-:W-:-:S08]  /*0170*/  DFMA R18, R16, -R16, R12 ;  /* 0x800000101012722b */ /* 0x000fd0000000000c */
[----:B------:R-:W-:-:S08]  /*0180*/  DFMA R18, R14, R18, R16 ;  /* 0x000000120e12722b */ /* 0x000fd00000000010 */
[-C--:B------:R-:W-:Y:S02]  /*0190*/  DFMA R6, R6, -R18.reuse, 1 ;  /* 0x3ff000000606742b */ /* 0x080fe40000000812 */
[----:B------:R-:W-:-:S06]  /*01a0*/  DFMA R16, R18, -R18, R12 ;  /* 0x800000121210722b */ /* 0x000fcc000000000c */
[----:B------:R-:W-:Y:S02]  /*01b0*/  DFMA R14, R14, R6, R14 ;  /* 0x000000060e0e722b */ /* 0x000fe4000000000e */
[----:B------:R-:W-:Y:S01]  /*01c0*/  DADD R6, R4, -1 ;  /* 0xbff0000004067429 */ /* 0x000fe20000000000 */
[--C-:B------:R-:W-:Y:S02]  /*01d0*/  IMAD.MOV.U32 R4, RZ, RZ, R2.reuse ;  /* 0x000000ffff047224 */ /* 0x100fe400078e0002 */
[----:B------:R-:W-:-:S03]  /*01e0*/  IMAD.IADD R2, R3, 0x1, R2 ;  /* 0x0000000103027824 */ /* 0x000fc600078e0202 */
[----:B------:R-:W-:-:S04]  /*01f0*/  DFMA R14, R14, R16, R18 ;  /* 0x000000100e0e722b */ /* 0x000fc80000000012 */
[C---:B------:R-:W-:Y:S02]  /*0200*/  ISETP.NE.AND P1, PT, R7.reuse, RZ, PT ;  /* 0x000000ff0700720c */ /* 0x040fe40003f25270 */
[----:B------:R-:W-:-:S04]  /*0210*/  ISETP.GT.U32.AND P0, PT, R7, 0x432fffff, PT ;  /* 0x432fffff0700780c */ /* 0x000fc80003f04070 */
[----:B------:R-:W-:Y:S02]  /*0220*/  FSEL R24, R14, RZ, P1 ;  /* 0x000000ff0e187208 */ /* 0x000fe40000800000 */
[----:B------:R-:W-:Y:S02]  /*0230*/  FSEL R14, R15, RZ, P1 ;  /* 0x000000ff0f0e7208 */ /* 0x000fe40000800000 */
[----:B------:R-:W-:Y:S02]  /*0240*/  FSEL R24, R24, 1.4012984643248170709e-45, !P0 ;  /* 0x0000000118187808 */ /* 0x000fe40004000000 */
[----:B------:R-:W-:Y:S02]  /*0250*/  FSEL R25, R14, -1.875, !P0 ;  /* 0xbff000000e197808 */ /* 0x000fe40004000000 */
[----:B----4-:R-:W-:-:S04]  /*0260*/  ISETP.GE.AND P1, PT, R2, UR10, PT ;  /* 0x0000000a02007c0c */ /* 0x010fc8000bf26270 */
[----:B------:R-:W-:-:S10]  /*0270*/  DADD R24, R6, R24 ;  /* 0x0000000006187229 */ /* 0x000fd40000000018 */
        /* <DEDUP_REMOVED lines=20> */
[----:B---3--:R-:W-:Y:S05]  /*03c0*/  CALL.REL.NOINC `($__internal_24_$__cuda_sm20_div_rn_f64_full) ;  /* 0x0000000800007944 */ /* 0x008fea0003c00000 */
[----:B------:R-:W-:Y:S02]  /*03d0*/  IMAD.MOV.U32 R12, RZ, RZ, R18 ;  /* 0x000000ffff0c7224 */ /* 0x000fe400078e0012 */
[----:B------:R-:W-:-:S07]  /*03e0*/  IMAD.MOV.U32 R13, RZ, RZ, R19 ;  /* 0x000000ffff0d7224 */ /* 0x000fce00078e0013 */
.L_x_585:
[----:B------:R-:W-:Y:S05]  /*03f0*/  BSYNC.RECONVERGENT B1 ;  /* 0x0000000000017941 */ /* 0x000fea0003800200 */
.L_x_584:
        /* <DEDUP_REMOVED lines=30> */
.L_x_583:
[----:B------:R-:W-:-:S10]  /*05e0*/  DADD R24, R24, 1 ;  /* 0x3ff0000018187429 */ /* 0x000fd40000000000 */
[----:B------:R-:W-:Y:S01]  /*05f0*/  ISETP.GT.AND P0, PT, R25, 0xfffff, PT ;  /* 0x000fffff1900780c */ /* 0x000fe20003f04270 */
[--C-:B------:R-:W-:Y:S02]  /*0600*/  IMAD.MOV.U32 R12, RZ, RZ, R24.reuse ;  /* 0x000000ffff0c7224 */ /* 0x100fe400078e0018 */
[--C-:B------:R-:W-:Y:S02]  /*0610*/  IMAD.MOV.U32 R13, RZ, RZ, R25.reuse ;  /* 0x000000ffff0d7224 */ /* 0x100fe400078e0019 */
[----:B------:R-:W-:Y:S02]  /*0620*/  IMAD.MOV.U32 R5, RZ, RZ, R25 ;  /* 0x000000ffff057224 */ /* 0x000fe400078e0019 */
[----:B------:R-:W-:-:S06]  /*0630*/  IMAD.MOV.U32 R18, RZ, RZ, R24 ;  /* 0x000000ffff127224 */ /* 0x000fcc00078e0018 */
        /* <DEDUP_REMOVED lines=72> */
.L_x_587:
[----:B------:R-:W-:Y:S01]  /*0ac0*/  IMAD.MOV.U32 R14, RZ, RZ, 0x0 ;  /* 0x00000000ff0e7424 */ /* 0x000fe200078e00ff */
[----:B------:R-:W-:Y:S01]  /*0ad0*/  LOP3.LUT P0, RZ, R13, 0x7fffffff, RZ, 0xc0, !PT ;  /* 0x7fffffff0dff7812 */ /* 0x000fe2000780c0ff */
[----:B------:R-:W-:-:S06]  /*0ae0*/  IMAD.MOV.U32 R15, RZ, RZ, 0x7ff00000 ;  /* 0x7ff00000ff0f7424 */ /* 0x000fcc00078e00ff */
[----:B------:R-:W-:-:S10]  /*0af0*/  DFMA R14, R12, R14, +INF ;  /* 0x7ff000000c0e742b */ /* 0x000fd4000000000e */
[----:B------:R-:W-:Y:S02]  /*0b00*/  FSEL R18, R14, RZ, P0 ;  /* 0x000000ff0e127208 */ /* 0x000fe40000000000 */
[----:B------:R-:W-:-:S07]  /*0b10*/  FSEL R19, R15, -QNAN , P0 ;  /* 0xfff000000f137808 */ /* 0x000fce0000000000 */
.L_x_586:
[----:B------:R-:W-:Y:S05]  /*0b20*/  BSYNC.RECONVERGENT B0 ;  /* 0x0000000000007941 */ /* 0x000fea0003800200 */
.L_x_582:
[----:B------:R-:W-:Y:S01]  /*0b30*/  UMOV UR4, 0xfefa39ef ;  /* 0xfefa39ef00047882 */ /* 0x000fe20000000000 */
[----:B------:R-:W-:Y:S01]  /*0b40*/  UMOV UR5, 0x3fe62e42 ;  /* 0x3fe62e4200057882 */ /* 0x000fe20000000000 */
[----:B------:R-:W-:Y:S01]  /*0b50*/  ISETP.GT.U32.AND P0, PT, R7, 0x432fffff, PT ;  /* 0x432fffff0700780c */ /* 0x000fe20003f04070 */
[----:B------:R-:W-:Y:S01]  /*0b60*/  DADD R12, R18, UR4 ;  /* 0x00000004120c7e29 */ /* 0x000fe20008000000 */
[----:B---3--:R-:W-:-:S09]  /*0b70*/  IMAD.WIDE R4, R4, 0x8, R8 ;  /* 0x0000000804047825 */ /* 0x008fd200078e0208 */
[----:B------:R-:W-:Y:S02]  /*0b80*/  FSEL R6, R12, R18, P0 ;  /* 0x000000120c067208 */ /* 0x000fe40000000000 */
[----:B------:R-:W-:-:S05]  /*0b90*/  FSEL R7, R13, R19, P0 ;  /* 0x000000130d077208 */ /* 0x000fca0000000000 */
[----:B------:R1:W-:Y:S01]  /*0ba0*/  STG.E.64 desc[UR6][R4.64], R6 ;  /* 0x0000000604007986 */ /* 0x0003e2000c101b06 */
[----:B------:R-:W-:Y:S05]  /*0bb0*/  @!P1 BRA `(.L_x_588) ;  /* 0xfffffff400489947 */ /* 0x000fea000383ffff */
[----:B------:R-:W-:Y:S05]  /*0bc0*/  EXIT ;  /* 0x000000000000794d */ /* 0x000fea0003800000 */
        .weak           $__internal_24_$__cuda_sm20_div_rn_f64_full
        .type           $__internal_24_$__cuda_sm20_div_rn_f64_full,@function
        .size           $__internal_24_$__cuda_sm20_div_rn_f64_full,(.L_x_643 - $__internal_24_$__cuda_sm20_div_rn_f64_full)
$__internal_24_$__cuda_sm20_div_rn_f64_full:
[----:B------:R-:W-:Y:S01]  /*0bd0*/  FSETP.GEU.AND P3, PT, |R25|, 1.469367938527859385e-39, PT ;  /* 0x001000001900780b */ /* 0x000fe20003f6e200 */
[--C-:B------:R-:W-:Y:S01]  /*0be0*/  IMAD.MOV.U32 R14, RZ, RZ, R28.reuse ;  /* 0x000000ffff0e7224 */ /* 0x100fe200078e001c */
[C---:B------:R-:W-:Y:S01]  /*0bf0*/  FSETP.GEU.AND P0, PT, |R29|.reuse, 1.469367938527859385e-39, PT ;  /* 0x001000001d00780b */ /* 0x040fe20003f0e200 */
[----:B------:R-:W-:Y:S01]  /*0c00*/  IMAD.MOV.U32 R15, RZ, RZ, R29 ;  /* 0x000000ffff0f7224 */ /* 0x000fe200078e001d */
[----:B------:R-:W-:Y:S01]  /*0c10*/  LOP3.LUT R12, R29, 0x800fffff, RZ, 0xc0, !PT ;  /* 0x800fffff1d0c7812 */ /* 0x000fe200078ec0ff */
[----:B------:R-:W-:Y:S01]  /*0c20*/  IMAD.MOV.U32 R26, RZ, RZ, 0x1ca00000 ;  /* 0x1ca00000ff1a7424 */ /* 0x000fe200078e00ff */
[----:B------:R-:W-:Y:S01]  /*0c30*/  LOP3.LUT R5, R25, 0x7ff00000, RZ, 0xc0, !PT ;  /* 0x7ff0000019057812 */ /* 0x000fe200078ec0ff */
[----:B------:R-:W-:Y:S01]  /*0c40*/  IMAD.MOV.U32 R18, RZ, RZ, 0x1 ;  /* 0x00000001ff127424 */ /* 0x000fe200078e00ff */
[----:B------:R-:W-:Y:S01]  /*0c50*/  LOP3.LUT R13, R12, 0x3ff00000, RZ, 0xfc, !PT ;  /* 0x3ff000000c0d7812 */ /* 0x000fe200078efcff */
[----:B------:R-:W-:Y:S01]  /*0c60*/  IMAD.MOV.U32 R12, RZ, RZ, R28 ;  /* 0x000000ffff0c7224 */ /* 0x000fe200078e001c */
[----:B------:R-:W-:Y:S01]  /*0c70*/  LOP3.LUT R28, R29, 0x7ff00000, RZ, 0xc0, !PT ;  /* 0x7ff000001d1c7812 */ /* 0x000fe200078ec0ff */
[----:B------:R-:W-:Y:S02]  /*0c80*/  BSSY.RECONVERGENT B2, `(.L_x_589) ;  /* 0x000004e000027945 */ /* 0x000fe40003800200 */
[----:B------:R-:W-:Y:S01]  /*0c90*/  @!P3 LOP3.LUT R16, R15, 0x7ff00000, RZ, 0xc0, !PT ;  /* 0x7ff000000f10b812 */ /* 0x000fe200078ec0ff */
[----:B------:R-:W-:Y:S01]  /*0ca0*/  @!P3 IMAD.MOV.U32 R20, RZ, RZ, RZ ;  /* 0x000000ffff14b224 */ /* 0x000fe200078e00ff */
[----:B------:R-:W-:Y:S01]  /*0cb0*/  @!P0 DMUL R12, R14, 8.98846567431157953865e+307 ;  /* 0x7fe000000e0c8828 */ /* 0x000fe20000000000 */
[----:B------:R-:W-:-:S02]  /*0cc0*/  ISETP.GE.U32.AND P2, PT, R5, R28, PT ;  /* 0x0000001c0500720c */ /* 0x000fc40003f46070 */
[----:B------:R-:W-:Y:S01]  /*0cd0*/  @!P3 ISETP.GE.U32.AND P4, PT, R5, R16, PT ;  /* 0x000000100500b20c */ /* 0x000fe20003f86070 */
[----:B------:R-:W-:Y:S01]  /*0ce0*/  IMAD.MOV.U32 R16, RZ, RZ, R24 ;  /* 0x000000ffff107224 */ /* 0x000fe200078e0018 */
        /* <DEDUP_REMOVED lines=50> */
.L_x_590:
        /* <DEDUP_REMOVED lines=16> */
.L_x_593:
[----:B------:R-:W-:Y:S01]  /*1110*/  LOP3.LUT R19, R15, 0x80000, RZ, 0xfc, !PT ;  /* 0x000800000f137812 */ /* 0x000fe200078efcff */
[----:B------:R-:W-:Y:S01]  /*1120*/  IMAD.MOV.U32 R18, RZ, RZ, R14 ;  /* 0x000000ffff127224 */ /* 0x000fe200078e000e */
[----:B------:R-:W-:Y:S06]  /*1130*/  BRA `(.L_x_591) ;  /* 0x0000000000087947 */ /* 0x000fec0003800000 */
.L_x_592:
[----:B------:R-:W-:Y:S01]  /*1140*/  LOP3.LUT R19, R25, 0x80000, RZ, 0xfc, !PT ;  /* 0x0008000019137812 */ /* 0x000fe200078efcff */
[----:B------:R-:W-:-:S07]  /*1150*/  IMAD.MOV.U32 R18, RZ, RZ, R24 ;  /* 0x000000ffff127224 */ /* 0x000fce00078e0018 */
.L_x_591:
[----:B------:R-:W-:Y:S05]  /*1160*/  BSYNC.RECONVERGENT B2 ;  /* 0x0000000000027941 */ /* 0x000fea0003800200 */
.L_x_589:
[----:B------:R-:W-:Y:S02]  /*1170*/  IMAD.MOV.U32 R12, RZ, RZ, R0 ;  /* 0x000000ffff0c7224 */ /* 0x000fe400078e0000 */
[----:B------:R-:W-:-:S04]  /*1180*/  IMAD.MOV.U32 R13, RZ, RZ, 0x0 ;  /* 0x00000000ff0d7424 */ /* 0x000fc800078e00ff */
[----:B------:R-:W-:Y:S05]  /*1190*/  RET.REL.NODEC R12 `(_Z9_acosh_64iPdS_) ;  /* 0xffffffec0c987950 */ /* 0x000fea0003c3ffff */
.L_x_594:
        /* <DEDUP_REMOVED lines=14> */
.L_x_643:


//--------------------- .text._Z9_acosh_32iPfS_   --------------------------
	.section	.text._Z9_acosh_32iPfS_,"ax",@progbits
	.align	128
        .global         _Z9_acosh_32iPfS_
        .type           _Z9_acosh_32iPfS_,@function
        .size           _Z9_acosh_32iPfS_,(.L_x_742 - _Z9_acosh_32iPfS_)
        .other          _Z9_acosh_32iPfS_,@"STO_CUDA_ENTRY STV_DEFAULT"
_Z9_acosh_32iPfS_:
.text._Z9_acosh_32iPfS_:
        /* <DEDUP_REMOVED lines=14> */
.L_x_595:
[----:B01----:R-:W-:-:S06]  /*00e0*/  IMAD.WIDE R8, R7, 0x4, R2 ;  /* 0x0000000407087825 */ /* 0x003fcc00078e0202 */
[----:B--2---:R-:W2:Y:S02]  /*00f0*/  LDG.E R8, desc[UR6][R8.64] ;  /* 0x0000000608087981 */ /* 0x004ea4000c1e1900 */
[C---:B--2---:R-:W-:Y:S01]  /*0100*/  FFMA R10, R8.reuse, R8, -1 ;  /* 0xbf800000080a7423 */ /* 0x044fe20000000008 */
[----:B------:R-:W-:-:S03]  /*0110*/  FADD R15, R8, -1 ;  /* 0xbf800000080f7421 */ /* 0x000fc60000000000 */
[----:B------:R-:W0:Y:S01]  /*0120*/  MUFU.RSQ R11, R10 ;  /* 0x0000000a000b7308 */ /* 0x000e220000001400 */
[C---:B------:R-:W-:Y:S02]  /*0130*/  FSETP.NEU.AND P1, PT, R10.reuse, RZ, PT ;  /* 0x000000ff0a00720b */ /* 0x040fe40003f2d000 */
[----:B------:R-:W-:Y:S01]  /*0140*/  ISETP.GT.U32.AND P0, PT, R15, 0x4b000000, PT ;  /* 0x4b0000000f00780c */ /* 0x000fe20003f04070 */
[----:B0-----:R-:W-:Y:S01]  /*0150*/  FMUL R13, R10, R11 ;  /* 0x0000000b0a0d7220 */ /* 0x001fe20000400000 */
[----:B------:R-:W-:-:S03]  /*0160*/  FMUL R6, R11, 0.5 ;  /* 0x3f0000000b067820 */ /* 0x000fc60000400000 */
[----:B------:R-:W-:-:S04]  /*0170*/  FFMA R11, -R13, R13, R10 ;  /* 0x0000000d0d0b7223 */ /* 0x000fc8000000010a */
[----:B------:R-:W-:Y:S01]  /*0180*/  FFMA R6, R6, R11, R13 ;  /* 0x0000000b06067223 */ /* 0x000fe2000000000d */
[----:B------:R-:W-:Y:S01]  /*0190*/  HFMA2 R11, -RZ, RZ, 1.625, 0 ;  /* 0x3e800000ff0b7431 */ /* 0x000fe200000001ff */
[----:B------:R-:W-:-:S03]  /*01a0*/  MOV R13, 0x3d39bf78 ;  /* 0x3d39bf78000d7802 */ /* 0x000fc60000000f00 */
[----:B------:R-:W-:-:S04]  /*01b0*/  FSEL R6, R6, RZ, P1 ;  /* 0x000000ff06067208 */ /* 0x000fc80000800000 */
[----:B------:R-:W-:-:S05]  /*01c0*/  FSEL R6, R6, -1.0000001192092895508, !P0 ;  /* 0xbf80000106067808 */ /* 0x000fca0004000000 */
[----:B------:R-:W-:-:S04]  /*01d0*/  FADD R6, R15, R6 ;  /* 0x000000060f067221 */ /* 0x000fc80000000000 */
[C---:B------:R-:W-:Y:S01]  /*01e0*/  FADD.RZ R8, R6.reuse, 1 ;  /* 0x3f80000006087421 */ /* 0x040fe2000000c000 */
[----:B------:R-:W-:-:S04]  /*01f0*/  ISETP.GE.U32.AND P1, PT, R6, 0x7f800000, PT ;  /* 0x7f8000000600780c */ /* 0x000fc80003f26070 */
[----:B------:R-:W-:Y:S02]  /*0200*/  IADD3 R8, PT, PT, R8, -0x3f400000, RZ ;  /* 0xc0c0000008087810 */ /* 0x000fe40007ffe0ff */
[----:B------:R-:W-:Y:S02]  /*0210*/  ISETP.GT.AND P2, PT, R6, -0x40800000, P1 ;  /* 0xbf8000000600780c */ /* 0x000fe40000f44270 */
        /* <DEDUP_REMOVED lines=20> */
[----:B------:R-:W-:-:S04]  /*0360*/  @P1 FSETP.NEU.AND P2, PT, R6, RZ, PT ;  /* 0x000000ff0600120b */ /* 0x000fc80003f4d000 */
[----:B------:R-:W-:-:S04]  /*0370*/  @P1 FSEL R8, R8, -RZ, P2 ;  /* 0x800000ff08081208 */ /* 0x000fc80001000000 */
[----:B------:R-:W-:Y:S01]  /*0380*/  MOV R11, R8 ;  /* 0x00000008000b7202 */ /* 0x000fe20000000f00 */
[----:B---3--:R-:W-:Y:S01]  /*0390*/  IMAD.WIDE R8, R7, 0x4, R4 ;  /* 0x0000000407087825 */ /* 0x008fe200078e0204 */
[----:B------:R-:W-:-:S03]  /*03a0*/  IADD3 R7, PT, PT, R0, R7, RZ ;  /* 0x0000000700077210 */ /* 0x000fc60007ffe0ff */
[----:B------:R-:W-:Y:S01]  /*03b0*/  @P0 FADD R11, R11, 0.69314718246459960938 ;  /* 0x3f3172180b0b0421 */ /* 0x000fe20000000000 */
[----:B----4-:R-:W-:-:S04]  /*03c0*/  ISETP.GE.AND P0, PT, R7, UR5, PT ;  /* 0x0000000507007c0c */ /* 0x010fc8000bf06270 */
[----:B------:R1:W-:Y:S09]  /*03d0*/  STG.E desc[UR6][R8.64], R11 ;  /* 0x0000000b08007986 */ /* 0x0003f2000c101906 */
[----:B------:R-:W-:Y:S05]  /*03e0*/  @!P0 BRA `(.L_x_595) ;  /* 0xfffffffc003c8947 */ /* 0x000fea000383ffff */
[----:B------:R-:W-:Y:S05]  /*03f0*/  EXIT ;  /* 0x000000000000794d */ /* 0x000fea0003800000 */
.L_x_596:
        /* <DEDUP_REMOVED lines=16> */
.L_x_742:


//--------------------- .text._Z8_acos_64iPdS_    --------------------------
	.section	.text._Z8_acos_64iPdS_,"ax",@progbits
	.align	128
        .global         _Z8_acos_64iPdS_
        .type           _Z8_acos_64iPdS_,@function
        .size           _Z8_acos_64iPdS_,(.L_x_743 - _Z8_acos_64iPdS_)
        .other          _Z8_acos_64iPdS_,@"STO_CUDA_ENTRY STV_DEFAULT"
_Z8_acos_64iPdS_:
.text._Z8_acos_64iPdS_:
        /* <DEDUP_REMOVED lines=14> */
.L_x_600:
[----:B01----:R-:W-:-:S06]  /*00e0*/  IMAD.WIDE R6, R9, 0x8, R2 ;  /* 0x0000000809067825 */ /* 0x003fcc00078e0202 */
[----:B--2---:R-:W2:Y:S01]  /*00f0*/  LDG.E.64 R6, desc[UR6][R6.64] ;  /* 0x0000000606067981 */ /* 0x004ea2000c1e1b00 */
[--C-:B------:R-:W-:Y:S01]  /*0100*/  IMAD.MOV.U32 R11, RZ, RZ, R9.reuse ;  /* 0x000000ffff0b7224 */ /* 0x100fe200078e0009 */
[----:B------:R-:W-:Y:S01]  /*0110*/  BSSY.RECONVERGENT B0, `(.L_x_597) ;  /* 0x0000083000007945 */ /* 0x000fe20003800200 */
[----:B------:R-:W-:-:S05]  /*0120*/  IMAD.IADD R9, R0, 0x1, R9 ;  /* 0x0000000100097824 */ /* 0x000fca00078e0209 */
[----:B----4-:R-:W-:Y:S01]  /*0130*/  ISETP.GE.AND P0, PT, R9, UR8, PT ;  /* 0x0000000809007c0c */ /* 0x010fe2000bf06270 */
[----:B--2---:R-:W-:-:S10]  /*0140*/  DADD R12, -RZ, |R6| ;  /* 0x00000000ff0c7229 */ /* 0x004fd40000000506 */
[----:B------:R-:W-:-:S13]  /*0150*/  ISETP.GT.AND P1, PT, R13, 0x3fe26665, PT ;  /* 0x3fe266650d00780c */ /* 0x000fda0003f24270 */
[----:B------:R-:W-:Y:S05]  /*0160*/  @P1 BRA `(.L_x_598) ;  /* 0x0000000000d41947 */ /* 0x000fea0003800000 */
[----:B------:R-:W-:Y:S01]  /*0170*/  DMUL R12, R6, R6 ;  /* 0x00000006060c7228 */ /* 0x000fe20000000000 */
[----:B------:R-:W-:Y:S01]  /*0180*/  IMAD.MOV.U32 R14, RZ, RZ, 0x180754af ;  /* 0x180754afff0e7424 */ /* 0x000fe200078e00ff */
[----:B------:R-:W-:Y:S01]  /*0190*/  MOV R15, 0x3fb3823b ;  /* 0x3fb3823b000f7802 */ /* 0x000fe20000000f00 */
[----:B------:R-:W-:Y:S01]  /*01a0*/  UMOV UR4, 0xdc1895e9 ;  /* 0xdc1895e900047882 */ /* 0x000fe20000000000 */
[----:B------:R-:W-:Y:S01]  /*01b0*/  UMOV UR5, 0x3fb0066b ;  /* 0x3fb0066b00057882 */ /* 0x000fe20000000000 */
[----:B------:R-:W-:-:S03]  /*01c0*/  ISETP.GT.AND P1, PT, R7, -0x1, PT ;  /* 0xffffffff0700780c */ /* 0x000fc60003f24270 */
        /* <DEDUP_REMOVED lines=37> */
[----:B------:R-:W-:Y:S01]  /*0420*/  @P1 MOV R12, 0x33145c07 ;  /* 0x33145c07000c1802 */ /* 0x000fe20000000f00 */
[----:B------:R-:W-:-:S06]  /*0430*/  @P1 IMAD.MOV.U32 R13, RZ, RZ, 0x3c91a626 ;  /* 0x3c91a626ff0d1424 */ /* 0x000fcc00078e00ff */
[----:B------:R-:W-:Y:S01]  /*0440*/  DFMA R14, |R6|, R14, |R6| ;  /* 0x0000000e060e722b */ /* 0x000fe20000000606 */
[----:B------:R-:W-:Y:S02]  /*0450*/  @!P1 IMAD.MOV.U32 R6, RZ, RZ, 0x33145c07 ;  /* 0x33145c07ff069424 */ /* 0x000fe400078e00ff */
[----:B------:R-:W-:-:S05]  /*0460*/  @!P1 IMAD.MOV.U32 R7, RZ, RZ, 0x3c91a626 ;  /* 0x3c91a626ff079424 */ /* 0x000fca00078e00ff */
[C---:B------:R-:W-:Y:S02]  /*0470*/  @P1 DADD R12, R14.reuse, -R12 ;  /* 0x000000000e0c1229 */ /* 0x040fe4000000080c */
[----:B------:R-:W-:-:S08]  /*0480*/  @!P1 DADD R6, R14, R6 ;  /* 0x000000000e069229 */ /* 0x000fd00000000006 */
[----:B------:R-:W-:Y:S02]  /*0490*/  @!P1 DADD R6, R6, UR4 ;  /* 0x0000000406069e29 */ /* 0x000fe40008000000 */
[----:B------:R-:W-:Y:S01]  /*04a0*/  @P1 DADD R6, -R12, UR4 ;  /* 0x000000040c061e29 */ /* 0x000fe20008000100 */
[----:B------:R-:W-:Y:S10]  /*04b0*/  BRA `(.L_x_599) ;  /* 0x0000000400207947 */ /* 0x000ff40003800000 */
.L_x_598:
[----:B------:R-:W-:Y:S01]  /*04c0*/  DADD R12, -|R6|, 1 ;  /* 0x3ff00000060c7429 */ /* 0x000fe20000000300 */
[----:B------:R-:W-:Y:S01]  /*04d0*/  IMAD.MOV.U32 R14, RZ, RZ, 0x66faac4b ;  /* 0x66faac4bff0e7424 */ /* 0x000fe200078e00ff */
[----:B------:R-:W-:Y:S01]  /*04e0*/  MOV R15, 0x3ebac2fe ;  /* 0x3ebac2fe000f7802 */ /* 0x000fe20000000f00 */
[----:B------:R-:W-:Y:S01]  /*04f0*/  UMOV UR4, 0x71155f70 ;  /* 0x71155f7000047882 */ /* 0x000fe20000000000 */
[----:B------:R-:W-:-:S04]  /*0500*/  UMOV UR5, 0x3ec715b3 ;  /* 0x3ec715b300057882 */ /* 0x000fc80000000000 */
[----:B------:R-:W-:Y:S01]  /*0510*/  DFMA R14, R12, UR4, -R14 ;  /* 0x000000040c0e7c2b */ /* 0x000fe2000800080e */
[----:B------:R-:W-:Y:S01]  /*0520*/  UMOV UR4, 0x8efcd9b8 ;  /* 0x8efcd9b800047882 */ /* 0x000fe20000000000 */
[----:B------:R-:W-:Y:S01]  /*0530*/  UMOV UR5, 0x3ed9a9b8 ;  /* 0x3ed9a9b800057882 */ /* 0x000fe20000000000 */
[----:B------:R-:W-:-:S05]  /*0540*/  ISETP.GE.AND P1, PT, R13, 0x1, PT ;  /* 0x000000010d00780c */ /* 0x000fca0003f26270 */
[----:B------:R-:W-:Y:S01]  /*0550*/  DFMA R14, R12, R14, UR4 ;  /* 0x000000040c0e7e2b */ /* 0x000fe2000800000e */
[----:B------:R-:W-:Y:S01]  /*0560*/  UMOV UR4, 0xa8a0c4c3 ;  /* 0xa8a0c4c300047882 */ /* 0x000fe20000000000 */
[----:B------:R-:W-:-:S06]  /*0570*/  UMOV UR5, 0x3edd0f40 ;  /* 0x3edd0f4000057882 */ /* 0x000fcc0000000000 */
[----:B------:R-:W-:Y:S01]  /*0580*/  DFMA R16, R12, R14, UR4 ;  /* 0x000000040c107e2b */ /* 0x000fe2000800000e */
[----:B------:R-:W-:Y:S01]  /*0590*/  UMOV UR4, 0xfa9e0e1f ;  /* 0xfa9e0e1f00047882 */ /* 0x000fe20000000000 */
[----:B------:R-:W-:Y:S01]  /*05a0*/  UMOV UR5, 0x3ef46d4c ;  /* 0x3ef46d4c00057882 */ /* 0x000fe20000000000 */
[----:B------:R-:W-:Y:S02]  /*05b0*/  VIADD R15, R13, 0xfff00000 ;  /* 0xfff000000d0f7836 */ /* 0x000fe40000000000 */
[----:B------:R-:W-:-:S03]  /*05c0*/  IMAD.MOV.U32 R14, RZ, RZ, R12 ;  /* 0x000000ffff0e7224 */ /* 0x000fc600078e000c */
[----:B------:R-:W-:Y:S01]  /*05d0*/  DFMA R18, R12, R16, UR4 ;  /* 0x000000040c127e2b */ /* 0x000fe20008000010 */
[----:B------:R-:W-:Y:S01]  /*05e0*/  UMOV UR4, 0x8d1e2422 ;  /* 0x8d1e242200047882 */ /* 0x000fe20000000000 */
[----:B------:R-:W-:Y:S01]  /*05f0*/  UMOV UR5, 0x3f079c16 ;  /* 0x3f079c1600057882 */ /* 0x000fe20000000000 */
[----:B------:R-:W0:Y:S01]  /*0600*/  MUFU.RSQ64H R17, R15 ;  /* 0x0000000f00117308 */ /* 0x000e220000001c00 */
[----:B------:R-:W-:-:S04]  /*0610*/  MOV R16, RZ ;  /* 0x000000ff00107202 */ /* 0x000fc80000000f00 */
[----:B------:R-:W-:Y:S01]  /*0620*/  DFMA R18, R12, R18, UR4 ;  /* 0x000000040c127e2b */ /* 0x000fe20008000012 */
[----:B------:R-:W-:Y:S01]  /*0630*/  UMOV UR4, 0xc3bca540 ;  /* 0xc3bca54000047882 */ /* 0x000fe20000000000 */
[----:B------:R-:W-:-:S06]  /*0640*/  UMOV UR5, 0x3f1c9a88 ;  /* 0x3f1c9a8800057882 */ /* 0x000fcc0000000000 */
[----:B------:R-:W-:Y:S01]  /*0650*/  DFMA R18, R12, R18, UR4 ;  /* 0x000000040c127e2b */ /* 0x000fe20008000012 */
[----:B------:R-:W-:Y:S01]  /*0660*/  UMOV UR4, 0x4bd476df ;  /* 0x4bd476df00047882 */ /* 0x000fe20000000000 */
[----:B------:R-:W-:Y:S01]  /*0670*/  UMOV UR5, 0x3f31c4e6 ;  /* 0x3f31c4e600057882 */ /* 0x000fe20000000000 */
[----:B0-----:R-:W-:-:S05]  /*0680*/  DMUL R20, R14, R16 ;  /* 0x000000100e147228 */ /* 0x001fca0000000000 */
[----:B------:R-:W-:Y:S01]  /*0690*/  DFMA R24, R12, R18, UR4 ;  /* 0x000000040c187e2b */ /* 0x000fe20008000012 */
[----:B------:R-:W-:Y:S01]  /*06a0*/  UMOV UR4, 0x60009c8f ;  /* 0x60009c8f00047882 */ /* 0x000fe20000000000 */
[----:B------:R-:W-:Y:S01]  /*06b0*/  UMOV UR5, 0x3f46e8ba ;  /* 0x3f46e8ba00057882 */ /* 0x000fe20000000000 */
[----:B------:R-:W-:Y:S01]  /*06c0*/  VIADD R19, R17, 0xfff00000 ;  /* 0xfff0000011137836 */ /* 0x000fe20000000000 */
[----:B------:R-:W-:Y:S01]  /*06d0*/  DFMA R22, R20, -R20, R14 ;  /* 0x800000141416722b */ /* 0x000fe2000000000e */
[----:B------:R-:W-:-:S03]  /*06e0*/  IMAD.MOV.U32 R18, RZ, RZ, RZ ;  /* 0x000000ffff127224 */ /* 0x000fc600078e00ff */
[----:B------:R-:W-:Y:S01]  /*06f0*/  DFMA R24, R12, R24, UR4 ;  /* 0x000000040c187e2b */ /* 0x000fe20008000018 */
[----:B------:R-:W-:Y:S01]  /*0700*/  UMOV UR4, 0xc62b05a2 ;  /* 0xc62b05a200047882 */ /* 0x000fe20000000000 */
[----:B------:R-:W-:Y:S02]  /*0710*/  UMOV UR5, 0x3f5f1c71 ;  /* 0x3f5f1c7100057882 */ /* 0x000fe40000000000 */
[----:B------:R-:W-:-:S04]  /*0720*/  DFMA R20, R18, R22, R20 ;  /* 0x000000161214722b */ /* 0x000fc80000000014 */
[----:B------:R-:W-:Y:S01]  /*0730*/  DFMA R24, R12, R24, UR4 ;  /* 0x000000040c187e2b */ /* 0x000fe20008000018 */
[----:B------:R-:W-:Y:S01]  /*0740*/  UMOV UR4, 0xb6dc9f2c ;  /* 0xb6dc9f2c00047882 */ /* 0x000fe20000000000 */
[----:B------:R-:W-:Y:S02]  /*0750*/  UMOV UR5, 0x3f76db6d ;  /* 0x3f76db6d00057882 */ /* 0x000fe40000000000 */
[-C--:B------:R-:W-:Y:S02]  /*0760*/  DFMA R16, R16, -R20.reuse, 1 ;  /* 0x3ff000001010742b */ /* 0x080fe40000000814 */
[----:B------:R-:W-:Y:S02]  /*0770*/  DFMA R14, R20, -R20, R14 ;  /* 0x80000014140e722b */ /* 0x000fe4000000000e */
[----:B------:R-:W-:Y:S01]  /*0780*/  DFMA R24, R12, R24, UR4 ;  /* 0x000000040c187e2b */ /* 0x000fe20008000018 */
[----:B------:R-:W-:Y:S01]  /*0790*/  UMOV UR4, 0x3333329c ;  /* 0x3333329c00047882 */ /* 0x000fe20000000000 */
[----:B------:R-:W-:-:S02]  /*07a0*/  UMOV UR5, 0x3f933333 ;  /* 0x3f93333300057882 */ /* 0x000fc40000000000 */
[----:B------:R-:W-:-:S04]  /*07b0*/  DFMA R16, R18, R16, R18 ;  /* 0x000000101210722b */ /* 0x000fc80000000012 */
[----:B------:R-:W-:Y:S01]  /*07c0*/  DFMA R24, R12, R24, UR4 ;  /* 0x000000040c187e2b */ /* 0x000fe20008000018 */
[----:B------:R-:W-:Y:S01]  /*07d0*/  UMOV UR4, 0x55555555 ;  /* 0x5555555500047882 */ /* 0x000fe20000000000 */
[----:B------:R-:W-:Y:S02]  /*07e0*/  UMOV UR5, 0x3fb55555 ;  /* 0x3fb5555500057882 */ /* 0x000fe40000000000 */
[----:B------:R-:W-:Y:S02]  /*07f0*/  DFMA R14, R16, R14, R20 ;  /* 0x0000000e100e722b */ /* 0x000fe40000000014 */
[----:B------:R-:W-:Y:S02]  /*0800*/  DMUL R16, RZ, |R6| ;  /* 0x40000006ff107228 */ /* 0x000fe40000000000 */
[----:B------:R-:W-:Y:S01]  /*0810*/  DFMA R24, R12, R24, UR4 ;  /* 0x000000040c187e2b */ /* 0x000fe20008000018 */
[----:B------:R-:W-:Y:S01]  /*0820*/  UMOV UR4, 0x33145c07 ;  /* 0x33145c0700047882 */ /* 0x000fe20000000000 */
[----:B------:R-:W-:-:S04]  /*0830*/  UMOV UR5, 0x3ca1a626 ;  /* 0x3ca1a62600057882 */ /* 0x000fc80000000000 */
[----:B------:R-:W-:Y:S02]  /*0840*/  IADD3 R15, PT, PT, R15, 0x100000, RZ ;  /* 0x001000000f0f7810 */ /* 0x000fe40007ffe0ff */
[----:B------:R-:W-:-:S08]  /*0850*/  DMUL R24, R12, R24 ;  /* 0x000000180c187228 */ /* 0x000fd00000000000 */
[----:B------:R-:W-:-:S10]  /*0860*/  DFMA R24, R14, R24, R14 ;  /* 0x000000180e18722b */ /* 0x000fd4000000000e */
[----:B------:R-:W-:Y:S02]  /*0870*/  FSEL R16, R16, R24, !P1 ;  /* 0x0000001810107208 */ /* 0x000fe40004800000 */
[----:B------:R-:W-:Y:S02]  /*0880*/  FSEL R17, R17, R25, !P1 ;  /* 0x0000001911117208 */ /* 0x000fe40004800000 */
[----:B------:R-:W-:-:S04]  /*0890*/  ISETP.GE.AND P1, PT, R13, RZ, PT ;  /* 0x000000ff0d00720c */ /* 0x000fc80003f26270 */
[----:B------:R-:W-:-:S10]  /*08a0*/  DMUL R14, R16, +INF ;  /* 0x7ff00000100e7828 */ /* 0x000fd40000000000 */
[----:B------:R-:W-:Y:S02]  /*08b0*/  FSEL R14, R14, R16, !P1 ;  /* 0x000000100e0e7208 */ /* 0x000fe40004800000 */
[----:B------:R-:W-:Y:S02]  /*08c0*/  FSEL R15, R15, R17, !P1 ;  /* 0x000000110f0f7208 */ /* 0x000fe40004800000 */
[----:B------:R-:W-:-:S04]  /*08d0*/  ISETP.GE.AND P1, PT, R7, RZ, PT ;  /* 0x000000ff0700720c */ /* 0x000fc80003f26270 */
[----:B------:R-:W-:Y:S01]  /*08e0*/  DADD R12, R14, -UR4 ;  /* 0x800000040e0c7e29 */ /* 0x000fe20008000000 */
[----:B------:R-:W-:Y:S01]  /*08f0*/  UMOV UR4, 0x54442d18 ;  /* 0x54442d1800047882 */ /* 0x000fe20000000000 */
[----:B------:R-:W-:-:S06]  /*0900*/  UMOV UR5, 0x400921fb ;  /* 0x400921fb00057882 */ /* 0x000fcc0000000000 */
[----:B------:R-:W-:-:S10]  /*0910*/  DADD R12, -R12, UR4 ;  /* 0x000000040c0c7e29 */ /* 0x000fd40008000100 */
[----:B------:R-:W-:Y:S02]  /*0920*/  FSEL R6, R12, R14, !P1 ;  /* 0x0000000e0c067208 */ /* 0x000fe40004800000 */
[----:B------:R-:W-:-:S07]  /*0930*/  FSEL R7, R13, R15, !P1 ;  /* 0x0000000f0d077208 */ /* 0x000fce0004800000 */
.L_x_599:
[----:B------:R-:W-:Y:S05]  /*0940*/  BSYNC.RECONVERGENT B0 ;  /* 0x0000000000007941 */ /* 0x000fea0003800200 */
.L_x_597:
[----:B---3--:R-:W-:-:S05]  /*0950*/  IMAD.WIDE R10, R11, 0x8, R4 ;  /* 0x000000080b0a7825 */ /* 0x008fca00078e0204 */
[----:B------:R1:W-:Y:S01]  /*0960*/  STG.E.64 desc[UR6][R10.64], R6 ;  /* 0x000000060a007986 */ /* 0x0003e2000c101b06 */
[----:B------:R-:W-:Y:S05]  /*0970*/  @!P0 BRA `(.L_x_600) ;  /* 0xfffffff400d88947 */ /* 0x000fea000383ffff */
[----:B------:R-:W-:Y:S05]  /*0980*/  EXIT ;  /* 0x000000000000794d */ /* 0x000fea0003800000 */
.L_x_601:
        /* <DEDUP_REMOVED lines=15> */
.L_x_743:


//--------------------- .text._Z8_acos_32iPfS_    --------------------------
	.section	.text._Z8_acos_32iPfS_,"ax",@progbits
	.align	128
        .global         _Z8_acos_32iPfS_
        .type           _Z8_acos_32iPfS_,@function
        .size           _Z8_acos_32iPfS_,(.L_x_744 - _Z8_acos_32iPfS_)
        .other          _Z8_acos_32iPfS_,@"STO_CUDA_ENTRY STV_DEFAULT"
_Z8_acos_32iPfS_:
.text._Z8_acos_32iPfS_:
        /* <DEDUP_REMOVED lines=13> */
.L_x_602:
[----:B01----:R-:W-:-:S06]  /*00d0*/  IMAD.WIDE R8, R7, 0x4, R2 ;  /* 0x0000000407087825 */ /* 0x003fcc00078e0202 */
[----:B--2---:R0:W2:Y:S01]  /*00e0*/  LDG.E R8, desc[UR6][R8.64] ;  /* 0x0000000608087981 */ /* 0x0040a2000c1e1900 */
[----:B------:R-:W-:Y:S01]  /*00f0*/  HFMA2 R11, -RZ, RZ, 1.75, 0 ;  /* 0x3f000000ff0b7431 */ /* 0x000fe200000001ff */
[----:B0-----:R-:W-:-:S04]  /*0100*/  MOV R9, 0x3d10ecef ;  /* 0x3d10ecef00097802 */ /* 0x001fc80000000f00 */
[C---:B--2---:R-:W-:Y:S01]  /*0110*/  FFMA R6, |R8|.reuse, -R11, 0.5 ;  /* 0x3f00000008067423 */ /* 0x044fe20000000a0b */
[C---:B------:R-:W-:Y:S02]  /*0120*/  FSETP.NEU.AND P1, PT, |R8|.reuse, 1, PT ;  /* 0x3f8000000800780b */ /* 0x040fe40003f2d200 */
[----:B------:R-:W-:Y:S01]  /*0130*/  FSETP.GT.AND P0, PT, |R8|, 0.56000000238418579102, PT ;  /* 0x3f0f5c290800780b */ /* 0x000fe20003f04200 */
[----:B------:R-:W0:Y:S02]  /*0140*/  MUFU.RSQ R11, R6 ;  /* 0x00000006000b7308 */ /* 0x000e240000001400 */
[----:B0-----:R-:W-:Y:S01]  /*0150*/  FMUL R10, R6, R11 ;  /* 0x0000000b060a7220 */ /* 0x001fe20000400000 */
[----:B------:R-:W-:-:S04]  /*0160*/  FMUL R11, R11, -0.5 ;  /* 0xbf0000000b0b7820 */ /* 0x000fc80000400000 */
[----:B------:R-:W-:-:S04]  /*0170*/  FFMA R11, R10, R11, 0.5 ;  /* 0x3f0000000a0b7423 */ /* 0x000fc8000000000b */
[----:B------:R-:W-:-:S05]  /*0180*/  FFMA R11, R10, R11, R10 ;  /* 0x0000000b0a0b7223 */ /* 0x000fca000000000a */
[----:B------:R-:W-:Y:S02]  /*0190*/  FSEL R11, R11, RZ, P1 ;  /* 0x000000ff0b0b7208 */ /* 0x000fe40000800000 */
[----:B------:R-:W-:Y:S02]  /*01a0*/  FSETP.GT.AND P1, PT, R8, 0.56000000238418579102, PT ;  /* 0x3f0f5c290800780b */ /* 0x000fe40003f24000 */
[----:B------:R-:W-:-:S04]  /*01b0*/  FSEL R11, R11, |R8|, P0 ;  /* 0x400000080b0b7208 */ /* 0x000fc80000000000 */
[----:B------:R-:W-:-:S05]  /*01c0*/  LOP3.LUT R11, R11, 0x80000000, R8, 0xb8, !PT ;  /* 0x800000000b0b7812 */ /* 0x000fca00078eb808 */
[----:B------:R-:W-:-:S04]  /*01d0*/  FMUL R6, R11, R11 ;  /* 0x0000000b0b067220 */ /* 0x000fc80000400000 */
[----:B------:R-:W-:-:S04]  /*01e0*/  FFMA R9, R6, R9, 0.016980519518256187439 ;  /* 0x3c8b1abb06097423 */ /* 0x000fc80000000009 */
[----:B------:R-:W-:-:S04]  /*01f0*/  FFMA R9, R6, R9, 0.030762933194637298584 ;  /* 0x3cfc028c06097423 */ /* 0x000fc80000000009 */
[----:B------:R-:W-:-:S04]  /*0200*/  FFMA R9, R6, R9, 0.044709417968988418579 ;  /* 0x3d37213906097423 */ /* 0x000fc80000000009 */
[----:B------:R-:W-:-:S04]  /*0210*/  FFMA R9, R6, R9, 0.074989043176174163818 ;  /* 0x3d9993db06097423 */ /* 0x000fc80000000009 */
[----:B------:R-:W-:-:S04]  /*0220*/  FFMA R9, R6, R9, 0.16666707396507263184 ;  /* 0x3e2aaac606097423 */ /* 0x000fc80000000009 */
[----:B------:R-:W-:Y:S01]  /*0230*/  FMUL R6, R6, R9 ;  /* 0x0000000906067220 */ /* 0x000fe20000400000 */
[----:B------:R-:W-:-:S03]  /*0240*/  HFMA2 R9, -RZ, RZ, 1.9599609375, 20144 ;  /* 0x3fd774ebff097431 */ /* 0x000fc600000001ff */
[----:B------:R-:W-:-:S05]  /*0250*/  FFMA R11, R11, R6, R11 ;  /* 0x000000060b0b7223 */ /* 0x000fca000000000b */
[----:B------:R-:W-:-:S05]  /*0260*/  FSEL R6, R11, -R11, P0 ;  /* 0x8000000b0b067208 */ /* 0x000fca0000000000 */
[----:B------:R-:W-:Y:S01]  /*0270*/  @!P1 FFMA R11, R9, 0.93318945169448852539, R6 ;  /* 0x3f6ee581090b9823 */ /* 0x000fe20000000006 */
[----:B---3--:R-:W-:Y:S01]  /*0280*/  IMAD.WIDE R8, R7, 0x4, R4 ;  /* 0x0000000407087825 */ /* 0x008fe200078e0204 */
[----:B------:R-:W-:-:S03]  /*0290*/  IADD3 R7, PT, PT, R0, R7, RZ ;  /* 0x0000000700077210 */ /* 0x000fc60007ffe0ff */
[----:B------:R-:W-:Y:S01]  /*02a0*/  @P0 FADD R11, R11, R11 ;  /* 0x0000000b0b0b0221 */ /* 0x000fe20000000000 */
[----:B------:R-:W-:-:S04]  /*02b0*/  ISETP.GE.AND P0, PT, R7, UR5, PT ;  /* 0x0000000507007c0c */ /* 0x000fc8000bf06270 */
[----:B------:R1:W-:Y:S09]  /*02c0*/  STG.E desc[UR6][R8.64], R11 ;  /* 0x0000000b08007986 */ /* 0x0003f2000c101906 */
[----:B------:R-:W-:Y:S05]  /*02d0*/  @!P0 BRA `(.L_x_602) ;  /* 0xfffffffc007c8947 */ /* 0x000fea000383ffff */
[----:B------:R-:W-:Y:S05]  /*02e0*/  EXIT ;  /* 0x000000000000794d */ /* 0x000fea0003800000 */
.L_x_603:
        /* <DEDUP_REMOVED lines=9> */
.L_x_744:


//--------------------- .text._Z9_htanh_64iPdS_   --------------------------
	.section	.text._Z9_htanh_64iPdS_,"ax",@progbits
	.align	128
        .global         _Z9_htanh_64iPdS_
        .type           _Z9_htanh_64iPdS_,@function
        .size           _Z9_htanh_64iPdS_,(.L_x_745 - _Z9_htanh_64iPdS_)
        .other          _Z9_htanh_64iPdS_,@"STO_CUDA_ENTRY STV_DEFAULT"
_Z9_htanh_64iPdS_:
.text._Z9_htanh_64iPdS_:
        /* <DEDUP_REMOVED lines=13> */
.L_x_604:
[----:B0-----:R-:W-:-:S06]  /*00d0*/  IMAD.WIDE R2, R0, 0x8, R8 ;  /* 0x0000000800027825 */ /* 0x001fcc00078e0208 */
[----:B--2---:R-:W2:Y:S02]  /*00e0*/  LDG.E.64 R2, desc[UR6][R2.64] ;  /* 0x0000000602027981 */ /* 0x004ea4000c1e1b00 */
[C---:B--2---:R-:W-:Y:S02]  /*00f0*/  DSETP.GT.AND P0, PT, R2.reuse, 1, PT ;  /* 0x3ff000000200742a */ /* 0x044fe40003f04000 */
[----:B------:R-:W-:-:S04]  /*0100*/  DSETP.GEU.AND P1, PT, R2, -1, PT ;  /* 0xbff000000200742a */ /* 0x000fc80003f2e000 */
[----:B------:R-:W-:Y:S02]  /*0110*/  FSEL R4, R3, 1.875, !P0 ;  /* 0x3ff0000003047808 */ /* 0x000fe40004000000 */
[----:B------:R-:W-:Y:S02]  /*0120*/  FSEL R6, R2, RZ, !P0 ;  /* 0x000000ff02067208 */ /* 0x000fe40004000000 */
[----:B------:R-:W-:Y:S01]  /*0130*/  FSEL R7, R4, -1.875, P1 ;  /* 0xbff0000004077808 */ /* 0x000fe20000800000 */
[----:B---3--:R-:W-:Y:S01]  /*0140*/  IMAD.WIDE R4, R0, 0x8, R10 ;  /* 0x0000000800047825 */ /* 0x008fe200078e020a */
[----:B------:R-:W-:-:S03]  /*0150*/  FSEL R6, R6, RZ, P1 ;  /* 0x000000ff06067208 */ /* 0x000fc60000800000 */
[----:B------:R-:W-:Y:S02]  /*0160*/  IMAD.IADD R0, R13, 0x1, R0 ;  /* 0x000000010d007824 */ /* 0x000fe400078e0200 */
[----:B------:R1:W-:Y:S03]  /*0170*/  STG.E.64 desc[UR6][R4.64], R6 ;  /* 0x0000000604007986 */ /* 0x0003e6000c101b06 */
[----:B------:R-:W-:-:S13]  /*0180*/  ISETP.GE.AND P0, PT, R0, UR5, PT ;  /* 0x0000000500007c0c */ /* 0x000fda000bf06270 */
[----:B-1----:R-:W-:Y:S05]  /*0190*/  @!P0 BRA `(.L_x_604) ;  /* 0xfffffffc00cc8947 */ /* 0x002fea000383ffff */
[----:B------:R-:W-:Y:S05]  /*01a0*/  EXIT ;  /* 0x000000000000794d */ /* 0x000fea0003800000 */
.L_x_605:
        /* <DEDUP_REMOVED lines=13> */
.L_x_745:


//--------------------- .text._Z9_htanh_32iPfS_   --------------------------
	.section	.text._Z9_htanh_32iPfS_,"ax",@progbits
	.align	128
        .global         _Z9_htanh_32iPfS_
        .type           _Z9_htanh_32iPfS_,@function
        .size           _Z9_htanh_32iPfS_,(.L_x_746 - _Z9_htanh_32iPfS_)
        .other          _Z9_htanh_32iPfS_,@"STO_CUDA_ENTRY STV_DEFAULT"
_Z9_htanh_32iPfS_:
.text._Z9_htanh_32iPfS_:
        /* <DEDUP_REMOVED lines=13> */
.L_x_606:
[----:B0-----:R-:W-:-:S06]  /*00d0*/  IMAD.WIDE R2, R0, 0x4, R6 ;  /* 0x0000000400027825 */ /* 0x001fcc00078e0206 */
[----:B--2---:R-:W2:Y:S01]  /*00e0*/  LDG.E R2, desc[UR6][R2.64] ;  /* 0x0000000602027981 */ /* 0x004ea2000c1e1900 */
[----:B-1-3--:R-:W-:Y:S01]  /*00f0*/  IMAD.WIDE R4, R0, 0x4, R8 ;  /* 0x0000000400047825 */ /* 0x00afe200078e0208 */
[----:B------:R-:W-:Y:S02]  /*0100*/  IADD3 R0, PT, PT, R11, R0, RZ ;  /* 0x000000000b007210 */ /* 0x000fe40007ffe0ff */
[C---:B--2---:R-:W-:Y:S02]  /*0110*/  FSETP.GEU.AND P0, PT, R2.reuse, -1, PT ;  /* 0xbf8000000200780b */ /* 0x044fe40003f0e000 */
[----:B------:R-:W-:-:S04]  /*0120*/  FMNMX.NAN R10, R2, 1, PT ;  /* 0x3f800000020a7809 */ /* 0x000fc80003820000 */
[----:B------:R-:W-:Y:S02]  /*0130*/  FSEL R13, R10, -1, P0 ;  /* 0xbf8000000a0d7808 */ /* 0x000fe40000000000 */
[----:B------:R-:W-:-:S03]  /*0140*/  ISETP.GE.AND P0, PT, R0, UR5, PT ;  /* 0x0000000500007c0c */ /* 0x000fc6000bf06270 */
[----:B------:R1:W-:Y:S10]  /*0150*/  STG.E desc[UR6][R4.64], R13 ;  /* 0x0000000d04007986 */ /* 0x0003f4000c101906 */
[----:B------:R-:W-:Y:S05]  /*0160*/  @!P0 BRA `(.L_x_606) ;  /* 0xfffffffc00d88947 */ /* 0x000fea000383ffff */
[----:B------:R-:W-:Y:S05]  /*0170*/  EXIT ;  /* 0x000000000000794d */ /* 0x000fea0003800000 */
.L_x_607:
        /* <DEDUP_REMOVED lines=16> */
.L_x_746:


//--------------------- .text._Z7_abs_64iPdS_     --------------------------
	.section	.text._Z7_abs_64iPdS_,"ax",@progbits
	.align	128
        .global         _Z7_abs_64iPdS_
        .type           _Z7_abs_64iPdS_,@function
        .size           _Z7_abs_64iPdS_,(.L_x_747 - _Z7_abs_64iPdS_)
        .other          _Z7_abs_64iPdS_,@"STO_CUDA_ENTRY STV_DEFAULT"
_Z7_abs_64iPdS_:
.text._Z7_abs_64iPdS_:
        /* <DEDUP_REMOVED lines=13> */
.L_x_608:
[----:B0-----:R-:W-:-:S06]  /*00d0*/  IMAD.WIDE R2, R0, 0x8, R8 ;  /* 0x0000000800027825 */ /* 0x001fcc00078e0208 */
[----:B--2---:R-:W2:Y:S02]  /*00e0*/  LDG.E.64 R2, desc[UR6][R2.64] ;  /* 0x0000000602027981 */ /* 0x004ea4000c1e1b00 */
[----:B--2---:R-:W-:Y:S02]  /*00f0*/  DADD R4, -RZ, -R2 ;  /* 0x00000000ff047229 */ /* 0x004fe40000000902 */
[----:B------:R-:W-:-:S08]  /*0100*/  DSETP.GEU.AND P0, PT, R2, RZ, PT ;  /* 0x000000ff0200722a */ /* 0x000fd00003f0e000 */
[----:B------:R-:W-:Y:S02]  /*0110*/  FSEL R6, R4, R2, !P0 ;  /* 0x0000000204067208 */ /* 0x000fe40004000000 */
[----:B------:R-:W-:Y:S01]  /*0120*/  FSEL R7, R5, R3, !P0 ;  /* 0x0000000305077208 */ /* 0x000fe20004000000 */
[----:B---3--:R-:W-:Y:S01]  /*0130*/  IMAD.WIDE R4, R0, 0x8, R10 ;  /* 0x0000000800047825 */ /* 0x008fe200078e020a */
[----:B------:R-:W-:-:S04]  /*0140*/  IADD3 R0, PT, PT, R13, R0, RZ ;  /* 0x000000000d007210 */ /* 0x000fc80007ffe0ff */
[----:B------:R1:W-:Y:S01]  /*0150*/  STG.E.64 desc[UR6][R4.64], R6 ;  /* 0x0000000604007986 */ /* 0x0003e2000c101b06 */
[----:B------:R-:W-:-:S13]  /*0160*/  ISETP.GE.AND P0, PT, R0, UR5, PT ;  /* 0x0000000500007c0c */ /* 0x000fda000bf06270 */
[----:B-1----:R-:W-:Y:S05]  /*0170*/  @!P0 BRA `(.L_x_608) ;  /* 0xfffffffc00d48947 */ /* 0x002fea000383ffff */
[----:B------:R-:W-:Y:S05]  /*0180*/  EXIT ;  /* 0x000000000000794d */ /* 0x000fea0003800000 */
.L_x_609:
        /* <DEDUP_REMOVED lines=15> */
.L_x_747:


//--------------------- .text._Z7_abs_32iPfS_     --------------------------
	.section	.text._Z7_abs_32iPfS_,"ax",@progbits
	.align	128
        .global         _Z7_abs_32iPfS_
        .type           _Z7_abs_32iPfS_,@function
        .size           _Z7_abs_32iPfS_,(.L_x_748 - _Z7_abs_32iPfS_)
        .other          _Z7_abs_32iPfS_,@"STO_CUDA_ENTRY STV_DEFAULT"
_Z7_abs_32iPfS_:
.text._Z7_abs_32iPfS_:
        /* <DEDUP_REMOVED lines=13> */
.L_x_610:
[----:B0-----:R-:W-:-:S06]  /*00d0*/  IMAD.WIDE R2, R0, 0x4, R6 ;  /* 0x0000000400027825 */ /* 0x001fcc00078e0206 */
[----:B--2---:R-:W2:Y:S01]  /*00e0*/  LDG.E R2, desc[UR6][R2.64] ;  /* 0x0000000602027981 */ /* 0x004ea2000c1e1900 */
[----:B-1-3--:R-:W-:Y:S01]  /*00f0*/  IMAD.WIDE R4, R0, 0x4, R8 ;  /* 0x0000000400047825 */ /* 0x00afe200078e0208 */
[----:B------:R-:W-:Y:S02]  /*0100*/  IADD3 R0, PT, PT, R11, R0, RZ ;  /* 0x000000000b007210 */ /* 0x000fe40007ffe0ff */
[----:B--2---:R-:W-:-:S04]  /*0110*/  FSETP.GEU.AND P0, PT, R2, RZ, PT ;  /* 0x000000ff0200720b */ /* 0x004fc80003f0e000 */
[----:B------:R-:W-:Y:S02]  /*0120*/  FSEL R13, -R2, R2, !P0 ;  /* 0x00000002020d7208 */ /* 0x000fe40004000100 */
[----:B------:R-:W-:-:S03]  /*0130*/  ISETP.GE.AND P0, PT, R0, UR5, PT ;  /* 0x0000000500007c0c */ /* 0x000fc6000bf06270 */
[----:B------:R1:W-:Y:S10]  /*0140*/  STG.E desc[UR6][R4.64], R13 ;  /* 0x0000000d04007986 */ /* 0x0003f4000c101906 */
[----:B------:R-:W-:Y:S05]  /*0150*/  @!P0 BRA `(.L_x_610) ;  /* 0xfffffffc00dc8947 */ /* 0x000fea000383ffff */
[----:B------:R-:W-:Y:S05]  /*0160*/  EXIT ;  /* 0x000000000000794d */ /* 0x000fea0003800000 */
.L_x_611:
        /* <DEDUP_REMOVED lines=9> */
.L_x_748:


//--------------------- .text._Z8_abs2_64iPdS_    --------------------------
	.section	.text._Z8_abs2_64iPdS_,"ax",@progbits
	.align	128
        .global         _Z8_abs2_64iPdS_
        .type           _Z8_abs2_64iPdS_,@function
        .size           _Z8_abs2_64iPdS_,(.L_x_749 - _Z8_abs2_64iPdS_)
        .other          _Z8_abs2_64iPdS_,@"STO_CUDA_ENTRY STV_DEFAULT"
_Z8_abs2_64iPdS_:
.text._Z8_abs2_64iPdS_:
        /* <DEDUP_REMOVED lines=13> */
.L_x_612:
[----:B0-----:R-:W-:-:S06]  /*00d0*/  IMAD.WIDE R2, R0, 0x8, R8 ;  /* 0x0000000800027825 */ /* 0x001fcc00078e0208 */
[----:B--2---:R-:W2:Y:S01]  /*00e0*/  LDG.E.64 R2, desc[UR6][R2.64] ;  /* 0x0000000602027981 */ /* 0x004ea2000c1e1b00 */
[----:B-1-3--:R-:W-:Y:S01]  /*00f0*/  IMAD.WIDE R6, R0, 0x8, R10 ;  /* 0x0000000800067825 */ /* 0x00afe200078e020a */
[----:B------:R-:W-:-:S04]  /*0100*/  IADD3 R0, PT, PT, R13, R0, RZ ;  /* 0x000000000d007210 */ /* 0x000fc80007ffe0ff */
[----:B------:R-:W-:Y:S01]  /*0110*/  ISETP.GE.AND P0, PT, R0, UR5, PT ;  /* 0x0000000500007c0c */ /* 0x000fe2000bf06270 */
[----:B--2---:R-:W-:-:S07]  /*0120*/  DMUL R4, R2, R2 ;  /* 0x0000000202047228 */ /* 0x004fce0000000000 */
[----:B------:R1:W-:Y:S05]  /*0130*/  STG.E.64 desc[UR6][R6.64], R4 ;  /* 0x0000000406007986 */ /* 0x0003ea000c101b06 */
[----:B------:R-:W-:Y:S05]  /*0140*/  @!P0 BRA `(.L_x_612) ;  /* 0xfffffffc00e08947 */ /* 0x000fea000383ffff */
[----:B------:R-:W-:Y:S05]  /*0150*/  EXIT ;  /* 0x000000000000794d */ /* 0x000fea0003800000 */
.L_x_613:
        /* <DEDUP_REMOVED lines=10> */
.L_x_749:


//--------------------- .text._Z8_abs2_32iPfS_    --------------------------
	.section	.text._Z8_abs2_32iPfS_,"ax",@progbits
	.align	128
        .global         _Z8_abs2_32iPfS_
        .type           _Z8_abs2_32iPfS_,@function
        .size           _Z8_abs2_32iPfS_,(.L_x_750 - _Z8_abs2_32iPfS_)
        .other          _Z8_abs2_32iPfS_,@"STO_CUDA_ENTRY STV_DEFAULT"
_Z8_abs2_32iPfS_:
.text._Z8_abs2_32iPfS_:
        /* <DEDUP_REMOVED lines=13> */
.L_x_614:
[----:B0-----:R-:W-:-:S06]  /*00d0*/  IMAD.WIDE R2, R0, 0x4, R6 ;  /* 0x0000000400027825 */ /* 0x001fcc00078e0206 */
[----:B--2---:R-:W2:Y:S01]  /*00e0*/  LDG.E R2, desc[UR6][R2.64] ;  /* 0x0000000602027981 */ /* 0x004ea2000c1e1900 */
[----:B-1-3--:R-:W-:Y:S01]  /*00f0*/  IMAD.WIDE R4, R0, 0x4, R8 ;  /* 0x0000000400047825 */ /* 0x00afe200078e0208 */
[----:B------:R-:W-:-:S04]  /*0100*/  IADD3 R0, PT, PT, R11, R0, RZ ;  /* 0x000000000b007210 */ /* 0x000fc80007ffe0ff */
[----:B------:R-:W-:Y:S01]  /*0110*/  ISETP.GE.AND P0, PT, R0, UR5, PT ;  /* 0x0000000500007c0c */ /* 0x000fe2000bf06270 */
[----:B--2---:R-:W-:-:S05]  /*0120*/  FMUL R13, R2, R2 ;  /* 0x00000002020d7220 */ /* 0x004fca0000400000 */
[----:B------:R1:W-:Y:S07]  /*0130*/  STG.E desc[UR6][R4.64], R13 ;  /* 0x0000000d04007986 */ /* 0x0003ee000c101906 */
[----:B------:R-:W-:Y:S05]  /*0140*/  @!P0 BRA `(.L_x_614) ;  /* 0xfffffffc00e08947 */ /* 0x000fea000383ffff */
[----:B------:R-:W-:Y:S05]  /*0150*/  EXIT ;  /* 0x000000000000794d */ /* 0x000fea0003800000 */
.L_x_615:
        /* <DEDUP_REMOVED lines=10> */
.L_x_750:


//--------------------- .nv.global.init           --------------------------
	.section	.nv.global.init,"aw",@progbits
	.align	16
.nv.global.init:
	.type		__cudart_sin_cos_coeffs,@object
	.size		__cudart_sin_cos_coeffs,(__cudart_i2opi_d - __cudart_sin_cos_coeffs)
__cudart_sin_cos_coeffs:
        /*0000*/ 	.byte	0x46, 0xd2, 0xb0, 0x2c, 0xf1, 0xe5, 0x5a, 0xbe, 0x92, 0xe3, 0xac, 0x69, 0xe3, 0x1d, 0xc7, 0x3e
        /*0010*/ 	.byte	0xa1, 0x62, 0xdb, 0x19, 0xa0, 0x01, 0x2a, 0xbf, 0x18, 0x08, 0x11, 0x11, 0x11, 0x11, 0x81, 0x3f
        /*0020*/ 	.byte	0x54, 0x55, 0x55, 0x55, 0x55, 0x55, 0xc5, 0xbf, 0x00, 0x00, 0x00, 0x00, 0x00, 0x00, 0x00, 0x00
        /*0030*/ 	.byte	0x00, 0x00, 0x00, 0x00, 0x00, 0x00, 0x00, 0x00, 0x64, 0x81, 0xfd, 0x20, 0x83, 0xff, 0xa8, 0xbd
        /*0040*/ 	.byte	0x28, 0x85, 0xef, 0xc1, 0xa7, 0xee, 0x21, 0x3e, 0xd9, 0xe6, 0x06, 0x8e, 0x4f, 0x7e, 0x92, 0xbe
        /*0050*/ 	.byte	0xe9, 0xbc, 0xdd, 0x19, 0xa0, 0x01, 0xfa, 0x3e, 0x47, 0x5d, 0xc1, 0x16, 0x6c, 0xc1, 0x56, 0xbf
        /*0060*/ 	.byte	0x51, 0x55, 0x55, 0x55, 0x55, 0x55, 0xa5, 0x3f, 0x00, 0x00, 0x00, 0x00, 0x00, 0x00, 0xe0, 0xbf
        /*0070*/ 	.byte	0x00, 0x00, 0x00, 0x00, 0x00, 0x00, 0xf0, 0x3f, 0x00, 0x00, 0x00, 0x00, 0x00, 0x00, 0x00, 0x00
	.type		__cudart_i2opi_d,@object
	.size		__cudart_i2opi_d,(__cudart_i2opi_f - __cudart_i2opi_d)
__cudart_i2opi_d:
        /* <DEDUP_REMOVED lines=9> */
	.type		__cudart_i2opi_f,@object
	.size		__cudart_i2opi_f,(.L_0 - __cudart_i2opi_f)
__cudart_i2opi_f:
        /*0110*/ 	.byte	0x41, 0x90, 0x43, 0x3c, 0x99, 0x95, 0x62, 0xdb, 0xc0, 0xdd, 0x34, 0xf5, 0xd1, 0x57, 0x27, 0xfc
        /*0120*/ 	.byte	0x29, 0x15, 0x44, 0x4e, 0x6e, 0x83, 0xf9, 0xa2
.L_0:


//--------------------- .nv.shared.reserved.0     --------------------------
	.section	.nv.shared.reserved.0,"aw",@nobits
	.weak		__nv_reservedSMEM_offset_0_alias
	.size		__nv_reservedSMEM_offset_0_alias, 0, 64
	.other		__nv_reservedSMEM_offset_0_alias,@"STO_CUDA_RESERVED_SHARED STV_DEFAULT"
__nv_reservedSMEM_offset_0_alias:
	.zero		0
	.zero		64


//--------------------- .nv.constant0._Z26_permutedims3D_3_2_1_64_44PdiiiS_iii --------------------------
	.section	.nv.constant0._Z26_permutedims3D_3_2_1_64_44PdiiiS_iii,"a",@progbits
	.sectionflags	@""
	.align	4
.nv.constant0._Z26_permutedims3D_3_2_1_64_44PdiiiS_iii:
	.zero		940


//--------------------- .nv.constant0._Z26_permutedims3D_3_2_1_32_44PfiiiS_iii --------------------------
	.section	.nv.constant0._Z26_permutedims3D_3_2_1_32_44PfiiiS_iii,"a",@progbits
	.sectionflags	@""
	.align	4
.nv.constant0._Z26_permutedims3D_3_2_1_32_44PfiiiS_iii:
	.zero		940


//--------------------- .nv.constant0._Z26_permutedims3D_3_1_2_64_44PdiiiS_iii --------------------------
	.section	.nv.constant0._Z26_permutedims3D_3_1_2_64_44PdiiiS_iii,"a",@progbits
	.sectionflags	@""
	.align	4
.nv.constant0._Z26_permutedims3D_3_1_2_64_44PdiiiS_iii:
	.zero		940


//--------------------- .nv.constant0._Z26_permutedims3D_3_1_2_32_44PfiiiS_iii --------------------------
	.section	.nv.constant0._Z26_permutedims3D_3_1_2_32_44PfiiiS_iii,"a",@progbits
	.sectionflags	@""
	.align	4
.nv.constant0._Z26_permutedims3D_3_1_2_32_44PfiiiS_iii:
	.zero		940


//--------------------- .nv.constant0._Z26_permutedims3D_2_3_1_64_44PdiiiS_iii --------------------------
	.section	.nv.constant0._Z26_permutedims3D_2_3_1_64_44PdiiiS_iii,"a",@progbits
	.sectionflags	@""
	.align	4
.nv.constant0._Z26_permutedims3D_2_3_1_64_44PdiiiS_iii:
	.zero		940


//--------------------- .nv.constant0._Z26_permutedims3D_2_3_1_32_44PfiiiS_iii --------------------------
	.section	.nv.constant0._Z26_permutedims3D_2_3_1_32_44PfiiiS_iii,"a",@progbits
	.sectionflags	@""
	.align	4
.nv.constant0._Z26_permutedims3D_2_3_1_32_44PfiiiS_iii:
	.zero		940


//--------------------- .nv.constant0._Z26_permutedims3D_2_1_3_64_44PdiiiS_iii --------------------------
	.section	.nv.constant0._Z26_permutedims3D_2_1_3_64_44PdiiiS_iii,"a",@progbits
	.sectionflags	@""
	.align	4
.nv.constant0._Z26_permutedims3D_2_1_3_64_44PdiiiS_iii:
	.zero		940


//--------------------- .nv.constant0._Z26_permutedims3D_2_1_3_32_44PfiiiS_iii --------------------------
	.section	.nv.constant0._Z26_permutedims3D_2_1_3_32_44PfiiiS_iii,"a",@progbits
	.sectionflags	@""
	.align	4
.nv.constant0._Z26_permutedims3D_2_1_3_32_44PfiiiS_iii:
	.zero		940


//--------------------- .nv.constant0._Z26_permutedims3D_1_3_2_64_44PdiiiS_iii --------------------------
	.section	.nv.constant0._Z26_permutedims3D_1_3_2_64_44PdiiiS_iii,"a",@progbits
	.sectionflags	@""
	.align	4
.nv.constant0._Z26_permutedims3D_1_3_2_64_44PdiiiS_iii:
	.zero		940


//--------------------- .nv.constant0._Z26_permutedims3D_1_3_2_32_44PfiiiS_iii --------------------------
	.section	.nv.constant0._Z26_permutedims3D_1_3_2_32_44PfiiiS_iii,"a",@progbits
	.sectionflags	@""
	.align	4
.nv.constant0._Z26_permutedims3D_1_3_2_32_44PfiiiS_iii:
	.zero		940


//--------------------- .nv.constant0._Z6_xcopyiiPKciPci --------------------------
	.section	.nv.constant0._Z6_xcopyiiPKciPci,"a",@progbits
	.sectionflags	@""
	.align	4
.nv.constant0._Z6_xcopyiiPKciPci:
	.zero		932


//--------------------- .nv.constant0._Z9_xfill_64iidPdi --------------------------
	.section	.nv.constant0._Z9_xfill_64iidPdi,"a",@progbits
	.sectionflags	@""
	.align	4
.nv.constant0._Z9_xfill_64iidPdi:
	.zero		924


//--------------------- .nv.constant0._Z9_xfill_32iifPfi --------------------------
	.section	.nv.constant0._Z9_xfill_32iifPfi,"a",@progbits
	.sectionflags	@""
	.align	4
.nv.constant0._Z9_xfill_32iifPfi:
	.zero		924


//--------------------- .nv.constant0._Z8_fill_64idPd --------------------------
	.section	.nv.constant0._Z8_fill_64idPd,"a",@progbits
	.sectionflags	@""
	.align	4
.nv.constant0._Z8_fill_64idPd:
	.zero		920


//--------------------- .nv.constant0._Z8_fill_32ifPf --------------------------
	.section	.nv.constant0._Z8_fill_32ifPf,"a",@progbits
	.sectionflags	@""
	.align	4
.nv.constant0._Z8_fill_32ifPf:
	.zero		912


//--------------------- .nv.constant0._Z13_atanh2Hm1_64iPdS_ --------------------------
	.section	.nv.constant0._Z13_atanh2Hm1_64iPdS_,"a",@progbits
	.sectionflags	@""
	.align	4
.nv.constant0._Z13_atanh2Hm1_64iPdS_:
	.zero		920


//--------------------- .nv.constant0._Z13_atanh2Hm1_32iPfS_ --------------------------
	.section	.nv.constant0._Z13_atanh2Hm1_32iPfS_,"a",@progbits
	.sectionflags	@""
	.align	4
.nv.constant0._Z13_atanh2Hm1_32iPfS_:
	.zero		920


//--------------------- .nv.constant0._Z6_GH_64iPdS_ --------------------------
	.section	.nv.constant0._Z6_GH_64iPdS_,"a",@progbits
	.sectionflags	@""
	.align	4
.nv.constant0._Z6_GH_64iPdS_:
	.zero		920


//--------------------- .nv.constant0._Z6_GH_32iPfS_ --------------------------
	.section	.nv.constant0._Z6_GH_32iPfS_,"a",@progbits
	.sectionflags	@""
	.align	4
.nv.constant0._Z6_GH_32iPfS_:
	.zero		920


//--------------------- .nv.constant0._Z5_H_64iPdS_ --------------------------
	.section	.nv.constant0._Z5_H_64iPdS_,"a",@progbits
	.sectionflags	@""
	.align	4
.nv.constant0._Z5_H_64iPdS_:
	.zero		920


//--------------------- .nv.constant0._Z5_H_32iPfS_ --------------------------
	.section	.nv.constant0._Z5_H_32iPfS_,"a",@progbits
	.sectionflags	@""
	.align	4
.nv.constant0._Z5_H_32iPfS_:
	.zero		920


//--------------------- .nv.constant0._Z5_G_64iPdS_ --------------------------
	.section	.nv.constant0._Z5_G_64iPdS_,"a",@progbits
	.sectionflags	@""
	.align	4
.nv.constant0._Z5_G_64iPdS_:
	.zero		920


//--------------------- .nv.constant0._Z5_G_32iPfS_ --------------------------
	.section	.nv.constant0._Z5_G_32iPfS_,"a",@progbits
	.sectionflags	@""
	.align	4
.nv.constant0._Z5_G_32iPfS_:
	.zero		920


//--------------------- .nv.constant0._Z9_trunc_64iPdS_ --------------------------
	.section	.nv.constant0._Z9_trunc_64iPdS_,"a",@progbits
	.sectionflags	@""
	.align	4
.nv.constant0._Z9_trunc_64iPdS_:
	.zero		920


//--------------------- .nv.constant0._Z9_trunc_32iPfS_ --------------------------
	.section	.nv.constant0._Z9_trunc_32iPfS_,"a",@progbits
	.sectionflags	@""
	.align	4
.nv.constant0._Z9_trunc_32iPfS_:
	.zero		920


//--------------------- .nv.constant0._Z8_tanh_64iPdS_ --------------------------
	.section	.nv.constant0._Z8_tanh_64iPdS_,"a",@progbits
	.sectionflags	@""
	.align	4
.nv.constant0._Z8_tanh_64iPdS_:
	.zero		920


//--------------------- .nv.constant0._Z8_tanh_32iPfS_ --------------------------
	.section	.nv.constant0._Z8_tanh_32iPfS_,"a",@progbits
	.sectionflags	@""
	.align	4
.nv.constant0._Z8_tanh_32iPfS_:
	.zero		920


//--------------------- .nv.constant0._Z7_tan_64iPdS_ --------------------------
	.section	.nv.constant0._Z7_tan_64iPdS_,"a",@progbits
	.sectionflags	@""
	.align	4
.nv.constant0._Z7_tan_64iPdS_:
	.zero		920


//--------------------- .nv.constant0._Z7_tan_32iPfS_ --------------------------
	.section	.nv.constant0._Z7_tan_32iPfS_,"a",@progbits
	.sectionflags	@""
	.align	4
.nv.constant0._Z7_tan_32iPfS_:
	.zero		920


//--------------------- .nv.constant0._Z8_sqrt_64iPdS_ --------------------------
	.section	.nv.constant0._Z8_sqrt_64iPdS_,"a",@progbits
	.sectionflags	@""
	.align	4
.nv.constant0._Z8_sqrt_64iPdS_:
	.zero		920


//--------------------- .nv.constant0._Z8_sqrt_32iPfS_ --------------------------
	.section	.nv.constant0._Z8_sqrt_32iPfS_,"a",@progbits
	.sectionflags	@""
	.align	4
.nv.constant0._Z8_sqrt_32iPfS_:
	.zero		920


//--------------------- .nv.constant0._Z9_sinpi_64iPdS_ --------------------------
	.section	.nv.constant0._Z9_sinpi_64iPdS_,"a",@progbits
	.sectionflags	@""
	.align	4
.nv.constant0._Z9_sinpi_64iPdS_:
	.zero		920


//--------------------- .nv.constant0._Z9_sinpi_32iPfS_ --------------------------
	.section	.nv.constant0._Z9_sinpi_32iPfS_,"a",@progbits
	.sectionflags	@""
	.align	4
.nv.constant0._Z9_sinpi_32iPfS_:
	.zero		920


//--------------------- .nv.constant0._Z8_sinh_64iPdS_ --------------------------
	.section	.nv.constant0._Z8_sinh_64iPdS_,"a",@progbits
	.sectionflags	@""
	.align	4
.nv.constant0._Z8_sinh_64iPdS_:
	.zero		920


//--------------------- .nv.constant0._Z8_sinh_32iPfS_ --------------------------
	.section	.nv.constant0._Z8_sinh_32iPfS_,"a",@progbits
	.sectionflags	@""
	.align	4
.nv.constant0._Z8_sinh_32iPfS_:
	.zero		920


//--------------------- .nv.constant0._Z7_sin_64iPdS_ --------------------------
	.section	.nv.constant0._Z7_sin_64iPdS_,"a",@progbits
	.sectionflags	@""
	.align	4
.nv.constant0._Z7_sin_64iPdS_:
	.zero		920


//--------------------- .nv.constant0._Z7_sin_32iPfS_ --------------------------
	.section	.nv.constant0._Z7_sin_32iPfS_,"a",@progbits
	.sectionflags	@""
	.align	4
.nv.constant0._Z7_sin_32iPfS_:
	.zero		920


//--------------------- .nv.constant0._Z8_sign_64iPdS_ --------------------------
	.section	.nv.constant0._Z8_sign_64iPdS_,"a",@progbits
	.sectionflags	@""
	.align	4
.nv.constant0._Z8_sign_64iPdS_:
	.zero		920


//--------------------- .nv.constant0._Z8_sign_32iPfS_ --------------------------
	.section	.nv.constant0._Z8_sign_32iPfS_,"a",@progbits
	.sectionflags	@""
	.align	4
.nv.constant0._Z8_sign_32iPfS_:
	.zero		920


//--------------------- .nv.constant0._Z8_sigm_64iPdS_ --------------------------
	.section	.nv.constant0._Z8_sigm_64iPdS_,"a",@progbits
	.sectionflags	@""
	.align	4
.nv.constant0._Z8_sigm_64iPdS_:
	.zero		920


//--------------------- .nv.constant0._Z8_sigm_32iPfS_ --------------------------
	.section	.nv.constant0._Z8_sigm_32iPfS_,"a",@progbits
	.sectionflags	@""
	.align	4
.nv.constant0._Z8_sigm_32iPfS_:
	.zero		920


//--------------------- .nv.constant0._Z9_round_64iPdS_ --------------------------
	.section	.nv.constant0._Z9_round_64iPdS_,"a",@progbits
	.sectionflags	@""
	.align	4
.nv.constant0._Z9_round_64iPdS_:
	.zero		920


//--------------------- .nv.constant0._Z9_round_32iPfS_ --------------------------
	.section	.nv.constant0._Z9_round_32iPfS_,"a",@progbits
	.sectionflags	@""
	.align	4
.nv.constant0._Z9_round_32iPfS_:
	.zero		920


//--------------------- .nv.constant0._Z11_lzorelu_64iPdS_ --------------------------
	.section	.nv.constant0._Z11_lzorelu_64iPdS_,"a",@progbits
	.sectionflags	@""
	.align	4
.nv.constant0._Z11_lzorelu_64iPdS_:
	.zero		920


//--------------------- .nv.constant0._Z11_lzorelu_32iPfS_ --------------------------
	.section	.nv.constant0._Z11_lzorelu_32iPfS_,"a",@progbits
	.sectionflags	@""
	.align	4
.nv.constant0._Z11_lzorelu_32iPfS_:
	.zero		920


//--------------------- .nv.constant0._Z8_relu_64iPdS_ --------------------------
	.section	.nv.constant0._Z8_relu_64iPdS_,"a",@progbits
	.sectionflags	@""
	.align	4
.nv.constant0._Z8_relu_64iPdS_:
	.zero		920


//--------------------- .nv.constant0._Z8_relu_32iPfS_ --------------------------
	.section	.nv.constant0._Z8_relu_32iPfS_,"a",@progbits
	.sectionflags	@""
	.align	4
.nv.constant0._Z8_relu_32iPfS_:
	.zero		920


//--------------------- .nv.constant0._Z7_neg_64iPdS_ --------------------------
	.section	.nv.constant0._Z7_neg_64iPdS_,"a",@progbits
	.sectionflags	@""
	.align	4
.nv.constant0._Z7_neg_64iPdS_:
	.zero		920


//--------------------- .nv.constant0._Z7_neg_32iPfS_ --------------------------
	.section	.nv.constant0._Z7_neg_32iPfS_,"a",@progbits
	.sectionflags	@""
	.align	4
.nv.constant0._Z7_neg_32iPfS_:
	.zero		920


//--------------------- .nv.constant0._Z8_log2_64iPdS_ --------------------------
	.section	.nv.constant0._Z8_log2_64iPdS_,"a",@progbits
	.sectionflags	@""
	.align	4
.nv.constant0._Z8_log2_64iPdS_:
	.zero		920


//--------------------- .nv.constant0._Z8_log2_32iPfS_ --------------------------
	.section	.nv.constant0._Z8_log2_32iPfS_,"a",@progbits
	.sectionflags	@""
	.align	4
.nv.constant0._Z8_log2_32iPfS_:
	.zero		920


//--------------------- .nv.constant0._Z9_log1p_64iPdS_ --------------------------
	.section	.nv.constant0._Z9_log1p_64iPdS_,"a",@progbits
	.sectionflags	@""
	.align	4
.nv.constant0._Z9_log1p_64iPdS_:
	.zero		920


//--------------------- .nv.constant0._Z9_log1p_32iPfS_ --------------------------
	.section	.nv.constant0._Z9_log1p_32iPfS_,"a",@progbits
	.sectionflags	@""
	.align	4
.nv.constant0._Z9_log1p_32iPfS_:
	.zero		920


//--------------------- .nv.constant0._Z9_log10_64iPdS_ --------------------------
	.section	.nv.constant0._Z9_log10_64iPdS_,"a",@progbits
	.sectionflags	@""
	.align	4
.nv.constant0._Z9_log10_64iPdS_:
	.zero		920


//--------------------- .nv.constant0._Z9_log10_32iPfS_ --------------------------
	.section	.nv.constant0._Z9_log10_32iPfS_,"a",@progbits
	.sectionflags	@""
	.align	4
.nv.constant0._Z9_log10_32iPfS_:
	.zero		920


//--------------------- .nv.constant0._Z7_log_64iPdS_ --------------------------
	.section	.nv.constant0._Z7_log_64iPdS_,"a",@progbits
	.sectionflags	@""
	.align	4
.nv.constant0._Z7_log_64iPdS_:
	.zero		920


//--------------------- .nv.constant0._Z7_log_32iPfS_ --------------------------
	.section	.nv.constant0._Z7_log_32iPfS_,"a",@progbits
	.sectionflags	@""
	.align	4
.nv.constant0._Z7_log_32iPfS_:
	.zero		920


//--------------------- .nv.constant0._Z8_invx_64iPdS_ --------------------------
	.section	.nv.constant0._Z8_invx_64iPdS_,"a",@progbits
	.sectionflags	@""
	.align	4
.nv.constant0._Z8_invx_64iPdS_:
	.zero		920


//--------------------- .nv.constant0._Z8_invx_32iPfS_ --------------------------
	.section	.nv.constant0._Z8_invx_32iPfS_,"a",@progbits
	.sectionflags	@""
	.align	4
.nv.constant0._Z8_invx_32iPfS_:
	.zero		920


//--------------------- .nv.constant0._Z9_floor_64iPdS_ --------------------------
	.section	.nv.constant0._Z9_floor_64iPdS_,"a",@progbits
	.sectionflags	@""
	.align	4
.nv.constant0._Z9_floor_64iPdS_:
	.zero		920


//--------------------- .nv.constant0._Z9_floor_32iPfS_ --------------------------
	.section	.nv.constant0._Z9_floor_32iPfS_,"a",@progbits
	.sectionflags	@""
	.align	4
.nv.constant0._Z9_floor_32iPfS_:
	.zero		920


//--------------------- .nv.constant0._Z9_expm1_64iPdS_ --------------------------
	.section	.nv.constant0._Z9_expm1_64iPdS_,"a",@progbits
	.sectionflags	@""
	.align	4
.nv.constant0._Z9_expm1_64iPdS_:
	.zero		920


//--------------------- .nv.constant0._Z9_expm1_32iPfS_ --------------------------
	.section	.nv.constant0._Z9_expm1_32iPfS_,"a",@progbits
	.sectionflags	@""
	.align	4
.nv.constant0._Z9_expm1_32iPfS_:
	.zero		920


//--------------------- .nv.constant0._Z8_exp2_64iPdS_ --------------------------
	.section	.nv.constant0._Z8_exp2_64iPdS_,"a",@progbits
	.sectionflags	@""
	.align	4
.nv.constant0._Z8_exp2_64iPdS_:
	.zero		920


//--------------------- .nv.constant0._Z8_exp2_32iPfS_ --------------------------
	.section	.nv.constant0._Z8_exp2_32iPfS_,"a",@progbits
	.sectionflags	@""
	.align	4
.nv.constant0._Z8_exp2_32iPfS_:
	.zero		920


//--------------------- .nv.constant0._Z9_exp10_64iPdS_ --------------------------
	.section	.nv.constant0._Z9_exp10_64iPdS_,"a",@progbits
	.sectionflags	@""
	.align	4
.nv.constant0._Z9_exp10_64iPdS_:
	.zero		920


//--------------------- .nv.constant0._Z9_exp10_32iPfS_ --------------------------
	.section	.nv.constant0._Z9_exp10_32iPfS_,"a",@progbits
	.sectionflags	@""
	.align	4
.nv.constant0._Z9_exp10_32iPfS_:
	.zero		920


//--------------------- .nv.constant0._Z7_exp_64iPdS_ --------------------------
	.section	.nv.constant0._Z7_exp_64iPdS_,"a",@progbits
	.sectionflags	@""
	.align	4
.nv.constant0._Z7_exp_64iPdS_:
	.zero		920


//--------------------- .nv.constant0._Z7_exp_32iPfS_ --------------------------
	.section	.nv.constant0._Z7_exp_32iPfS_,"a",@progbits
	.sectionflags	@""
	.align	4
.nv.constant0._Z7_exp_32iPfS_:
	.zero		920


//--------------------- .nv.constant0._Z10_erfinv_64iPdS_ --------------------------
	.section	.nv.constant0._Z10_erfinv_64iPdS_,"a",@progbits
	.sectionflags	@""
	.align	4
.nv.constant0._Z10_erfinv_64iPdS_:
	.zero		920


//--------------------- .nv.constant0._Z10_erfinv_32iPfS_ --------------------------
	.section	.nv.constant0._Z10_erfinv_32iPfS_,"a",@progbits
	.sectionflags	@""
	.align	4
.nv.constant0._Z10_erfinv_32iPfS_:
	.zero		920


//--------------------- .nv.constant0._Z9_erfcx_64iPdS_ --------------------------
	.section	.nv.constant0._Z9_erfcx_64iPdS_,"a",@progbits
	.sectionflags	@""
	.align	4
.nv.constant0._Z9_erfcx_64iPdS_:
	.zero		920


//--------------------- .nv.constant0._Z9_erfcx_32iPfS_ --------------------------
	.section	.nv.constant0._Z9_erfcx_32iPfS_,"a",@progbits
	.sectionflags	@""
	.align	4
.nv.constant0._Z9_erfcx_32iPfS_:
	.zero		920


//--------------------- .nv.constant0._Z11_erfcinv_64iPdS_ --------------------------
	.section	.nv.constant0._Z11_erfcinv_64iPdS_,"a",@progbits
	.sectionflags	@""
	.align	4
.nv.constant0._Z11_erfcinv_64iPdS_:
	.zero		920


//--------------------- .nv.constant0._Z11_erfcinv_32iPfS_ --------------------------
	.section	.nv.constant0._Z11_erfcinv_32iPfS_,"a",@progbits
	.sectionflags	@""
	.align	4
.nv.constant0._Z11_erfcinv_32iPfS_:
	.zero		920


//--------------------- .nv.constant0._Z8_erfc_64iPdS_ --------------------------
	.section	.nv.constant0._Z8_erfc_64iPdS_,"a",@progbits
	.sectionflags	@""
	.align	4
.nv.constant0._Z8_erfc_64iPdS_:
	.zero		920


//--------------------- .nv.constant0._Z8_erfc_32iPfS_ --------------------------
	.section	.nv.constant0._Z8_erfc_32iPfS_,"a",@progbits
	.sectionflags	@""
	.align	4
.nv.constant0._Z8_erfc_32iPfS_:
	.zero		920


//--------------------- .nv.constant0._Z7_erf_64iPdS_ --------------------------
	.section	.nv.constant0._Z7_erf_64iPdS_,"a",@progbits
	.sectionflags	@""
	.align	4
.nv.constant0._Z7_erf_64iPdS_:
	.zero		920


//--------------------- .nv.constant0._Z7_erf_32iPfS_ --------------------------
	.section	.nv.constant0._Z7_erf_32iPfS_,"a",@progbits
	.sectionflags	@""
	.align	4
.nv.constant0._Z7_erf_32iPfS_:
	.zero		920


//--------------------- .nv.constant0._Z9_cospi_64iPdS_ --------------------------
	.section	.nv.constant0._Z9_cospi_64iPdS_,"a",@progbits
	.sectionflags	@""
	.align	4
.nv.constant0._Z9_cospi_64iPdS_:
	.zero		920


//--------------------- .nv.constant0._Z9_cospi_32iPfS_ --------------------------
	.section	.nv.constant0._Z9_cospi_32iPfS_,"a",@progbits
	.sectionflags	@""
	.align	4
.nv.constant0._Z9_cospi_32iPfS_:
	.zero		920


//--------------------- .nv.constant0._Z8_cosh_64iPdS_ --------------------------
	.section	.nv.constant0._Z8_cosh_64iPdS_,"a",@progbits
	.sectionflags	@""
	.align	4
.nv.constant0._Z8_cosh_64iPdS_:
	.zero		920


//--------------------- .nv.constant0._Z8_cosh_32iPfS_ --------------------------
	.section	.nv.constant0._Z8_cosh_32iPfS_,"a",@progbits
	.sectionflags	@""
	.align	4
.nv.constant0._Z8_cosh_32iPfS_:
	.zero		920


//--------------------- .nv.constant0._Z7_cos_64iPdS_ --------------------------
	.section	.nv.constant0._Z7_cos_64iPdS_,"a",@progbits
	.sectionflags	@""
	.align	4
.nv.constant0._Z7_cos_64iPdS_:
	.zero		920


//--------------------- .nv.constant0._Z7_cos_32iPfS_ --------------------------
	.section	.nv.constant0._Z7_cos_32iPfS_,"a",@progbits
	.sectionflags	@""
	.align	4
.nv.constant0._Z7_cos_32iPfS_:
	.zero		920


//--------------------- .nv.constant0._Z8_ceil_64iPdS_ --------------------------
	.section	.nv.constant0._Z8_ceil_64iPdS_,"a",@progbits
	.sectionflags	@""
	.align	4
.nv.constant0._Z8_ceil_64iPdS_:
	.zero		920


//--------------------- .nv.constant0._Z8_ceil_32iPfS_ --------------------------
	.section	.nv.constant0._Z8_ceil_32iPfS_,"a",@progbits
	.sectionflags	@""
	.align	4
.nv.constant0._Z8_ceil_32iPfS_:
	.zero		920


//--------------------- .nv.constant0._Z8_cbrt_64iPdS_ --------------------------
	.section	.nv.constant0._Z8_cbrt_64iPdS_,"a",@progbits
	.sectionflags	@""
	.align	4
.nv.constant0._Z8_cbrt_64iPdS_:
	.zero		920


//--------------------- .nv.constant0._Z8_cbrt_32iPfS_ --------------------------
	.section	.nv.constant0._Z8_cbrt_32iPfS_,"a",@progbits
	.sectionflags	@""
	.align	4
.nv.constant0._Z8_cbrt_32iPfS_:
	.zero		920


//--------------------- .nv.constant0._Z9_atanh_64iPdS_ --------------------------
	.section	.nv.constant0._Z9_atanh_64iPdS_,"a",@progbits
	.sectionflags	@""
	.align	4
.nv.constant0._Z9_atanh_64iPdS_:
	.zero		920


//--------------------- .nv.constant0._Z9_atanh_32iPfS_ --------------------------
	.section	.nv.constant0._Z9_atanh_32iPfS_,"a",@progbits
	.sectionflags	@""
	.align	4
.nv.constant0._Z9_atanh_32iPfS_:
	.zero		920


//--------------------- .nv.constant0._Z8_atan_64iPdS_ --------------------------
	.section	.nv.constant0._Z8_atan_64iPdS_,"a",@progbits
	.sectionflags	@""
	.align	4
.nv.constant0._Z8_atan_64iPdS_:
	.zero		920


//--------------------- .nv.constant0._Z8_atan_32iPfS_ --------------------------
	.section	.nv.constant0._Z8_atan_32iPfS_,"a",@progbits
	.sectionflags	@""
	.align	4
.nv.constant0._Z8_atan_32iPfS_:
	.zero		920


//--------------------- .nv.constant0._Z9_asinh_64iPdS_ --------------------------
	.section	.nv.constant0._Z9_asinh_64iPdS_,"a",@progbits
	.sectionflags	@""
	.align	4
.nv.constant0._Z9_asinh_64iPdS_:
	.zero		920


//--------------------- .nv.constant0._Z9_asinh_32iPfS_ --------------------------
	.section	.nv.constant0._Z9_asinh_32iPfS_,"a",@progbits
	.sectionflags	@""
	.align	4
.nv.constant0._Z9_asinh_32iPfS_:
	.zero		920


//--------------------- .nv.constant0._Z8_asin_64iPdS_ --------------------------
	.section	.nv.constant0._Z8_asin_64iPdS_,"a",@progbits
	.sectionflags	@""
	.align	4
.nv.constant0._Z8_asin_64iPdS_:
	.zero		920


//--------------------- .nv.constant0._Z8_asin_32iPfS_ --------------------------
	.section	.nv.constant0._Z8_asin_32iPfS_,"a",@progbits
	.sectionflags	@""
	.align	4
.nv.constant0._Z8_asin_32iPfS_:
	.zero		920


//--------------------- .nv.constant0._Z9_acosh_64iPdS_ --------------------------
	.section	.nv.constant0._Z9_acosh_64iPdS_,"a",@progbits
	.sectionflags	@""
	.align	4
.nv.constant0._Z9_acosh_64iPdS_:
	.zero		920


//--------------------- .nv.constant0._Z9_acosh_32iPfS_ --------------------------
	.section	.nv.constant0._Z9_acosh_32iPfS_,"a",@progbits
	.sectionflags	@""
	.align	4
.nv.constant0._Z9_acosh_32iPfS_:
	.zero		920


//--------------------- .nv.constant0._Z8_acos_64iPdS_ --------------------------
	.section	.nv.constant0._Z8_acos_64iPdS_,"a",@progbits
	.sectionflags	@""
	.align	4
.nv.constant0._Z8_acos_64iPdS_:
	.zero		920


//--------------------- .nv.constant0._Z8_acos_32iPfS_ --------------------------
	.section	.nv.constant0._Z8_acos_32iPfS_,"a",@progbits
	.sectionflags	@""
	.align	4
.nv.constant0._Z8_acos_32iPfS_:
	.zero		920


//--------------------- .nv.constant0._Z9_htanh_64iPdS_ --------------------------
	.section	.nv.constant0._Z9_htanh_64iPdS_,"a",@progbits
	.sectionflags	@""
	.align	4
.nv.constant0._Z9_htanh_64iPdS_:
	.zero		920


//--------------------- .nv.constant0._Z9_htanh_32iPfS_ --------------------------
	.section	.nv.constant0._Z9_htanh_32iPfS_,"a",@progbits
	.sectionflags	@""
	.align	4
.nv.constant0._Z9_htanh_32iPfS_:
	.zero		920


//--------------------- .nv.constant0._Z7_abs_64iPdS_ --------------------------
	.section	.nv.constant0._Z7_abs_64iPdS_,"a",@progbits
	.sectionflags	@""
	.align	4
.nv.constant0._Z7_abs_64iPdS_:
	.zero		920


//--------------------- .nv.constant0._Z7_abs_32iPfS_ --------------------------
	.section	.nv.constant0._Z7_abs_32iPfS_,"a",@progbits
	.sectionflags	@""
	.align	4
.nv.constant0._Z7_abs_32iPfS_:
	.zero		920


//--------------------- .nv.constant0._Z8_abs2_64iPdS_ --------------------------
	.section	.nv.constant0._Z8_abs2_64iPdS_,"a",@progbits
	.sectionflags	@""
	.align	4
.nv.constant0._Z8_abs2_64iPdS_:
	.zero		920


//--------------------- .nv.constant0._Z8_abs2_32iPfS_ --------------------------
	.section	.nv.constant0._Z8_abs2_32iPfS_,"a",@progbits
	.sectionflags	@""
	.align	4
.nv.constant0._Z8_abs2_32iPfS_:
	.zero		920


//--------------------- SYMBOLS --------------------------

	.type		.nv.reservedSmem.offset0,@object
	.size		.nv.reservedSmem.offset0,0x4
